	.target	sm_80

	.elftype	@"ET_EXEC"


//--------------------- .note.nv.tkinfo           --------------------------
	.section	.note.nv.tkinfo,"",@"SHT_NOTE"
	.sectionflags	@"SHF_NOTE_NV_TKINFO"
	.tkinfo
        /*0018*/ 	.word	0x00000002
        /*0030*/ 	.string	""
        /*0030*/ 	.string	"ptxas"
        /*0030*/ 	.string	"Cuda compilation tools, release 13.0, V13.0.88"
        /*0030*/ 	.string	"Build cuda_13.0.r13.0/compiler.36424714_0"
        /*0030*/ 	.string	"-v  -suppress-debug-info  -lineinfo  -arch sm_80 "



//--------------------- .note.nv.cuinfo           --------------------------
	.section	.note.nv.cuinfo,"",@"SHT_NOTE"
	.sectionflags	@"SHF_NOTE_NV_CUINFO"
        /*0018*/ 	.short	0x0002
        /*001a*/ 	.short	0x0050
        /*001c*/ 	.short	0x0082
	.zero		2


//--------------------- .nv.info                  --------------------------
	.section	.nv.info,"",@"SHT_CUDA_INFO"
	.align	4


	//----- nvinfo : EIATTR_REGCOUNT
	.align		4
        /*0000*/ 	.byte	0x04, 0x2f
        /*0002*/ 	.short	(.L_1 - .L_0)
	.align		4
.L_0:
        /*0004*/ 	.word	index@(matmul_kernel)
        /*0008*/ 	.word	0x00000020


	//----- nvinfo : EIATTR_FRAME_SIZE
	.align		4
.L_1:
        /*000c*/ 	.byte	0x04, 0x11
        /*000e*/ 	.short	(.L_3 - .L_2)
	.align		4
.L_2:
        /*0010*/ 	.word	index@(matmul_kernel)
        /*0014*/ 	.word	0x00001e40


	//----- nvinfo : EIATTR_MIN_STACK_SIZE
	.align		4
.L_3:
        /*0018*/ 	.byte	0x04, 0x12
        /*001a*/ 	.short	(.L_5 - .L_4)
	.align		4
.L_4:
        /*001c*/ 	.word	index@(matmul_kernel)
        /*0020*/ 	.word	0x00001e40
.L_5:


//--------------------- .nv.info.matmul_kernel    --------------------------
	.section	.nv.info.matmul_kernel,"",@"SHT_CUDA_INFO"
	.sectionflags	@""
	.align	4


	//----- nvinfo : EIATTR_CUDA_API_VERSION
	.align		4
        /*0000*/ 	.byte	0x04, 0x37
        /*0002*/ 	.short	(.L_7 - .L_6)
.L_6:
        /*0004*/ 	.word	0x00000082


	//----- nvinfo : EIATTR_SW2861232_WAR
	.align		4
.L_7:
        /*0008*/ 	.byte	0x01, 0x35
	.zero		2


	//----- nvinfo : EIATTR_PARAM_CBANK
	.align		4
        /*000c*/ 	.byte	0x04, 0x0a
        /*000e*/ 	.short	(.L_9 - .L_8)
	.align		4
.L_8:
        /*0010*/ 	.word	index@(.nv.constant0.matmul_kernel)
        /*0014*/ 	.short	0x0160
        /*0016*/ 	.short	0x0050


	//----- nvinfo : EIATTR_CBANK_PARAM_SIZE
	.align		4
.L_9:
        /*0018*/ 	.byte	0x03, 0x19
        /*001a*/ 	.short	0x0050


	//----- nvinfo : EIATTR_KPARAM_INFO
	.align		4
        /*001c*/ 	.byte	0x04, 0x17
        /*001e*/ 	.short	(.L_11 - .L_10)
.L_10:
        /*0020*/ 	.word	0x00000000
        /*0024*/ 	.short	0x000d
        /*0026*/ 	.short	0x0048
        /*0028*/ 	.byte	0x00, 0xf4, 0x21, 0x00


	//----- nvinfo : EIATTR_KPARAM_INFO
	.align		4
.L_11:
        /*002c*/ 	.byte	0x04, 0x17
        /*002e*/ 	.short	(.L_13 - .L_12)
.L_12:
        /*0030*/ 	.word	0x00000000
        /*0034*/ 	.short	0x000c
        /*0036*/ 	.short	0x0040
        /*0038*/ 	.byte	0x00, 0xf4, 0x21, 0x00


	//----- nvinfo : EIATTR_KPARAM_INFO
	.align		4
.L_13:
        /*003c*/ 	.byte	0x04, 0x17
        /*003e*/ 	.short	(.L_15 - .L_14)
.L_14:
        /*0040*/ 	.word	0x00000000
        /*0044*/ 	.short	0x000b
        /*0046*/ 	.short	0x0038
        /*0048*/ 	.byte	0x00, 0xf0, 0x11, 0x00


	//----- nvinfo : EIATTR_KPARAM_INFO
	.align		4
.L_15:
        /*004c*/ 	.byte	0x04, 0x17
        /*004e*/ 	.short	(.L_17 - .L_16)
.L_16:
        /*0050*/ 	.word	0x00000000
        /*0054*/ 	.short	0x000a
        /*0056*/ 	.short	0x0034
        /*0058*/ 	.byte	0x00, 0xf0, 0x11, 0x00


	//----- nvinfo : EIATTR_KPARAM_INFO
	.align		4
.L_17:
        /*005c*/ 	.byte	0x04, 0x17
        /*005e*/ 	.short	(.L_19 - .L_18)
.L_18:
        /*0060*/ 	.word	0x00000000
        /*0064*/ 	.short	0x0009
        /*0066*/ 	.short	0x0030
        /*0068*/ 	.byte	0x00, 0xf0, 0x11, 0x00


	//----- nvinfo : EIATTR_KPARAM_INFO
	.align		4
.L_19:
        /*006c*/ 	.byte	0x04, 0x17
        /*006e*/ 	.short	(.L_21 - .L_20)
.L_20:
        /*0070*/ 	.word	0x00000000
        /*0074*/ 	.short	0x0008
        /*0076*/ 	.short	0x002c
        /*0078*/ 	.byte	0x00, 0xf0, 0x11, 0x00


	//----- nvinfo : EIATTR_KPARAM_INFO
	.align		4
.L_21:
        /*007c*/ 	.byte	0x04, 0x17
        /*007e*/ 	.short	(.L_23 - .L_22)
.L_22:
        /*0080*/ 	.word	0x00000000
        /*0084*/ 	.short	0x0007
        /*0086*/ 	.short	0x0028
        /*0088*/ 	.byte	0x00, 0xf0, 0x11, 0x00


	//----- nvinfo : EIATTR_KPARAM_INFO
	.align		4
.L_23:
        /*008c*/ 	.byte	0x04, 0x17
        /*008e*/ 	.short	(.L_25 - .L_24)
.L_24:
        /*0090*/ 	.word	0x00000000
        /*0094*/ 	.short	0x0006
        /*0096*/ 	.short	0x0024
        /*0098*/ 	.byte	0x00, 0xf0, 0x11, 0x00


	//----- nvinfo : EIATTR_KPARAM_INFO
	.align		4
.L_25:
        /*009c*/ 	.byte	0x04, 0x17
        /*009e*/ 	.short	(.L_27 - .L_26)
.L_26:
        /*00a0*/ 	.word	0x00000000
        /*00a4*/ 	.short	0x0005
        /*00a6*/ 	.short	0x0020
        /*00a8*/ 	.byte	0x00, 0xf0, 0x11, 0x00


	//----- nvinfo : EIATTR_KPARAM_INFO
	.align		4
.L_27:
        /*00ac*/ 	.byte	0x04, 0x17
        /*00ae*/ 	.short	(.L_29 - .L_28)
.L_28:
        /*00b0*/ 	.word	0x00000000
        /*00b4*/ 	.short	0x0004
        /*00b6*/ 	.short	0x001c
        /*00b8*/ 	.byte	0x00, 0xf0, 0x11, 0x00


	//----- nvinfo : EIATTR_KPARAM_INFO
	.align		4
.L_29:
        /*00bc*/ 	.byte	0x04, 0x17
        /*00be*/ 	.short	(.L_31 - .L_30)
.L_30:
        /*00c0*/ 	.word	0x00000000
        /*00c4*/ 	.short	0x0003
        /*00c6*/ 	.short	0x0018
        /*00c8*/ 	.byte	0x00, 0xf0, 0x11, 0x00


	//----- nvinfo : EIATTR_KPARAM_INFO
	.align		4
.L_31:
        /*00cc*/ 	.byte	0x04, 0x17
        /*00ce*/ 	.short	(.L_33 - .L_32)
.L_32:
        /*00d0*/ 	.word	0x00000000
        /*00d4*/ 	.short	0x0002
        /*00d6*/ 	.short	0x0010
        /*00d8*/ 	.byte	0x00, 0xf4, 0x21, 0x00


	//----- nvinfo : EIATTR_KPARAM_INFO
	.align		4
.L_33:
        /*00dc*/ 	.byte	0x04, 0x17
        /*00de*/ 	.short	(.L_35 - .L_34)
.L_34:
        /*00e0*/ 	.word	0x00000000
        /*00e4*/ 	.short	0x0001
        /*00e6*/ 	.short	0x0008
        /*00e8*/ 	.byte	0x00, 0xf4, 0x21, 0x00


	//----- nvinfo : EIATTR_KPARAM_INFO
	.align		4
.L_35:
        /*00ec*/ 	.byte	0x04, 0x17
        /*00ee*/ 	.short	(.L_37 - .L_36)
.L_36:
        /*00f0*/ 	.word	0x00000000
        /*00f4*/ 	.short	0x0000
        /*00f6*/ 	.short	0x0000
        /*00f8*/ 	.byte	0x00, 0xf4, 0x21, 0x00


	//----- nvinfo : EIATTR_MAXREG_COUNT
	.align		4
.L_37:
        /*00fc*/ 	.byte	0x03, 0x1b
        /*00fe*/ 	.short	0x00ff


	//----- nvinfo : EIATTR_NUM_BARRIERS
	.align		4
        /*0100*/ 	.byte	0x02, 0x4c
        /*0102*/ 	.byte	0x01
	.zero		1


	//----- nvinfo : EIATTR_ANNOTATIONS
	.align		4
        /*0104*/ 	.byte	0x04, 0x55
        /*0106*/ 	.short	(.L_39 - .L_38)


	//   ....[0]....
.L_38:
        /*0108*/ 	.word	0x00000001
        /*010c*/ 	.byte	0xf0, 0x04, 0x00, 0x00, 0x01, 0x00, 0x00, 0x00, 0x50, 0x05, 0x00, 0x00, 0x01, 0x00, 0x00, 0x00
        /* <DEDUP_REMOVED lines=2916> */
        /*b75c*/ 	.byte	0x40, 0x9e, 0x02, 0x00


	//----- nvinfo : EIATTR_MERCURY_ISA_VERSION
	.align		4
.L_39:
        /*b760*/ 	.byte	0x03, 0x5f
        /*b762*/ 	.short	0x0000


	//----- nvinfo : EIATTR_EXIT_INSTR_OFFSETS
	.align		4
        /*b764*/ 	.byte	0x04, 0x1c
        /*b766*/ 	.short	(.L_41 - .L_40)


	//   ....[0]....
.L_40:
        /*b768*/ 	.word	0x00029f80


	//   ....[1]....
        /*b76c*/ 	.word	0x00029fb0


	//----- nvinfo : EIATTR_REQNTID
	.align		4
.L_41:
        /*b770*/ 	.byte	0x04, 0x10
        /*b772*/ 	.short	(.L_43 - .L_42)
.L_42:
        /*b774*/ 	.word	0x00000040
        /*b778*/ 	.word	0x00000001
        /*b77c*/ 	.word	0x00000001
.L_43:


//--------------------- .nv.callgraph             --------------------------
	.section	.nv.callgraph,"",@"SHT_CUDA_CALLGRAPH"
	.align	4
	.sectionentsize	8
	.align		4
        /*0000*/ 	.word	0x00000000
	.align		4
        /*0004*/ 	.word	0xffffffff
	.align		4
        /*0008*/ 	.word	0x00000000
	.align		4
        /*000c*/ 	.word	0xfffffffe
	.align		4
        /*0010*/ 	.word	0x00000000
	.align		4
        /*0014*/ 	.word	0xfffffffd
	.align		4
        /*0018*/ 	.word	0x00000000
	.align		4
        /*001c*/ 	.word	0xfffffffc


//--------------------- .nv.rel.action            --------------------------
	.section	.nv.rel.action,"",@"SHT_CUDA_RELOCINFO"
	.align	8
	.sectionentsize	8
        /*0000*/ 	.byte	0x73, 0x00, 0x00, 0x00, 0x00, 0x00, 0x00, 0x00, 0x00, 0x00, 0x00, 0x11, 0x25, 0x00, 0x05, 0x36


//--------------------- .nv.constant0.matmul_kernel --------------------------
	.section	.nv.constant0.matmul_kernel,"a",@progbits
	.sectionflags	@""
	.align	4
.nv.constant0.matmul_kernel:
	.zero		432


//--------------------- .text.matmul_kernel       --------------------------
	.section	.text.matmul_kernel,"ax",@progbits
	.sectioninfo	@"SHI_REGISTERS=32"
	.align	128
        .global         matmul_kernel
        .type           matmul_kernel,@function
        .size           matmul_kernel,(.L_x_5 - matmul_kernel)
        .other          matmul_kernel,@"STO_CUDA_ENTRY STV_DEFAULT"
matmul_kernel:
.text.matmul_kernel:
[----:B------:R-:W-:-:S04]  /*0000*/  IMAD.MOV.U32 R1, RZ, RZ, c[0x0][0x28] ;  /* 0x00000a00ff017624 */ /* 0x000fc800078e00ff */
[----:B------:R-:W-:Y:S01]  /*0010*/  IMAD.MOV.U32 R0, RZ, RZ, 0x1f ;  /* 0x0000001fff007424 */ /* 0x000fe200078e00ff */
[----:B------:R-:W-:Y:S01]  /*0020*/  IADD3 R1, R1, -0x1e40, RZ ;  /* 0xffffe1c001017810 */ /* 0x000fe20007ffe0ff */
[----:B------:R-:W0:Y:S01]  /*0030*/  S2R R12, SR_TID.X ;  /* 0x00000000000c7919 */ /* 0x000e220000002100 */
[----:B------:R-:W-:Y:S02]  /*0040*/  ULDC.64 UR6, c[0x0][0x118] ;  /* 0x0000460000067ab9 */ /* 0x000fe40000000a00 */
[----:B------:R-:W-:-:S04]  /*0050*/  IADD3 R0, R0, c[0x0][0x17c], RZ ;  /* 0x00005f0000007a10 */ /* 0x000fc80007ffe0ff */
[----:B------:R-:W-:-:S04]  /*0060*/  SHF.R.S32.HI R3, RZ, 0x1f, R0 ;  /* 0x0000001fff037819 */ /* 0x000fc80000011400 */
[----:B------:R-:W-:-:S04]  /*0070*/  LEA.HI R3, R3, R0, RZ, 0x5 ;  /* 0x0000000003037211 */ /* 0x000fc800078f28ff */
[----:B------:R-:W-:Y:S02]  /*0080*/  SHF.R.S32.HI R0, RZ, 0x5, R3 ;  /* 0x00000005ff007819 */ /* 0x000fe40000011403 */
[----:B------:R-:W1:Y:S03]  /*0090*/  S2R R3, SR_CTAID.X ;  /* 0x0000000000037919 */ /* 0x000e660000002500 */
[----:B------:R-:W-:Y:S01]  /*00a0*/  IMAD.SHL.U32 R0, R0, 0x8, RZ ;  /* 0x0000000800007824 */ /* 0x000fe200078e00ff */
[----:B0-----:R-:W-:-:S04]  /*00b0*/  LOP3.LUT R14, R12, 0x3f, RZ, 0xc0, !PT ;  /* 0x0000003f0c0e7812 */ /* 0x001fc800078ec0ff */
[-C--:B------:R-:W-:Y:S02]  /*00c0*/  IABS R7, R0.reuse ;  /* 0x0000000000077213 */ /* 0x080fe40000000000 */
[----:B------:R-:W-:Y:S02]  /*00d0*/  IABS R10, R0 ;  /* 0x00000000000a7213 */ /* 0x000fe40000000000 */
[----:B------:R-:W0:Y:S01]  /*00e0*/  I2F.RP R2, R7 ;  /* 0x0000000700027306 */ /* 0x000e220000209400 */
[----:B-1----:R-:W-:-:S07]  /*00f0*/  IABS R8, R3 ;  /* 0x0000000300087213 */ /* 0x002fce0000000000 */
[----:B0-----:R-:W0:Y:S02]  /*0100*/  MUFU.RCP R2, R2 ;  /* 0x0000000200027308 */ /* 0x001e240000001000 */
[----:B0-----:R-:W-:Y:S01]  /*0110*/  IADD3 R4, R2, 0xffffffe, RZ ;  /* 0x0ffffffe02047810 */ /* 0x001fe20007ffe0ff */
[----:B------:R-:W-:-:S05]  /*0120*/  IMAD.MOV R2, RZ, RZ, -R10 ;  /* 0x000000ffff027224 */ /* 0x000fca00078e0a0a */
[----:B------:R0:W1:Y:S02]  /*0130*/  F2I.FTZ.U32.TRUNC.NTZ R5, R4 ;  /* 0x0000000400057305 */ /* 0x000064000021f000 */
[----:B0-----:R-:W-:Y:S02]  /*0140*/  IMAD.MOV.U32 R4, RZ, RZ, RZ ;  /* 0x000000ffff047224 */ /* 0x001fe400078e00ff */
[----:B-1----:R-:W-:-:S04]  /*0150*/  IMAD.MOV R6, RZ, RZ, -R5 ;  /* 0x000000ffff067224 */ /* 0x002fc800078e0a05 */
[----:B------:R-:W-:Y:S02]  /*0160*/  IMAD R9, R6, R7, RZ ;  /* 0x0000000706097224 */ /* 0x000fe400078e02ff */
[----:B------:R-:W-:Y:S02]  /*0170*/  IMAD.MOV.U32 R6, RZ, RZ, R8 ;  /* 0x000000ffff067224 */ /* 0x000fe400078e0008 */
[----:B------:R-:W-:-:S06]  /*0180*/  IMAD.HI.U32 R5, R5, R9, R4 ;  /* 0x0000000905057227 */ /* 0x000fcc00078e0004 */
[----:B------:R-:W-:-:S04]  /*0190*/  IMAD.HI.U32 R5, R5, R6, RZ ;  /* 0x0000000605057227 */ /* 0x000fc800078e00ff */
[----:B------:R-:W-:-:S05]  /*01a0*/  IMAD R2, R5, R2, R6 ;  /* 0x0000000205027224 */ /* 0x000fca00078e0206 */
[----:B------:R-:W-:-:S13]  /*01b0*/  ISETP.GT.U32.AND P1, PT, R7, R2, PT ;  /* 0x000000020700720c */ /* 0x000fda0003f24070 */
[----:B------:R-:W-:Y:S01]  /*01c0*/  @!P1 IMAD.IADD R2, R2, 0x1, -R7 ;  /* 0x0000000102029824 */ /* 0x000fe200078e0a07 */
[----:B------:R-:W-:Y:S02]  /*01d0*/  @!P1 IADD3 R5, R5, 0x1, RZ ;  /* 0x0000000105059810 */ /* 0x000fe40007ffe0ff */
[----:B------:R-:W-:Y:S02]  /*01e0*/  ISETP.NE.AND P1, PT, R0, RZ, PT ;  /* 0x000000ff0000720c */ /* 0x000fe40003f25270 */
[----:B------:R-:W-:Y:S02]  /*01f0*/  ISETP.GE.U32.AND P0, PT, R2, R7, PT ;  /* 0x000000070200720c */ /* 0x000fe40003f06070 */
[----:B------:R-:W-:-:S04]  /*0200*/  LOP3.LUT R2, R3, R0, RZ, 0x3c, !PT ;  /* 0x0000000003027212 */ /* 0x000fc800078e3cff */
[----:B------:R-:W-:Y:S01]  /*0210*/  ISETP.GE.AND P2, PT, R2, RZ, PT ;  /* 0x000000ff0200720c */ /* 0x000fe20003f46270 */
[----:B------:R-:W-:-:S05]  /*0220*/  IMAD.MOV.U32 R2, RZ, RZ, c[0x0][0x178] ;  /* 0x00005e00ff027624 */ /* 0x000fca00078e00ff */
[----:B------:R-:W-:Y:S02]  /*0230*/  IADD3 R2, R2, 0x7f, RZ ;  /* 0x0000007f02027810 */ /* 0x000fe40007ffe0ff */
[----:B------:R-:W-:-:S05]  /*0240*/  @P0 IADD3 R5, R5, 0x1, RZ ;  /* 0x0000000105050810 */ /* 0x000fca0007ffe0ff */
[----:B------:R-:W-:Y:S01]  /*0250*/  IMAD.MOV.U32 R4, RZ, RZ, R5 ;  /* 0x000000ffff047224 */ /* 0x000fe200078e0005 */
[----:B------:R-:W-:-:S03]  /*0260*/  SHF.R.S32.HI R5, RZ, 0x1f, R2 ;  /* 0x0000001fff057819 */ /* 0x000fc60000011402 */
[----:B------:R-:W-:Y:S01]  /*0270*/  @!P2 IMAD.MOV R4, RZ, RZ, -R4 ;  /* 0x000000ffff04a224 */ /* 0x000fe200078e0a04 */
[----:B------:R-:W-:Y:S02]  /*0280*/  @!P1 LOP3.LUT R4, RZ, R0, RZ, 0x33, !PT ;  /* 0x00000000ff049212 */ /* 0x000fe400078e33ff */
[----:B------:R-:W-:-:S03]  /*0290*/  LEA.HI R5, R5, R2, RZ, 0x7 ;  /* 0x0000000205057211 */ /* 0x000fc600078f38ff */
[----:B------:R-:W-:Y:S02]  /*02a0*/  IMAD.SHL.U32 R2, R4, 0x8, RZ ;  /* 0x0000000804027824 */ /* 0x000fe400078e00ff */
[----:B------:R-:W-:-:S03]  /*02b0*/  IMAD.MOV R4, RZ, RZ, -R4 ;  /* 0x000000ffff047224 */ /* 0x000fc600078e0a04 */
[----:B------:R-:W-:Y:S01]  /*02c0*/  LEA.HI.SX32 R5, R5, -R2, 0x19 ;  /* 0x8000000205057211 */ /* 0x000fe200078fcaff */
[----:B------:R-:W-:Y:S02]  /*02d0*/  IMAD R13, R0, R4, R3 ;  /* 0x00000004000d7224 */ /* 0x000fe400078e0203 */
[----:B------:R-:W-:Y:S01]  /*02e0*/  IMAD.MOV.U32 R4, RZ, RZ, RZ ;  /* 0x000000ffff047224 */ /* 0x000fe200078e00ff */
[----:B------:R-:W-:Y:S02]  /*02f0*/  IMNMX R6, R5, 0x8, PT ;  /* 0x0000000805067817 */ /* 0x000fe40003800200 */
[----:B------:R-:W-:Y:S02]  /*0300*/  IABS R11, R13 ;  /* 0x0000000d000b7213 */ /* 0x000fe40000000000 */
[----:B------:R-:W-:-:S04]  /*0310*/  IABS R9, R6 ;  /* 0x0000000600097213 */ /* 0x000fc80000000000 */
[----:B------:R-:W0:Y:S08]  /*0320*/  I2F.RP R7, R9 ;  /* 0x0000000900077306 */ /* 0x000e300000209400 */
[----:B0-----:R-:W0:Y:S02]  /*0330*/  MUFU.RCP R7, R7 ;  /* 0x0000000700077308 */ /* 0x001e240000001000 */
[----:B0-----:R-:W-:-:S06]  /*0340*/  IADD3 R5, R7, 0xffffffe, RZ ;  /* 0x0ffffffe07057810 */ /* 0x001fcc0007ffe0ff */
[----:B------:R-:W0:Y:S02]  /*0350*/  F2I.FTZ.U32.TRUNC.NTZ R5, R5 ;  /* 0x0000000500057305 */ /* 0x000e24000021f000 */
[----:B0-----:R-:W-:-:S04]  /*0360*/  IMAD.MOV R8, RZ, RZ, -R5 ;  /* 0x000000ffff087224 */ /* 0x001fc800078e0a05 */
[----:B------:R-:W-:-:S04]  /*0370*/  IMAD.MOV.U32 R0, RZ, RZ, R8 ;  /* 0x000000ffff007224 */ /* 0x000fc800078e0008 */
[----:B------:R-:W-:Y:S01]  /*0380*/  IMAD R3, R0, R9, RZ ;  /* 0x0000000900037224 */ /* 0x000fe200078e02ff */
[----:B------:R-:W-:-:S03]  /*0390*/  IABS R0, R6 ;  /* 0x0000000600007213 */ /* 0x000fc60000000000 */
[----:B------:R-:W-:-:S04]  /*03a0*/  IMAD.HI.U32 R4, R5, R3, R4 ;  /* 0x0000000305047227 */ /* 0x000fc800078e0004 */
[----:B------:R-:W-:Y:S02]  /*03b0*/  IMAD.MOV R0, RZ, RZ, -R0 ;  /* 0x000000ffff007224 */ /* 0x000fe400078e0a00 */
        /* <DEDUP_REMOVED lines=8> */
[----:B------:R-:W-:-:S07]  /*0440*/  ISETP.GE.AND P2, PT, R0, RZ, PT ;  /* 0x000000ff0000720c */ /* 0x000fce0003f46270 */
[----:B------:R-:W-:-:S05]  /*0450*/  @P0 IADD3 R4, R4, 0x1, RZ ;  /* 0x0000000104040810 */ /* 0x000fca0007ffe0ff */
[----:B------:R-:W-:Y:S02]  /*0460*/  IMAD.MOV.U32 R0, RZ, RZ, R4 ;  /* 0x000000ffff007224 */ /* 0x000fe400078e0004 */
[----:B------:R-:W-:Y:S02]  /*0470*/  IMAD.MOV.U32 R4, RZ, RZ, 0x7f ;  /* 0x0000007fff047424 */ /* 0x000fe400078e00ff */
[----:B------:R-:W-:Y:S01]  /*0480*/  @!P2 IMAD.MOV R0, RZ, RZ, -R0 ;  /* 0x000000ffff00a224 */ /* 0x000fe200078e0a00 */
[----:B------:R-:W-:Y:S02]  /*0490*/  @!P1 LOP3.LUT R0, RZ, R6, RZ, 0x33, !PT ;  /* 0x00000006ff009212 */ /* 0x000fe400078e33ff */
[----:B------:R-:W-:-:S03]  /*04a0*/  IADD3 R4, R4, c[0x0][0x180], RZ ;  /* 0x0000600004047a10 */ /* 0x000fc60007ffe0ff */
[----:B------:R-:W-:Y:S01]  /*04b0*/  IMAD.MOV R3, RZ, RZ, -R0 ;  /* 0x000000ffff037224 */ /* 0x000fe200078e0a00 */
[----:B------:R-:W-:Y:S01]  /*04c0*/  ISETP.GT.AND P0, PT, R4, 0x7f, PT ;  /* 0x0000007f0400780c */ /* 0x000fe20003f04270 */
[----:B------:R-:W-:Y:S02]  /*04d0*/  IMAD.SHL.U32 R15, R0, 0x20, RZ ;  /* 0x00000020000f7824 */ /* 0x000fe400078e00ff */
[----:B------:R-:W-:-:S03]  /*04e0*/  IMAD R3, R6, R3, R13 ;  /* 0x0000000306037224 */ /* 0x000fc600078e020d */
[----:B------:R-:W-:Y:S01]  /*04f0*/  STL [R1+0xeb4], R15 ;  /* 0x000eb40f01007387 */ /* 0x000fe20000100800 */
[----:B------:R-:W-:Y:S01]  /*0500*/  IMAD.IADD R0, R2, 0x1, R3 ;  /* 0x0000000102007824 */ /* 0x000fe200078e0203 */
[C---:B------:R-:W-:Y:S02]  /*0510*/  IADD3 R2, R15.reuse, 0x1, RZ ;  /* 0x000000010f027810 */ /* 0x040fe40007ffe0ff */
[C---:B------:R-:W-:Y:S01]  /*0520*/  IADD3 R5, R15.reuse, 0x2, RZ ;  /* 0x000000020f057810 */ /* 0x040fe20007ffe0ff */
[----:B------:R-:W-:Y:S01]  /*0530*/  IMAD.SHL.U32 R0, R0, 0x80, RZ ;  /* 0x0000008000007824 */ /* 0x000fe200078e00ff */
[C---:B------:R-:W-:Y:S01]  /*0540*/  IADD3 R3, R15.reuse, 0x3, RZ ;  /* 0x000000030f037810 */ /* 0x040fe20007ffe0ff */
[----:B------:R0:W-:Y:S01]  /*0550*/  STL [R1+0xee8], R2 ;  /* 0x000ee80201007387 */ /* 0x0001e20000100800 */
[C---:B------:R-:W-:Y:S02]  /*0560*/  IADD3 R28, R15.reuse, 0x5, RZ ;  /* 0x000000050f1c7810 */ /* 0x040fe40007ffe0ff */
[C---:B------:R-:W-:Y:S01]  /*0570*/  IADD3 R29, R15.reuse, 0x1f, RZ ;  /* 0x0000001f0f1d7810 */ /* 0x040fe20007ffe0ff */
[----:B------:R1:W-:Y:S04]  /*0580*/  STL [R1+0xef4], R5 ;  /* 0x000ef40501007387 */ /* 0x0003e80000100800 */
[----:B------:R2:W-:Y:S01]  /*0590*/  STL [R1+0xef0], R3 ;  /* 0x000ef00301007387 */ /* 0x0005e20000100800 */
[----:B0-----:R-:W-:-:S02]  /*05a0*/  IADD3 R2, R15, 0x4, RZ ;  /* 0x000000040f027810 */ /* 0x001fc40007ffe0ff */
[----:B-1----:R-:W-:-:S03]  /*05b0*/  IADD3 R5, R15, 0x6, RZ ;  /* 0x000000060f057810 */ /* 0x002fc60007ffe0ff */
[----:B------:R0:W-:Y:S01]  /*05c0*/  STL [R1+0xeec], R2 ;  /* 0x000eec0201007387 */ /* 0x0001e20000100800 */
[----:B--2---:R-:W-:-:S03]  /*05d0*/  IADD3 R3, R15, 0x8, RZ ;  /* 0x000000080f037810 */ /* 0x004fc60007ffe0ff */
[----:B------:R1:W-:Y:S04]  /*05e0*/  STL [R1+0xef8], R5 ;  /* 0x000ef80501007387 */ /* 0x0003e80000100800 */
[----:B------:R-:W-:Y:S01]  /*05f0*/  STL [R1+0xefc], R28 ;  /* 0x000efc1c01007387 */ /* 0x000fe20000100800 */
[C---:B0-----:R-:W-:Y:S02]  /*0600*/  IADD3 R2, R15.reuse, 0x7, RZ ;  /* 0x000000070f027810 */ /* 0x041fe40007ffe0ff */
[----:B-1----:R-:W-:-:S03]  /*0610*/  IADD3 R5, R15, 0xb, RZ ;  /* 0x0000000b0f057810 */ /* 0x002fc60007ffe0ff */
[----:B------:R0:W-:Y:S04]  /*0620*/  STL [R1+0xf00], R2 ;  /* 0x000f000201007387 */ /* 0x0001e80000100800 */
[----:B------:R1:W-:Y:S01]  /*0630*/  STL [R1+0xf04], R3 ;  /* 0x000f040301007387 */ /* 0x0003e20000100800 */
[C---:B0-----:R-:W-:Y:S02]  /*0640*/  IADD3 R2, R15.reuse, 0x9, RZ ;  /* 0x000000090f027810 */ /* 0x041fe40007ffe0ff */
[----:B-1----:R-:W-:-:S03]  /*0650*/  IADD3 R3, R15, 0xa, RZ ;  /* 0x0000000a0f037810 */ /* 0x002fc60007ffe0ff */
[----:B------:R0:W-:Y:S04]  /*0660*/  STL [R1+0xf08], R2 ;  /* 0x000f080201007387 */ /* 0x0001e80000100800 */
[----:B------:R1:W-:Y:S04]  /*0670*/  STL [R1+0xf0c], R3 ;  /* 0x000f0c0301007387 */ /* 0x0003e80000100800 */
[----:B------:R2:W-:Y:S01]  /*0680*/  STL [R1+0xf10], R5 ;  /* 0x000f100501007387 */ /* 0x0005e20000100800 */
[C---:B0-----:R-:W-:Y:S02]  /*0690*/  IADD3 R2, R15.reuse, 0xc, RZ ;  /* 0x0000000c0f027810 */ /* 0x041fe40007ffe0ff */
[----:B-1----:R-:W-:-:S03]  /*06a0*/  IADD3 R3, R15, 0xd, RZ ;  /* 0x0000000d0f037810 */ /* 0x002fc60007ffe0ff */
[----:B------:R0:W-:Y:S01]  /*06b0*/  STL [R1+0xf14], R2 ;  /* 0x000f140201007387 */ /* 0x0001e20000100800 */
[----:B--2---:R-:W-:-:S03]  /*06c0*/  IADD3 R5, R15, 0xe, RZ ;  /* 0x0000000e0f057810 */ /* 0x004fc60007ffe0ff */
        /* <DEDUP_REMOVED lines=27> */
[C---:B-1----:R-:W-:Y:S02]  /*0880*/  IADD3 R3, R15.reuse, 0x1c, RZ ;  /* 0x0000001c0f037810 */ /* 0x042fe40007ffe0ff */
[----:B--2---:R-:W-:-:S03]  /*0890*/  IADD3 R5, R15, 0x1d, RZ ;  /* 0x0000001d0f057810 */ /* 0x004fc60007ffe0ff */
[----:B------:R0:W-:Y:S04]  /*08a0*/  STL [R1+0xf50], R3 ;  /* 0x000f500301007387 */ /* 0x0001e80000100800 */
[----:B------:R-:W-:Y:S04]  /*08b0*/  STL [R1+0xf54], R2 ;  /* 0x000f540201007387 */ /* 0x000fe80000100800 */
[----:B------:R1:W-:Y:S01]  /*08c0*/  STL [R1+0xf60], R5 ;  /* 0x000f600501007387 */ /* 0x0003e20000100800 */
[----:B0-----:R-:W-:-:S05]  /*08d0*/  IADD3 R3, R15, 0x1e, RZ ;  /* 0x0000001e0f037810 */ /* 0x001fca0007ffe0ff */
[----:B------:R0:W-:Y:S01]  /*08e0*/  STL [R1+0xf5c], R3 ;  /* 0x000f5c0301007387 */ /* 0x0001e20000100800 */
[C---:B-1----:R-:W-:Y:S02]  /*08f0*/  LOP3.LUT R5, R0.reuse, 0x3f, R12, 0xf8, !PT ;  /* 0x0000003f00057812 */ /* 0x042fe400078ef80c */
[----:B------:R-:W-:-:S03]  /*0900*/  LOP3.LUT R0, R0, 0x40, R14, 0xfe, !PT ;  /* 0x0000004000007812 */ /* 0x000fc600078efe0e */
[----:B------:R0:W-:Y:S04]  /*0910*/  STL [R1+0xeb8], R5 ;  /* 0x000eb80501007387 */ /* 0x0001e80000100800 */
[----:B------:R0:W-:Y:S04]  /*0920*/  STL [R1+0xf58], R29 ;  /* 0x000f581d01007387 */ /* 0x0001e80000100800 */
[----:B------:R0:W-:Y:S01]  /*0930*/  STL [R1+0xebc], R0 ;  /* 0x000ebc0001007387 */ /* 0x0001e20000100800 */
[----:B------:R-:W-:Y:S05]  /*0940*/  @P0 BRA `(.L_x_0) ;  /* 0x0000017000000947 */ /* 0x000fea0003800000 */
[----:B0-----:R-:W-:Y:S01]  /*0950*/  IMAD.SHL.U32 R0, R12, 0x80, RZ ;  /* 0x000000800c007824 */ /* 0x001fe200078e00ff */
[----:B------:R-:W-:Y:S01]  /*0960*/  CS2R R24, SRZ ;  /* 0x0000000000187805 */ /* 0x000fe2000001ff00 */
[----:B------:R-:W-:Y:S01]  /*0970*/  CS2R R26, SRZ ;  /* 0x00000000001a7805 */ /* 0x000fe2000001ff00 */
[----:B------:R-:W-:Y:S01]  /*0980*/  CS2R R20, SRZ ;  /* 0x0000000000147805 */ /* 0x000fe2000001ff00 */
[----:B------:R-:W-:Y:S01]  /*0990*/  CS2R R22, SRZ ;  /* 0x0000000000167805 */ /* 0x000fe2000001ff00 */
[----:B------:R0:W-:Y:S01]  /*09a0*/  STL [R1+0xee4], R0 ;  /* 0x000ee40001007387 */ /* 0x0001e20000100800 */
[----:B------:R-:W-:Y:S01]  /*09b0*/  CS2R R16, SRZ ;  /* 0x0000000000107805 */ /* 0x000fe2000001ff00 */
[----:B------:R-:W-:Y:S01]  /*09c0*/  CS2R R18, SRZ ;  /* 0x0000000000127805 */ /* 0x000fe2000001ff00 */
[----:B------:R-:W-:Y:S01]  /*09d0*/  CS2R R12, SRZ ;  /* 0x00000000000c7805 */ /* 0x000fe2000001ff00 */
[----:B------:R0:W-:Y:S01]  /*09e0*/  STL [R1], RZ ;  /* 0x000000ff01007387 */ /* 0x0001e20000100800 */
[----:B------:R-:W-:Y:S01]  /*09f0*/  CS2R R14, SRZ ;  /* 0x00000000000e7805 */ /* 0x000fe2000001ff00 */
[----:B------:R-:W-:Y:S01]  /*0a00*/  CS2R R8, SRZ ;  /* 0x0000000000087805 */ /* 0x000fe2000001ff00 */
[----:B------:R-:W-:Y:S01]  /*0a10*/  CS2R R10, SRZ ;  /* 0x00000000000a7805 */ /* 0x000fe2000001ff00 */
[----:B------:R0:W-:Y:S01]  /*0a20*/  STL [R1+0x4], RZ ;  /* 0x000004ff01007387 */ /* 0x0001e20000100800 */
[----:B------:R-:W-:Y:S01]  /*0a30*/  CS2R R4, SRZ ;  /* 0x0000000000047805 */ /* 0x000fe2000001ff00 */
[----:B------:R-:W-:-:S02]  /*0a40*/  CS2R R6, SRZ ;  /* 0x0000000000067805 */ /* 0x000fc4000001ff00 */
[----:B------:R0:W-:Y:S04]  /*0a50*/  STL [R1+0x8], RZ ;  /* 0x000008ff01007387 */ /* 0x0001e80000100800 */
[----:B------:R0:W-:Y:S04]  /*0a60*/  STL [R1+0xc], RZ ;  /* 0x00000cff01007387 */ /* 0x0001e80000100800 */
[----:B------:R0:W-:Y:S04]  /*0a70*/  STL [R1+0x10], RZ ;  /* 0x000010ff01007387 */ /* 0x0001e80000100800 */
[----:B------:R0:W-:Y:S04]  /*0a80*/  STL [R1+0x14], RZ ;  /* 0x000014ff01007387 */ /* 0x0001e80000100800 */
[----:B------:R0:W-:Y:S04]  /*0a90*/  STL [R1+0x18], RZ ;  /* 0x000018ff01007387 */ /* 0x0001e80000100800 */
[----:B------:R0:W-:Y:S01]  /*0aa0*/  STL [R1+0x1c], RZ ;  /* 0x00001cff01007387 */ /* 0x0001e20000100800 */
[----:B------:R-:W-:Y:S05]  /*0ab0*/  BRA `(.L_x_1) ;  /* 0x00027b7000007947 */ /* 0x000fea0003800000 */
.L_x_0:
[----:B------:R-:W2:Y:S04]  /*0ac0*/  LDL R12, [R1+0xf48] ;  /* 0x000f4800010c7983 */ /* 0x000ea80000100800 */
[----:B------:R-:W3:Y:S04]  /*0ad0*/  LDL R13, [R1+0xf3c] ;  /* 0x000f3c00010d7983 */ /* 0x000ee80000100800 */
[----:B------:R-:W4:Y:S04]  /*0ae0*/  LDL R14, [R1+0xf38] ;  /* 0x000f3800010e7983 */ /* 0x000f280000100800 */
[----:B------:R-:W5:Y:S04]  /*0af0*/  LDL R8, [R1+0xf4c] ;  /* 0x000f4c0001087983 */ /* 0x000f680000100800 */
[----:B0-----:R-:W5:Y:S04]  /*0b00*/  LDL R5, [R1+0xeb8] ;  /* 0x000eb80001057983 */ /* 0x001f680000100800 */
[----:B------:R-:W5:Y:S04]  /*0b10*/  LDL R23, [R1+0xf60] ;  /* 0x000f600001177983 */ /* 0x000f680000100800 */
[----:B------:R-:W5:Y:S04]  /*0b20*/  LDL R17, [R1+0xf50] ;  /* 0x000f500001117983 */ /* 0x000f680000100800 */
[----:B------:R-:W5:Y:S04]  /*0b30*/  LDL R15, [R1+0xf40] ;  /* 0x000f4000010f7983 */ /* 0x000f680000100800 */
[----:B------:R-:W5:Y:S04]  /*0b40*/  LDL R9, [R1+0xf44] ;  /* 0x000f440001097983 */ /* 0x000f680000100800 */
[----:B------:R-:W5:Y:S01]  /*0b50*/  LDL R10, [R1+0xf30] ;  /* 0x000f3000010a7983 */ /* 0x000f620000100800 */
[----:B------:R-:W-:Y:S01]  /*0b60*/  IMAD.MOV.U32 R7, RZ, RZ, R0 ;  /* 0x000000ffff077224 */ /* 0x000fe200078e0000 */
[----:B------:R-:W-:Y:S01]  /*0b70*/  IABS R0, c[0x0][0x178] ;  /* 0x00005e0000007a13 */ /* 0x000fe20000000000 */
[----:B------:R-:W-:Y:S01]  /*0b80*/  IMAD.MOV.U32 R22, RZ, RZ, R29 ;  /* 0x000000ffff167224 */ /* 0x000fe200078e001d */
[----:B------:R-:W-:Y:S01]  /*0b90*/  IABS R29, c[0x0][0x17c] ;  /* 0x00005f00001d7a13 */ /* 0x000fe20000000000 */
[----:B------:R-:W5:Y:S02]  /*0ba0*/  LDL R11, [R1+0xf34] ;  /* 0x000f3400010b7983 */ /* 0x000f640000100800 */
[----:B------:R-:W-:-:S02]  /*0bb0*/  IMAD.MOV.U32 R16, RZ, RZ, R0 ;  /* 0x000000ffff107224 */ /* 0x000fc400078e0000 */
[----:B------:R-:W0:Y:S01]  /*0bc0*/  I2F.RP R0, R29 ;  /* 0x0000001d00007306 */ /* 0x000e220000209400 */
[----:B------:R-:W-:-:S07]  /*0bd0*/  IMAD.MOV.U32 R19, RZ, RZ, R2 ;  /* 0x000000ffff137224 */ /* 0x000fce00078e0002 */
[----:B------:R-:W1:Y:S08]  /*0be0*/  I2F.RP R2, R16 ;  /* 0x0000001000027306 */ /* 0x000e700000209400 */
[----:B0-----:R-:W0:Y:S08]  /*0bf0*/  MUFU.RCP R0, R0 ;  /* 0x0000000000007308 */ /* 0x001e300000001000 */
[----:B-1----:R-:W1:Y:S01]  /*0c00*/  MUFU.RCP R2, R2 ;  /* 0x0000000200027308 */ /* 0x002e620000001000 */
[----:B0-----:R-:W-:-:S07]  /*0c10*/  IADD3 R0, R0, 0xffffffe, RZ ;  /* 0x0ffffffe00007810 */ /* 0x001fce0007ffe0ff */
[----:B------:R-:W0:Y:S01]  /*0c20*/  F2I.FTZ.U32.TRUNC.NTZ R27, R0 ;  /* 0x00000000001b7305 */ /* 0x000e22000021f000 */
[----:B------:R-:W-:Y:S01]  /*0c30*/  IMAD.MOV.U32 R18, RZ, RZ, R3 ;  /* 0x000000ffff127224 */ /* 0x000fe200078e0003 */
[----:B-1----:R-:W-:-:S06]  /*0c40*/  IADD3 R2, R2, 0xffffffe, RZ ;  /* 0x0ffffffe02027810 */ /* 0x002fcc0007ffe0ff */
[----:B------:R-:W1:Y:S01]  /*0c50*/  F2I.FTZ.U32.TRUNC.NTZ R3, R2 ;  /* 0x0000000200037305 */ /* 0x000e62000021f000 */
[----:B------:R-:W-:Y:S02]  /*0c60*/  IMAD.MOV.U32 R26, RZ, RZ, RZ ;  /* 0x000000ffff1a7224 */ /* 0x000fe400078e00ff */
[----:B0-----:R-:W-:-:S04]  /*0c70*/  IMAD.MOV R0, RZ, RZ, -R27 ;  /* 0x000000ffff007224 */ /* 0x001fc800078e0a1b */
[----:B------:R-:W-:Y:S02]  /*0c80*/  IMAD R0, R0, R29, RZ ;  /* 0x0000001d00007224 */ /* 0x000fe400078e02ff */
[----:B-1----:R-:W-:Y:S02]  /*0c90*/  IMAD.MOV R6, RZ, RZ, -R3 ;  /* 0x000000ffff067224 */ /* 0x002fe400078e0a03 */
[----:B------:R-:W-:Y:S01]  /*0ca0*/  IMAD.HI.U32 R26, R27, R0, R26 ;  /* 0x000000001b1a7227 */ /* 0x000fe200078e001a */
[----:B------:R-:W-:-:S03]  /*0cb0*/  IABS R0, R18 ;  /* 0x0000001200007213 */ /* 0x000fc60000000000 */
[----:B------:R-:W-:Y:S02]  /*0cc0*/  IMAD.MOV.U32 R18, RZ, RZ, R19 ;  /* 0x000000ffff127224 */ /* 0x000fe400078e0013 */
[----:B------:R-:W-:Y:S02]  /*0cd0*/  IMAD R6, R6, R16, RZ ;  /* 0x0000001006067224 */ /* 0x000fe400078e02ff */
[----:B------:R-:W-:-:S04]  /*0ce0*/  IMAD.MOV.U32 R2, RZ, RZ, RZ ;  /* 0x000000ffff027224 */ /* 0x000fc800078e00ff */
[----:B------:R-:W-:Y:S01]  /*0cf0*/  IMAD.HI.U32 R2, R3, R6, R2 ;  /* 0x0000000603027227 */ /* 0x000fe200078e0002 */
[----:B------:R-:W-:Y:S02]  /*0d00*/  IABS R7, R7 ;  /* 0x0000000700077213 */ /* 0x000fe40000000000 */
[----:B------:R-:W-:Y:S01]  /*0d10*/  IABS R3, R22 ;  /* 0x0000001600037213 */ /* 0x000fe20000000000 */
[----:B--2---:R-:W-:Y:S02]  /*0d20*/  IMAD.MOV.U32 R19, RZ, RZ, R12 ;  /* 0x000000ffff137224 */ /* 0x004fe400078e000c */
[----:B---3--:R-:W-:Y:S02]  /*0d30*/  IMAD.MOV.U32 R12, RZ, RZ, R13 ;  /* 0x000000ffff0c7224 */ /* 0x008fe400078e000d */
[----:B----4-:R-:W-:Y:S02]  /*0d40*/  IMAD.MOV.U32 R13, RZ, RZ, R14 ;  /* 0x000000ffff0d7224 */ /* 0x010fe400078e000e */
[----:B-----5:R-:W-:Y:S01]  /*0d50*/  IMAD.MOV.U32 R14, RZ, RZ, R8 ;  /* 0x000000ffff0e7224 */ /* 0x020fe200078e0008 */
[----:B------:R-:W-:-:S02]  /*0d60*/  SHF.R.S32.HI R8, RZ, 0x1f, R4 ;  /* 0x0000001fff087819 */ /* 0x000fc40000011404 */
[----:B------:R-:W-:Y:S02]  /*0d70*/  IABS R5, R5 ;  /* 0x0000000500057213 */ /* 0x000fe40000000000 */
[----:B------:R-:W-:-:S03]  /*0d80*/  LEA.HI R8, R8, R4, RZ, 0x7 ;  /* 0x0000000408087211 */ /* 0x000fc600078f38ff */
[----:B------:R-:W-:Y:S02]  /*0d90*/  IMAD.HI.U32 R6, R2, R5, RZ ;  /* 0x0000000502067227 */ /* 0x000fe400078e00ff */
[----:B------:R0:W-:Y:S02]  /*0da0*/  STL [R1+0x1f0], R8 ;  /* 0x0001f00801007387 */ /* 0x0001e40000100800 */
[----:B------:R-:W-:-:S04]  /*0db0*/  IMAD.MOV R6, RZ, RZ, -R6 ;  /* 0x000000ffff067224 */ /* 0x000fc800078e0a06 */
[----:B------:R-:W-:Y:S02]  /*0dc0*/  IMAD R4, R16, R6, R5 ;  /* 0x0000000610047224 */ /* 0x000fe400078e0205 */
[----:B0-----:R-:W-:-:S04]  /*0dd0*/  IMAD.HI.U32 R8, R2, R7, RZ ;  /* 0x0000000702087227 */ /* 0x001fc800078e00ff */
[----:B------:R-:W-:Y:S02]  /*0de0*/  IMAD.MOV R8, RZ, RZ, -R8 ;  /* 0x000000ffff087224 */ /* 0x000fe400078e0a08 */
[----:B------:R-:W-:Y:S01]  /*0df0*/  IMAD.HI.U32 R5, R26, R3, RZ ;  /* 0x000000031a057227 */ /* 0x000fe200078e00ff */
[----:B------:R0:W-:Y:S01]  /*0e00*/  STL [R1+0x14], R4 ;  /* 0x0000140401007387 */ /* 0x0001e20000100800 */
[----:B------:R-:W-:Y:S02]  /*0e10*/  IABS R6, R23 ;  /* 0x0000001700067213 */ /* 0x000fe40000000000 */
[----:B------:R-:W-:Y:S02]  /*0e20*/  IMAD R7, R16, R8, R7 ;  /* 0x0000000810077224 */ /* 0x000fe400078e0207 */
[----:B------:R-:W-:Y:S02]  /*0e30*/  IMAD.MOV R5, RZ, RZ, -R5 ;  /* 0x000000ffff057224 */ /* 0x000fe400078e0a05 */
[----:B------:R-:W-:Y:S01]  /*0e40*/  IMAD.HI.U32 R2, R26, R0, RZ ;  /* 0x000000001a027227 */ /* 0x000fe200078e00ff */
[----:B0-----:R-:W-:Y:S01]  /*0e50*/  IABS R4, R17 ;  /* 0x0000001100047213 */ /* 0x001fe20000000000 */
[----:B------:R0:W-:Y:S02]  /*0e60*/  STL [R1+0x10], R7 ;  /* 0x0000100701007387 */ /* 0x0001e40000100800 */
[----:B------:R-:W-:-:S02]  /*0e70*/  IMAD R3, R29, R5, R3 ;  /* 0x000000051d037224 */ /* 0x000fc400078e0203 */
[----:B------:R-:W-:Y:S02]  /*0e80*/  IMAD.MOV R2, RZ, RZ, -R2 ;  /* 0x000000ffff027224 */ /* 0x000fe400078e0a02 */
[----:B------:R-:W-:-:S04]  /*0e90*/  IMAD.HI.U32 R5, R26, R4, RZ ;  /* 0x000000041a057227 */ /* 0x000fc800078e00ff */
[----:B0-----:R-:W-:-:S04]  /*0ea0*/  IMAD.HI.U32 R7, R26, R6, RZ ;  /* 0x000000061a077227 */ /* 0x001fc800078e00ff */
[----:B------:R-:W-:Y:S02]  /*0eb0*/  IMAD.MOV R7, RZ, RZ, -R7 ;  /* 0x000000ffff077224 */ /* 0x000fe400078e0a07 */
[C---:B------:R-:W-:Y:S02]  /*0ec0*/  IMAD R0, R29.reuse, R2, R0 ;  /* 0x000000021d007224 */ /* 0x040fe400078e0200 */
[----:B------:R-:W-:Y:S01]  /*0ed0*/  IMAD.MOV R5, RZ, RZ, -R5 ;  /* 0x000000ffff057224 */ /* 0x000fe200078e0a05 */
[----:B------:R0:W-:Y:S01]  /*0ee0*/  STL [R1+0xc], R3 ;  /* 0x00000c0301007387 */ /* 0x0001e20000100800 */
[C---:B------:R-:W-:Y:S02]  /*0ef0*/  IMAD R6, R29.reuse, R7, R6 ;  /* 0x000000071d067224 */ /* 0x040fe400078e0206 */
[----:B------:R-:W-:Y:S01]  /*0f00*/  IMAD R4, R29, R5, R4 ;  /* 0x000000051d047224 */ /* 0x000fe200078e0204 */
[----:B------:R1:W-:Y:S01]  /*0f10*/  STL [R1+0x8], R0 ;  /* 0x0000080001007387 */ /* 0x0003e20000100800 */
[----:B------:R-:W-:-:S03]  /*0f20*/  IABS R2, R19 ;  /* 0x0000001300027213 */ /* 0x000fc60000000000 */
[----:B------:R-:W-:Y:S01]  /*0f30*/  STL [R1+0x4], R6 ;  /* 0x0000040601007387 */ /* 0x000fe20000100800 */
[----:B0-----:R-:W-:Y:S02]  /*0f40*/  IABS R3, R14 ;  /* 0x0000000e00037213 */ /* 0x001fe40000000000 */
[----:B-1----:R-:W-:Y:S01]  /*0f50*/  IABS R0, R18 ;  /* 0x0000001200007213 */ /* 0x002fe20000000000 */
[----:B------:R0:W-:Y:S01]  /*0f60*/  STL [R1], R4 ;  /* 0x0000000401007387 */ /* 0x0001e20000100800 */
[----:B------:R-:W-:Y:S01]  /*0f70*/  IABS R5, R9 ;  /* 0x0000000900057213 */ /* 0x000fe20000000000 */
[----:B------:R-:W-:-:S04]  /*0f80*/  IMAD.HI.U32 R7, R26, R2, RZ ;  /* 0x000000021a077227 */ /* 0x000fc800078e00ff */
[C---:B------:R-:W-:Y:S01]  /*0f90*/  IMAD.HI.U32 R8, R26.reuse, R0, RZ ;  /* 0x000000001a087227 */ /* 0x040fe200078e00ff */
[----:B0-----:R-:W-:Y:S02]  /*0fa0*/  IABS R4, R15 ;  /* 0x0000000f00047213 */ /* 0x001fe40000000000 */
[----:B------:R-:W2:Y:S01]  /*0fb0*/  LDL R15, [R1+0xf2c] ;  /* 0x000f2c00010f7983 */ /* 0x000ea20000100800 */
[----:B------:R-:W-:-:S04]  /*0fc0*/  IMAD.HI.U32 R6, R26, R3, RZ ;  /* 0x000000031a067227 */ /* 0x000fc800078e00ff */
[----:B------:R-:W-:Y:S02]  /*0fd0*/  IMAD.MOV.U32 R14, RZ, RZ, R10 ;  /* 0x000000ffff0e7224 */ /* 0x000fe400078e000a */
[----:B------:R-:W-:Y:S02]  /*0fe0*/  IMAD.MOV R8, RZ, RZ, -R8 ;  /* 0x000000ffff087224 */ /* 0x000fe400078e0a08 */
[----:B------:R-:W-:-:S04]  /*0ff0*/  IMAD.HI.U32 R10, R26, R4, RZ ;  /* 0x000000041a0a7227 */ /* 0x000fc800078e00ff */
[----:B------:R-:W-:Y:S02]  /*1000*/  IMAD.MOV R7, RZ, RZ, -R7 ;  /* 0x000000ffff077224 */ /* 0x000fe400078e0a07 */
[----:B------:R-:W-:-:S04]  /*1010*/  IMAD.HI.U32 R9, R26, R5, RZ ;  /* 0x000000051a097227 */ /* 0x000fc800078e00ff */
[----:B------:R-:W-:Y:S02]  /*1020*/  IMAD.MOV R6, RZ, RZ, -R6 ;  /* 0x000000ffff067224 */ /* 0x000fe400078e0a06 */
[C---:B------:R-:W-:Y:S02]  /*1030*/  IMAD R0, R29.reuse, R8, R0 ;  /* 0x000000081d007224 */ /* 0x040fe400078e0200 */
[----:B------:R-:W-:Y:S02]  /*1040*/  IMAD.MOV R10, RZ, RZ, -R10 ;  /* 0x000000ffff0a7224 */ /* 0x000fe400078e0a0a */
[C---:B------:R-:W-:Y:S02]  /*1050*/  IMAD R2, R29.reuse, R7, R2 ;  /* 0x000000071d027224 */ /* 0x040fe400078e0202 */
[----:B------:R-:W-:Y:S02]  /*1060*/  IMAD.MOV R9, RZ, RZ, -R9 ;  /* 0x000000ffff097224 */ /* 0x000fe400078e0a09 */
[C---:B------:R-:W-:Y:S01]  /*1070*/  IMAD R3, R29.reuse, R6, R3 ;  /* 0x000000061d037224 */ /* 0x040fe200078e0203 */
[----:B------:R0:W-:Y:S01]  /*1080*/  STL [R1+0x1090], R0 ;  /* 0x0010900001007387 */ /* 0x0001e20000100800 */
[----:B------:R-:W-:-:S02]  /*1090*/  IMAD R4, R29, R10, R4 ;  /* 0x0000000a1d047224 */ /* 0x000fc400078e0204 */
[----:B------:R-:W-:Y:S01]  /*10a0*/  IMAD R5, R29, R9, R5 ;  /* 0x000000091d057224 */ /* 0x000fe200078e0205 */
[----:B------:R-:W-:Y:S04]  /*10b0*/  STL [R1+0x1084], R2 ;  /* 0x0010840201007387 */ /* 0x000fe80000100800 */
[----:B------:R1:W-:Y:S04]  /*10c0*/  STL [R1+0x1088], R3 ;  /* 0x0010880301007387 */ /* 0x0003e80000100800 */
[----:B------:R-:W3:Y:S04]  /*10d0*/  LDL R16, [R1+0xf28] ;  /* 0x000f280001107983 */ /* 0x000ee80000100800 */
[----:B------:R-:W4:Y:S04]  /*10e0*/  LDL R17, [R1+0xf24] ;  /* 0x000f240001117983 */ /* 0x000f280000100800 */
[----:B------:R-:W5:Y:S04]  /*10f0*/  LDL R18, [R1+0xf20] ;  /* 0x000f200001127983 */ /* 0x000f680000100800 */
[----:B------:R-:W-:Y:S04]  /*1100*/  STL [R1+0x108c], R4 ;  /* 0x00108c0401007387 */ /* 0x000fe80000100800 */
[----:B------:R-:W-:Y:S04]  /*1110*/  STL [R1+0x1094], R5 ;  /* 0x0010940501007387 */ /* 0x000fe80000100800 */
[----:B------:R-:W4:Y:S01]  /*1120*/  LDL R23, [R1+0xf1c] ;  /* 0x000f1c0001177983 */ /* 0x000f220000100800 */
[----:B------:R-:W-:-:S02]  /*1130*/  IABS R6, R12 ;  /* 0x0000000c00067213 */ /* 0x000fc40000000000 */
[----:B------:R-:W-:Y:S01]  /*1140*/  IABS R8, R11 ;  /* 0x0000000b00087213 */ /* 0x000fe20000000000 */
[----:B------:R-:W4:Y:S01]  /*1150*/  LDL R19, [R1+0xf18] ;  /* 0x000f180001137983 */ /* 0x000f220000100800 */
[----:B------:R-:W-:Y:S01]  /*1160*/  IABS R7, R13 ;  /* 0x0000000d00077213 */ /* 0x000fe20000000000 */
[----:B------:R-:W-:Y:S01]  /*1170*/  IMAD.HI.U32 R13, R26, R6, RZ ;  /* 0x000000061a0d7227 */ /* 0x000fe200078e00ff */
[----:B------:R-:W-:-:S03]  /*1180*/  IABS R9, R14 ;  /* 0x0000000e00097213 */ /* 0x000fc60000000000 */
[----:B------:R-:W-:-:S04]  /*1190*/  IMAD.HI.U32 R11, R26, R8, RZ ;  /* 0x000000081a0b7227 */ /* 0x000fc800078e00ff */
[----:B------:R-:W-:Y:S02]  /*11a0*/  IMAD.MOV R13, RZ, RZ, -R13 ;  /* 0x000000ffff0d7224 */ /* 0x000fe400078e0a0d */
[----:B------:R-:W-:Y:S02]  /*11b0*/  IMAD.MOV R11, RZ, RZ, -R11 ;  /* 0x000000ffff0b7224 */ /* 0x000fe400078e0a0b */
[C---:B------:R-:W-:Y:S02]  /*11c0*/  IMAD R6, R29.reuse, R13, R6 ;  /* 0x0000000d1d067224 */ /* 0x040fe400078e0206 */
[----:B------:R-:W-:-:S03]  /*11d0*/  IMAD R8, R29, R11, R8 ;  /* 0x0000000b1d087224 */ /* 0x000fc600078e0208 */
[----:B------:R0:W-:Y:S04]  /*11e0*/  STL [R1+0x1098], R6 ;  /* 0x0010980601007387 */ /* 0x0001e80000100800 */
[----:B------:R-:W-:Y:S04]  /*11f0*/  STL [R1+0x1074], R8 ;  /* 0x0010740801007387 */ /* 0x000fe80000100800 */
[----:B------:R-:W4:Y:S04]  /*1200*/  LDL R24, [R1+0xf14] ;  /* 0x000f140001187983 */ /* 0x000f280000100800 */
[----:B------:R-:W4:Y:S04]  /*1210*/  LDL R25, [R1+0xf10] ;  /* 0x000f100001197983 */ /* 0x000f280000100800 */
[----:B------:R-:W4:Y:S01]  /*1220*/  LDL R22, [R1+0xf0c] ;  /* 0x000f0c0001167983 */ /* 0x000f220000100800 */
[----:B--2---:R-:W-:Y:S01]  /*1230*/  IABS R10, R15 ;  /* 0x0000000f000a7213 */ /* 0x004fe20000000000 */
[----:B------:R-:W-:-:S04]  /*1240*/  IMAD.HI.U32 R15, R26, R9, RZ ;  /* 0x000000091a0f7227 */ /* 0x000fc800078e00ff */
[----:B------:R-:W-:-:S04]  /*1250*/  IMAD.HI.U32 R14, R26, R10, RZ ;  /* 0x0000000a1a0e7227 */ /* 0x000fc800078e00ff */
[----:B------:R-:W-:Y:S02]  /*1260*/  IMAD.MOV R15, RZ, RZ, -R15 ;  /* 0x000000ffff0f7224 */ /* 0x000fe400078e0a0f */
[----:B------:R-:W-:Y:S02]  /*1270*/  IMAD.MOV R14, RZ, RZ, -R14 ;  /* 0x000000ffff0e7224 */ /* 0x000fe400078e0a0e */
[C---:B------:R-:W-:Y:S02]  /*1280*/  IMAD R9, R29.reuse, R15, R9 ;  /* 0x0000000f1d097224 */ /* 0x040fe400078e0209 */
[----:B------:R-:W-:-:S03]  /*1290*/  IMAD R10, R29, R14, R10 ;  /* 0x0000000e1d0a7224 */ /* 0x000fc600078e020a */
[----:B------:R-:W-:Y:S04]  /*12a0*/  STL [R1+0x1078], R9 ;  /* 0x0010780901007387 */ /* 0x000fe80000100800 */
[----:B------:R-:W-:Y:S04]  /*12b0*/  STL [R1+0x107c], R10 ;  /* 0x00107c0a01007387 */ /* 0x000fe80000100800 */
[----:B------:R-:W2:Y:S04]  /*12c0*/  LDL R21, [R1+0xf08] ;  /* 0x000f080001157983 */ /* 0x000ea80000100800 */
[----:B------:R-:W2:Y:S04]  /*12d0*/  LDL R27, [R1+0xef8] ;  /* 0x000ef800011b7983 */ /* 0x000ea80000100800 */
[----:B0-----:R-:W2:Y:S01]  /*12e0*/  LDL R0, [R1+0xf00] ;  /* 0x000f000001007983 */ /* 0x001ea20000100800 */
[----:B---3--:R-:W-:-:S02]  /*12f0*/  IABS R11, R16 ;  /* 0x00000010000b7213 */ /* 0x008fc40000000000 */
[----:B-----5:R-:W-:-:S03]  /*1300*/  IABS R13, R18 ;  /* 0x00000012000d7213 */ /* 0x020fc60000000000 */
[----:B------:R-:W-:Y:S01]  /*1310*/  IMAD.HI.U32 R18, R26, R11, RZ ;  /* 0x0000000b1a127227 */ /* 0x000fe200078e00ff */
[----:B----4-:R-:W-:Y:S02]  /*1320*/  IABS R14, R23 ;  /* 0x00000017000e7213 */ /* 0x010fe40000000000 */
[----:B------:R-:W3:Y:S01]  /*1330*/  LDL R23, [R1+0xf04] ;  /* 0x000f040001177983 */ /* 0x000ee20000100800 */
[----:B------:R-:W-:-:S04]  /*1340*/  IMAD.MOV R18, RZ, RZ, -R18 ;  /* 0x000000ffff127224 */ /* 0x000fc800078e0a12 */
[----:B------:R-:W-:-:S05]  /*1350*/  IMAD R11, R29, R18, R11 ;  /* 0x000000121d0b7224 */ /* 0x000fca00078e020b */
[----:B------:R0:W-:Y:S04]  /*1360*/  STL [R1+0x1080], R11 ;  /* 0x0010800b01007387 */ /* 0x0001e80000100800 */
[----:B-1----:R-:W4:Y:S04]  /*1370*/  LDL R3, [R1+0xeec] ;  /* 0x000eec0001037983 */ /* 0x002f280000100800 */
[----:B------:R-:W5:Y:S01]  /*1380*/  LDL R2, [R1+0xeb4] ;  /* 0x000eb40001027983 */ /* 0x000f620000100800 */
[----:B------:R-:W-:Y:S01]  /*1390*/  IMAD.HI.U32 R12, R26, R7, RZ ;  /* 0x000000071a0c7227 */ /* 0x000fe200078e00ff */
[----:B------:R-:W-:-:S02]  /*13a0*/  IABS R15, R19 ;  /* 0x00000013000f7213 */ /* 0x000fc40000000000 */
[----:B------:R-:W4:Y:S01]  /*13b0*/  LDL R6, [R1+0x14] ;  /* 0x0000140001067983 */ /* 0x000f220000100800 */
[----:B------:R-:W-:Y:S02]  /*13c0*/  IMAD.MOV R12, RZ, RZ, -R12 ;  /* 0x000000ffff0c7224 */ /* 0x000fe400078e0a0c */
[C---:B------:R-:W-:Y:S01]  /*13d0*/  IMAD.HI.U32 R16, R26.reuse, R13, RZ ;  /* 0x0000000d1a107227 */ /* 0x040fe200078e00ff */
[----:B------:R-:W5:Y:S03]  /*13e0*/  LDL R5, [R1+0x10] ;  /* 0x0000100001057983 */ /* 0x000f660000100800 */
[----:B------:R-:W-:Y:S01]  /*13f0*/  IMAD R7, R29, R12, R7 ;  /* 0x0000000c1d077224 */ /* 0x000fe200078e0207 */
[----:B------:R-:W-:Y:S01]  /*1400*/  IABS R12, R17 ;  /* 0x00000011000c7213 */ /* 0x000fe20000000000 */
[----:B------:R-:W-:Y:S01]  /*1410*/  IMAD.MOV R16, RZ, RZ, -R16 ;  /* 0x000000ffff107224 */ /* 0x000fe200078e0a10 */
[----:B------:R-:W5:Y:S03]  /*1420*/  LDL R4, [R1+0xef4] ;  /* 0x000ef40001047983 */ /* 0x000f660000100800 */
[----:B------:R-:W-:-:S04]  /*1430*/  IMAD.HI.U32 R17, R26, R12, RZ ;  /* 0x0000000c1a117227 */ /* 0x000fc800078e00ff */
[----:B------:R-:W-:Y:S02]  /*1440*/  IMAD.MOV R17, RZ, RZ, -R17 ;  /* 0x000000ffff117224 */ /* 0x000fe400078e0a11 */
[----:B------:R-:W-:-:S04]  /*1450*/  IMAD.HI.U32 R19, R26, R15, RZ ;  /* 0x0000000f1a137227 */ /* 0x000fc800078e00ff */
[----:B------:R-:W-:Y:S01]  /*1460*/  IMAD.HI.U32 R20, R26, R14, RZ ;  /* 0x0000000e1a147227 */ /* 0x000fe200078e00ff */
[----:B------:R-:W-:-:S03]  /*1470*/  IABS R18, R22 ;  /* 0x0000001600127213 */ /* 0x000fc60000000000 */
[C---:B------:R-:W-:Y:S01]  /*1480*/  IMAD R12, R29.reuse, R17, R12 ;  /* 0x000000111d0c7224 */ /* 0x040fe200078e020c */
[----:B------:R-:W-:Y:S01]  /*1490*/  IABS R17, R25 ;  /* 0x0000001900117213 */ /* 0x000fe20000000000 */
[C---:B------:R-:W-:Y:S01]  /*14a0*/  IMAD R13, R29.reuse, R16, R13 ;  /* 0x000000101d0d7224 */ /* 0x040fe200078e020d */
[----:B------:R-:W-:Y:S01]  /*14b0*/  IABS R16, R24 ;  /* 0x0000001800107213 */ /* 0x000fe20000000000 */
[----:B------:R-:W-:Y:S02]  /*14c0*/  IMAD.MOV R19, RZ, RZ, -R19 ;  /* 0x000000ffff137224 */ /* 0x000fe400078e0a13 */
[----:B------:R-:W-:Y:S02]  /*14d0*/  IMAD.MOV R20, RZ, RZ, -R20 ;  /* 0x000000ffff147224 */ /* 0x000fe400078e0a14 */
[C---:B------:R-:W-:Y:S02]  /*14e0*/  IMAD R15, R29.reuse, R19, R15 ;  /* 0x000000131d0f7224 */ /* 0x040fe400078e020f */
[----:B------:R-:W-:-:S02]  /*14f0*/  IMAD R14, R29, R20, R14 ;  /* 0x000000141d0e7224 */ /* 0x000fc400078e020e */
[----:B------:R-:W-:-:S04]  /*1500*/  IMAD.HI.U32 R22, R26, R16, RZ ;  /* 0x000000101a167227 */ /* 0x000fc800078e00ff */
[----:B------:R-:W-:-:S04]  /*1510*/  IMAD.HI.U32 R19, R26, R17, RZ ;  /* 0x000000111a137227 */ /* 0x000fc800078e00ff */
[----:B------:R-:W-:-:S04]  /*1520*/  IMAD.HI.U32 R20, R26, R18, RZ ;  /* 0x000000121a147227 */ /* 0x000fc800078e00ff */
[----:B------:R-:W-:Y:S02]  /*1530*/  IMAD.MOV R25, RZ, RZ, -R22 ;  /* 0x000000ffff197224 */ /* 0x000fe400078e0a16 */
[----:B------:R-:W-:Y:S02]  /*1540*/  IMAD.MOV R24, RZ, RZ, -R19 ;  /* 0x000000ffff187224 */ /* 0x000fe400078e0a13 */
[----:B------:R-:W-:Y:S02]  /*1550*/  IMAD.MOV R22, RZ, RZ, -R20 ;  /* 0x000000ffff167224 */ /* 0x000fe400078e0a14 */
[C---:B------:R-:W-:Y:S02]  /*1560*/  IMAD R17, R29.reuse, R24, R17 ;  /* 0x000000181d117224 */ /* 0x040fe400078e0211 */
[C---:B------:R-:W-:Y:S02]  /*1570*/  IMAD R18, R29.reuse, R22, R18 ;  /* 0x000000161d127224 */ /* 0x040fe400078e0212 */
[----:B------:R-:W-:Y:S01]  /*1580*/  IMAD R16, R29, R25, R16 ;  /* 0x000000191d107224 */ /* 0x000fe200078e0210 */
[----:B------:R-:W-:-:S02]  /*1590*/  IABS R25, R28 ;  /* 0x0000001c00197213 */ /* 0x000fc40000000000 */
[----:B--2---:R-:W-:-:S05]  /*15a0*/  IABS R21, R21 ;  /* 0x0000001500157213 */ /* 0x004fca0000000000 */
[----:B------:R-:W-:Y:S01]  /*15b0*/  IMAD.MOV.U32 R19, RZ, RZ, R21 ;  /* 0x000000ffff137224 */ /* 0x000fe200078e0015 */
[----:B------:R-:W-:Y:S02]  /*15c0*/  IABS R24, R27 ;  /* 0x0000001b00187213 */ /* 0x000fe40000000000 */
[----:B------:R-:W-:Y:S02]  /*15d0*/  IABS R21, R0 ;  /* 0x0000000000157213 */ /* 0x000fe40000000000 */
[----:B------:R-:W2:Y:S04]  /*15e0*/  LDL R0, [R1+0xee8] ;  /* 0x000ee80001007983 */ /* 0x000ea80000100800 */
[----:B0-----:R-:W2:Y:S04]  /*15f0*/  LDL.LU R11, [R1+0xc] ;  /* 0x00000c00010b7983 */ /* 0x001ea80000300800 */
[----:B------:R-:W2:Y:S04]  /*1600*/  LDL.LU R10, [R1+0x8] ;  /* 0x00000800010a7983 */ /* 0x000ea80000300800 */
[----:B------:R-:W2:Y:S04]  /*1610*/  LDL.LU R9, [R1+0x4] ;  /* 0x0000040001097983 */ /* 0x000ea80000300800 */
[----:B------:R-:W2:Y:S01]  /*1620*/  LDL.LU R8, [R1] ;  /* 0x0000000001087983 */ /* 0x000ea20000300800 */
[----:B---3--:R-:W-:-:S05]  /*1630*/  IABS R23, R23 ;  /* 0x0000001700177213 */ /* 0x008fca0000000000 */
[----:B------:R-:W-:Y:S02]  /*1640*/  IMAD.MOV.U32 R20, RZ, RZ, R23 ;  /* 0x000000ffff147224 */ /* 0x000fe400078e0017 */
[----:B------:R-:W-:-:S04]  /*1650*/  IMAD.HI.U32 R23, R26, R19, RZ ;  /* 0x000000131a177227 */ /* 0x000fc800078e00ff */
[----:B------:R-:W-:-:S04]  /*1660*/  IMAD.HI.U32 R22, R26, R20, RZ ;  /* 0x000000141a167227 */ /* 0x000fc800078e00ff */
[----:B------:R-:W-:Y:S02]  /*1670*/  IMAD.MOV R28, RZ, RZ, -R23 ;  /* 0x000000ffff1c7224 */ /* 0x000fe400078e0a17 */
[----:B------:R-:W-:Y:S02]  /*1680*/  IMAD.MOV R27, RZ, RZ, -R22 ;  /* 0x000000ffff1b7224 */ /* 0x000fe400078e0a16 */
[----:B------:R-:W-:Y:S02]  /*1690*/  IMAD.MOV.U32 R22, RZ, RZ, R24 ;  /* 0x000000ffff167224 */ /* 0x000fe400078e0018 */
[----:B------:R-:W-:Y:S02]  /*16a0*/  IMAD.MOV.U32 R23, RZ, RZ, R25 ;  /* 0x000000ffff177224 */ /* 0x000fe400078e0019 */
[C---:B------:R-:W-:Y:S01]  /*16b0*/  IMAD R19, R29.reuse, R28, R19 ;  /* 0x0000001c1d137224 */ /* 0x040fe200078e0213 */
[----:B----4-:R-:W-:Y:S01]  /*16c0*/  IABS R24, R3 ;  /* 0x0000000300187213 */ /* 0x010fe20000000000 */
[----:B------:R-:W-:-:S02]  /*16d0*/  IMAD R20, R29, R27, R20 ;  /* 0x0000001b1d147224 */ /* 0x000fc400078e0214 */
[----:B------:R-:W-:Y:S01]  /*16e0*/  IMAD.HI.U32 R28, R26, R21, RZ ;  /* 0x000000151a1c7227 */ /* 0x000fe200078e00ff */
[----:B-----5:R-:W-:-:S03]  /*16f0*/  IABS R3, R2 ;  /* 0x0000000200037213 */ /* 0x020fc60000000000 */
[----:B------:R-:W-:-:S04]  /*1700*/  IMAD.HI.U32 R27, R26, R22, RZ ;  /* 0x000000161a1b7227 */ /* 0x000fc800078e00ff */
[----:B------:R-:W-:-:S04]  /*1710*/  IMAD.HI.U32 R25, R26, R23, RZ ;  /* 0x000000171a197227 */ /* 0x000fc800078e00ff */
[----:B------:R-:W-:Y:S02]  /*1720*/  IMAD.MOV R2, RZ, RZ, -R28 ;  /* 0x000000ffff027224 */ /* 0x000fe400078e0a1c */
[----:B------:R-:W-:Y:S02]  /*1730*/  IMAD.MOV R28, RZ, RZ, -R27 ;  /* 0x000000ffff1c7224 */ /* 0x000fe400078e0a1b */
[----:B------:R-:W-:Y:S02]  /*1740*/  IMAD.MOV R27, RZ, RZ, -R25 ;  /* 0x000000ffff1b7224 */ /* 0x000fe400078e0a19 */
[----:B------:R-:W-:Y:S02]  /*1750*/  IMAD.MOV.U32 R25, RZ, RZ, R3 ;  /* 0x000000ffff197224 */ /* 0x000fe400078e0003 */
[----:B------:R-:W-:Y:S02]  /*1760*/  IMAD R23, R29, R27, R23 ;  /* 0x0000001b1d177224 */ /* 0x000fe400078e0217 */
[----:B------:R-:W-:-:S04]  /*1770*/  IMAD.HI.U32 R27, R26, R24, RZ ;  /* 0x000000181a1b7227 */ /* 0x000fc800078e00ff */
[----:B------:R-:W-:-:S04]  /*1780*/  IMAD.HI.U32 R3, R26, R25, RZ ;  /* 0x000000191a037227 */ /* 0x000fc800078e00ff */
[C---:B------:R-:W-:Y:S02]  /*1790*/  IMAD R22, R29.reuse, R28, R22 ;  /* 0x0000001c1d167224 */ /* 0x040fe400078e0216 */
[----:B------:R-:W3:Y:S01]  /*17a0*/  LDL R28, [R1+0xef0] ;  /* 0x000ef000011c7983 */ /* 0x000ee20000100800 */
[----:B------:R-:W-:Y:S02]  /*17b0*/  IMAD.MOV R27, RZ, RZ, -R27 ;  /* 0x000000ffff1b7224 */ /* 0x000fe400078e0a1b */
[----:B------:R-:W-:Y:S02]  /*17c0*/  IMAD.MOV R3, RZ, RZ, -R3 ;  /* 0x000000ffff037224 */ /* 0x000fe400078e0a03 */
[C---:B------:R-:W-:Y:S02]  /*17d0*/  IMAD R21, R29.reuse, R2, R21 ;  /* 0x000000021d157224 */ /* 0x040fe400078e0215 */
[C---:B------:R-:W-:Y:S02]  /*17e0*/  IMAD R24, R29.reuse, R27, R24 ;  /* 0x0000001b1d187224 */ /* 0x040fe400078e0218 */
[----:B------:R-:W-:-:S02]  /*17f0*/  IMAD R25, R29, R3, R25 ;  /* 0x000000031d197224 */ /* 0x000fc400078e0219 */
[----:B------:R-:W4:Y:S01]  /*1800*/  LDL R29, [R1+0x10] ;  /* 0x00001000011d7983 */ /* 0x000f220000100800 */
[----:B------:R-:W-:-:S04]  /*1810*/  IABS R2, c[0x0][0x178] ;  /* 0x00005e0000027a13 */ /* 0x000fc80000000000 */
[C---:B------:R-:W-:Y:S02]  /*1820*/  ISETP.GT.U32.AND P0, PT, R2.reuse, R6, PT ;  /* 0x000000060200720c */ /* 0x040fe40003f04070 */
[----:B------:R-:W-:Y:S02]  /*1830*/  ISETP.GT.U32.AND P1, PT, R2, R5, PT ;  /* 0x000000050200720c */ /* 0x000fe40003f24070 */
[----:B------:R-:W-:-:S05]  /*1840*/  IABS R4, R4 ;  /* 0x0000000400047213 */ /* 0x000fca0000000000 */
[----:B------:R-:W-:-:S04]  /*1850*/  IMAD.MOV.U32 R27, RZ, RZ, R4 ;  /* 0x000000ffff1b7224 */ /* 0x000fc800078e0004 */
[----:B------:R-:W-:-:S05]  /*1860*/  @!P0 IMAD.IADD R6, R6, 0x1, -R2 ;  /* 0x0000000106068824 */ /* 0x000fca00078e0a02 */
[----:B------:R0:W-:Y:S01]  /*1870*/  @!P0 STL [R1+0x14], R6 ;  /* 0x0000140601008387 */ /* 0x0001e20000100800 */
[----:B------:R-:W-:-:S03]  /*1880*/  ISETP.GT.U32.AND P5, PT, R2, R6, PT ;  /* 0x000000060200720c */ /* 0x000fc60003fa4070 */
[----:B0-----:R-:W5:Y:S01]  /*1890*/  LDL.LU R6, [R1+0x1098] ;  /* 0x0010980001067983 */ /* 0x001f620000300800 */
[----:B--2---:R-:W-:-:S05]  /*18a0*/  IABS R0, R0 ;  /* 0x0000000000007213 */ /* 0x004fca0000000000 */
[----:B------:R-:W-:Y:S02]  /*18b0*/  IMAD.MOV.U32 R4, RZ, RZ, R0 ;  /* 0x000000ffff047224 */ /* 0x000fe400078e0000 */
[----:B------:R-:W-:-:S04]  /*18c0*/  IMAD.HI.U32 R0, R26, R27, RZ ;  /* 0x0000001b1a007227 */ /* 0x000fc800078e00ff */
[----:B------:R-:W-:-:S04]  /*18d0*/  IMAD.HI.U32 R3, R26, R4, RZ ;  /* 0x000000041a037227 */ /* 0x000fc800078e00ff */
[----:B------:R-:W-:Y:S02]  /*18e0*/  IMAD.MOV R0, RZ, RZ, -R0 ;  /* 0x000000ffff007224 */ /* 0x000fe400078e0a00 */
[----:B------:R-:W-:Y:S01]  /*18f0*/  IMAD.MOV R3, RZ, RZ, -R3 ;  /* 0x000000ffff037224 */ /* 0x000fe200078e0a03 */
[----:B---3--:R-:W-:-:S05]  /*1900*/  IABS R28, R28 ;  /* 0x0000001c001c7213 */ /* 0x008fca0000000000 */
[----:B------:R-:W-:-:S04]  /*1910*/  IMAD.HI.U32 R5, R26, R28, RZ ;  /* 0x0000001c1a057227 */ /* 0x000fc800078e00ff */
[----:B----4-:R-:W-:Y:S02]  /*1920*/  @!P1 IMAD.IADD R29, R29, 0x1, -R2 ;  /* 0x000000011d1d9824 */ /* 0x010fe400078e0a02 */
[----:B------:R-:W-:Y:S02]  /*1930*/  IMAD.MOV R26, RZ, RZ, -R5 ;  /* 0x000000ffff1a7224 */ /* 0x000fe400078e0a05 */
[----:B------:R-:W2:Y:S01]  /*1940*/  LDL.LU R5, [R1+0x1094] ;  /* 0x0010940001057983 */ /* 0x000ea20000300800 */
[----:B------:R-:W-:-:S03]  /*1950*/  ISETP.GT.U32.AND P0, PT, R2, R29, PT ;  /* 0x0000001d0200720c */ /* 0x000fc60003f04070 */
[----:B------:R0:W-:Y:S02]  /*1960*/  @!P1 STL [R1+0x10], R29 ;  /* 0x0000101d01009387 */ /* 0x0001e40000100800 */
[----:B0-----:R-:W-:-:S05]  /*1970*/  IABS R29, c[0x0][0x17c] ;  /* 0x00005f00001d7a13 */ /* 0x001fca0000000000 */
[C---:B------:R-:W-:Y:S02]  /*1980*/  IMAD R26, R29.reuse, R26, R28 ;  /* 0x0000001a1d1a7224 */ /* 0x040fe400078e021c */
[C---:B------:R-:W-:Y:S02]  /*1990*/  IMAD R27, R29.reuse, R0, R27 ;  /* 0x000000001d1b7224 */ /* 0x040fe400078e021b */
[----:B------:R-:W3:Y:S01]  /*19a0*/  LDL.LU R0, [R1+0x1090] ;  /* 0x0010900001007983 */ /* 0x000ee20000300800 */
[C---:B------:R-:W-:Y:S01]  /*19b0*/  IMAD R28, R29.reuse, R3, R4 ;  /* 0x000000031d1c7224 */ /* 0x040fe200078e0204 */
[C---:B------:R-:W-:Y:S02]  /*19c0*/  ISETP.GT.U32.AND P1, PT, R29.reuse, R25, PT ;  /* 0x000000191d00720c */ /* 0x040fe40003f24070 */
[----:B------:R-:W4:Y:S01]  /*19d0*/  LDL.LU R4, [R1+0x108c] ;  /* 0x00108c0001047983 */ /* 0x000f220000300800 */
[C---:B------:R-:W-:Y:S02]  /*19e0*/  ISETP.GT.U32.AND P3, PT, R29.reuse, R11, PT ;  /* 0x0000000b1d00720c */ /* 0x040fe40003f64070 */
[C---:B------:R-:W-:Y:S01]  /*19f0*/  ISETP.GT.U32.AND P2, PT, R29.reuse, R10, PT ;  /* 0x0000000a1d00720c */ /* 0x040fe20003f44070 */
[----:B------:R-:W2:Y:S01]  /*1a00*/  LDL.LU R3, [R1+0x1088] ;  /* 0x0010880001037983 */ /* 0x000ea20000300800 */
[----:B------:R-:W-:-:S02]  /*1a10*/  ISETP.GT.U32.AND P4, PT, R29, R9, PT ;  /* 0x000000091d00720c */ /* 0x000fc40003f84070 */
[----:B------:R-:W-:Y:S02]  /*1a20*/  ISETP.GT.U32.AND P6, PT, R29, R8, PT ;  /* 0x000000081d00720c */ /* 0x000fe40003fc4070 */
[----:B------:R-:W2:Y:S02]  /*1a30*/  LDL R29, [R1+0x14] ;  /* 0x00001400011d7983 */ /* 0x000ea40000100800 */
[----:B--2---:R-:W-:-:S05]  /*1a40*/  @!P5 IMAD.IADD R29, R29, 0x1, -R2 ;  /* 0x000000011d1dd824 */ /* 0x004fca00078e0a02 */
[----:B------:R0:W-:Y:S02]  /*1a50*/  @!P5 STL [R1+0x14], R29 ;  /* 0x0000141d0100d387 */ /* 0x0001e40000100800 */
[----:B0-----:R-:W-:-:S04]  /*1a60*/  IABS R29, c[0x0][0x17c] ;  /* 0x00005f00001d7a13 */ /* 0x001fc80000000000 */
[----:B---3--:R-:W-:Y:S02]  /*1a70*/  ISETP.GT.U32.AND P5, PT, R29, R0, PT ;  /* 0x000000001d00720c */ /* 0x008fe40003fa4070 */
[----:B------:R-:W2:Y:S02]  /*1a80*/  LDL R29, [R1+0x10] ;  /* 0x00001000011d7983 */ /* 0x000ea40000100800 */
[----:B--2---:R-:W-:Y:S02]  /*1a90*/  @!P0 IMAD.IADD R29, R29, 0x1, -R2 ;  /* 0x000000011d1d8824 */ /* 0x004fe400078e0a02 */
[----:B------:R-:W2:Y:S04]  /*1aa0*/  LDL.LU R2, [R1+0x1084] ;  /* 0x0010840001027983 */ /* 0x000ea80000300800 */
[----:B------:R0:W-:Y:S02]  /*1ab0*/  @!P0 STL [R1+0x10], R29 ;  /* 0x0000101d01008387 */ /* 0x0001e40000100800 */
[----:B0-----:R-:W-:-:S05]  /*1ac0*/  IABS R29, c[0x0][0x17c] ;  /* 0x00005f00001d7a13 */ /* 0x001fca0000000000 */
[--C-:B------:R-:W-:Y:S01]  /*1ad0*/  @!P1 IMAD.IADD R25, R25, 0x1, -R29.reuse ;  /* 0x0000000119199824 */ /* 0x100fe200078e0a1d */
[----:B------:R-:W-:Y:S01]  /*1ae0*/  ISETP.GT.U32.AND P1, PT, R29, R3, PT ;  /* 0x000000031d00720c */ /* 0x000fe20003f24070 */
[--C-:B------:R-:W-:Y:S01]  /*1af0*/  @!P3 IMAD.IADD R11, R11, 0x1, -R29.reuse ;  /* 0x000000010b0bb824 */ /* 0x100fe200078e0a1d */
[C---:B----4-:R-:W-:Y:S01]  /*1b00*/  ISETP.GT.U32.AND P3, PT, R29.reuse, R4, PT ;  /* 0x000000041d00720c */ /* 0x050fe20003f64070 */
[--C-:B------:R-:W-:Y:S01]  /*1b10*/  @!P2 IMAD.IADD R10, R10, 0x1, -R29.reuse ;  /* 0x000000010a0aa824 */ /* 0x100fe200078e0a1d */
[C---:B------:R-:W-:Y:S01]  /*1b20*/  ISETP.GT.U32.AND P2, PT, R29.reuse, R5, PT ;  /* 0x000000051d00720c */ /* 0x040fe20003f44070 */
[--C-:B------:R-:W-:Y:S01]  /*1b30*/  @!P5 IMAD.IADD R0, R0, 0x1, -R29.reuse ;  /* 0x000000010000d824 */ /* 0x100fe200078e0a1d */
[----:B------:R-:W-:Y:S01]  /*1b40*/  ISETP.GT.U32.AND P5, PT, R29, R25, PT ;  /* 0x000000191d00720c */ /* 0x000fe20003fa4070 */
[--C-:B------:R-:W-:Y:S02]  /*1b50*/  @!P4 IMAD.IADD R9, R9, 0x1, -R29.reuse ;  /* 0x000000010909c824 */ /* 0x100fe400078e0a1d */
[----:B------:R-:W-:-:S04]  /*1b60*/  @!P6 IMAD.IADD R8, R8, 0x1, -R29 ;  /* 0x000000010808e824 */ /* 0x000fc800078e0a1d */
[--C-:B------:R-:W-:Y:S01]  /*1b70*/  @!P1 IMAD.IADD R3, R3, 0x1, -R29.reuse ;  /* 0x0000000103039824 */ /* 0x100fe200078e0a1d */
[C---:B------:R-:W-:Y:S01]  /*1b80*/  ISETP.GT.U32.AND P1, PT, R29.reuse, R10, PT ;  /* 0x0000000a1d00720c */ /* 0x040fe20003f24070 */
[--C-:B------:R-:W-:Y:S01]  /*1b90*/  @!P3 IMAD.IADD R4, R4, 0x1, -R29.reuse ;  /* 0x000000010404b824 */ /* 0x100fe200078e0a1d */
[----:B------:R-:W-:Y:S01]  /*1ba0*/  ISETP.GT.U32.AND P3, PT, R29, R9, PT ;  /* 0x000000091d00720c */ /* 0x000fe20003f64070 */
[--C-:B------:R-:W-:Y:S01]  /*1bb0*/  @!P2 IMAD.IADD R5, R5, 0x1, -R29.reuse ;  /* 0x000000010505a824 */ /* 0x100fe200078e0a1d */
[----:B------:R-:W-:Y:S01]  /*1bc0*/  ISETP.GT.U32.AND P2, PT, R29, R8, PT ;  /* 0x000000081d00720c */ /* 0x000fe20003f44070 */
[----:B------:R-:W-:-:S05]  /*1bd0*/  @!P5 IMAD.IADD R25, R25, 0x1, -R29 ;  /* 0x000000011919d824 */ /* 0x000fca00078e0a1d */
[----:B------:R-:W-:Y:S03]  /*1be0*/  STL [R1+0x1044], R25 ;  /* 0x0010441901007387 */ /* 0x000fe60000100800 */
[--C-:B------:R-:W-:Y:S02]  /*1bf0*/  @!P1 IMAD.IADD R10, R10, 0x1, -R29.reuse ;  /* 0x000000010a0a9824 */ /* 0x100fe400078e0a1d */
[--C-:B------:R-:W-:Y:S02]  /*1c00*/  @!P3 IMAD.IADD R9, R9, 0x1, -R29.reuse ;  /* 0x000000010909b824 */ /* 0x100fe400078e0a1d */
[----:B------:R-:W-:Y:S01]  /*1c10*/  @!P2 IMAD.IADD R8, R8, 0x1, -R29 ;  /* 0x000000010808a824 */ /* 0x000fe200078e0a1d */
[----:B--2---:R-:W-:-:S13]  /*1c20*/  ISETP.GT.U32.AND P0, PT, R29, R2, PT ;  /* 0x000000021d00720c */ /* 0x004fda0003f04070 */
[----:B------:R-:W-:Y:S01]  /*1c30*/  @!P0 IMAD.IADD R2, R2, 0x1, -R29 ;  /* 0x0000000102028824 */ /* 0x000fe200078e0a1d */
[----:B------:R-:W-:-:S13]  /*1c40*/  ISETP.GT.U32.AND P0, PT, R29, R11, PT ;  /* 0x0000000b1d00720c */ /* 0x000fda0003f04070 */
[----:B------:R-:W-:-:S05]  /*1c50*/  @!P0 IMAD.IADD R11, R11, 0x1, -R29 ;  /* 0x000000010b0b8824 */ /* 0x000fca00078e0a1d */
[----:B------:R0:W-:Y:S04]  /*1c60*/  STL [R1+0xc], R11 ;  /* 0x00000c0b01007387 */ /* 0x0001e80000100800 */
[----:B0-----:R-:W2:Y:S04]  /*1c70*/  LDL.LU R11, [R1+0x1080] ;  /* 0x00108000010b7983 */ /* 0x001ea80000300800 */
[----:B------:R0:W-:Y:S04]  /*1c80*/  STL [R1+0x8], R10 ;  /* 0x0000080a01007387 */ /* 0x0001e80000100800 */
[----:B0-----:R-:W3:Y:S04]  /*1c90*/  LDL.LU R10, [R1+0x107c] ;  /* 0x00107c00010a7983 */ /* 0x001ee80000300800 */
[----:B------:R0:W-:Y:S04]  /*1ca0*/  STL [R1+0x4], R9 ;  /* 0x0000040901007387 */ /* 0x0001e80000100800 */
[----:B0-----:R-:W4:Y:S04]  /*1cb0*/  LDL.LU R9, [R1+0x1078] ;  /* 0x0010780001097983 */ /* 0x001f280000300800 */
[----:B------:R0:W-:Y:S04]  /*1cc0*/  STL [R1], R8 ;  /* 0x0000000801007387 */ /* 0x0001e80000100800 */
[----:B0-----:R-:W4:Y:S01]  /*1cd0*/  LDL.LU R8, [R1+0x1074] ;  /* 0x0010740001087983 */ /* 0x001f220000300800 */
[----:B-----5:R-:W-:-:S02]  /*1ce0*/  ISETP.GT.U32.AND P4, PT, R29, R6, PT ;  /* 0x000000061d00720c */ /* 0x020fc40003f84070 */
[C---:B------:R-:W-:Y:S02]  /*1cf0*/  ISETP.GT.U32.AND P6, PT, R29.reuse, R7, PT ;  /* 0x000000071d00720c */ /* 0x040fe40003fc4070 */
[C---:B------:R-:W-:Y:S02]  /*1d00*/  ISETP.GT.U32.AND P1, PT, R29.reuse, R4, PT ;  /* 0x000000041d00720c */ /* 0x040fe40003f24070 */
[C---:B------:R-:W-:Y:S02]  /*1d10*/  ISETP.GT.U32.AND P5, PT, R29.reuse, R2, PT ;  /* 0x000000021d00720c */ /* 0x040fe40003fa4070 */
[----:B------:R-:W-:-:S05]  /*1d20*/  ISETP.GT.U32.AND P0, PT, R29, R3, PT ;  /* 0x000000031d00720c */ /* 0x000fca0003f04070 */
[--C-:B------:R-:W-:Y:S01]  /*1d30*/  @!P4 IMAD.IADD R6, R6, 0x1, -R29.reuse ;  /* 0x000000010606c824 */ /* 0x100fe200078e0a1d */
[----:B------:R-:W-:Y:S01]  /*1d40*/  ISETP.GT.U32.AND P4, PT, R29, R0, PT ;  /* 0x000000001d00720c */ /* 0x000fe20003f84070 */
[--C-:B------:R-:W-:Y:S01]  /*1d50*/  @!P6 IMAD.IADD R7, R7, 0x1, -R29.reuse ;  /* 0x000000010707e824 */ /* 0x100fe200078e0a1d */
[C---:B------:R-:W-:Y:S01]  /*1d60*/  ISETP.GT.U32.AND P6, PT, R29.reuse, R5, PT ;  /* 0x000000051d00720c */ /* 0x040fe20003fc4070 */
[--C-:B------:R-:W-:Y:S01]  /*1d70*/  @!P1 IMAD.IADD R4, R4, 0x1, -R29.reuse ;  /* 0x0000000104049824 */ /* 0x100fe200078e0a1d */
[C---:B------:R-:W-:Y:S02]  /*1d80*/  ISETP.GT.U32.AND P2, PT, R29.reuse, R6, PT ;  /* 0x000000061d00720c */ /* 0x040fe40003f44070 */
[----:B------:R-:W-:Y:S01]  /*1d90*/  ISETP.GT.U32.AND P3, PT, R29, R7, PT ;  /* 0x000000071d00720c */ /* 0x000fe20003f64070 */
[--C-:B------:R-:W-:Y:S02]  /*1da0*/  @!P5 IMAD.IADD R2, R2, 0x1, -R29.reuse ;  /* 0x000000010202d824 */ /* 0x100fe400078e0a1d */
[----:B------:R-:W-:-:S04]  /*1db0*/  @!P0 IMAD.IADD R3, R3, 0x1, -R29 ;  /* 0x0000000103038824 */ /* 0x000fc800078e0a1d */
[--C-:B------:R-:W-:Y:S02]  /*1dc0*/  @!P4 IMAD.IADD R0, R0, 0x1, -R29.reuse ;  /* 0x000000010000c824 */ /* 0x100fe400078e0a1d */
[----:B------:R-:W-:-:S03]  /*1dd0*/  @!P6 IMAD.IADD R5, R5, 0x1, -R29 ;  /* 0x000000010505e824 */ /* 0x000fc600078e0a1d */
[----:B------:R-:W-:Y:S01]  /*1de0*/  STL [R1+0x105c], R0 ;  /* 0x00105c0001007387 */ /* 0x000fe20000100800 */
[--C-:B------:R-:W-:Y:S01]  /*1df0*/  @!P3 IMAD.IADD R7, R7, 0x1, -R29.reuse ;  /* 0x000000010707b824 */ /* 0x100fe200078e0a1d */
[C---:B------:R-:W-:Y:S02]  /*1e00*/  ISETP.GT.U32.AND P3, PT, R29.reuse, R14, PT ;  /* 0x0000000e1d00720c */ /* 0x040fe40003f64070 */
[----:B------:R-:W-:Y:S01]  /*1e10*/  STL [R1+0x1054], R2 ;  /* 0x0010540201007387 */ /* 0x000fe20000100800 */
[C---:B------:R-:W-:Y:S01]  /*1e20*/  ISETP.GT.U32.AND P6, PT, R29.reuse, R12, PT ;  /* 0x0000000c1d00720c */ /* 0x040fe20003fc4070 */
[----:B------:R-:W-:Y:S02]  /*1e30*/  @!P2 IMAD.IADD R6, R6, 0x1, -R29 ;  /* 0x000000010606a824 */ /* 0x000fe400078e0a1d */
[----:B------:R-:W-:Y:S01]  /*1e40*/  STL [R1+0x1050], R3 ;  /* 0x0010500301007387 */ /* 0x000fe20000100800 */
[----:B------:R-:W-:-:S03]  /*1e50*/  ISETP.GT.U32.AND P2, PT, R29, R13, PT ;  /* 0x0000000d1d00720c */ /* 0x000fc60003f44070 */
[----:B------:R0:W-:Y:S04]  /*1e60*/  STL [R1+0x1058], R4 ;  /* 0x0010580401007387 */ /* 0x0001e80000100800 */
[----:B------:R-:W1:Y:S04]  /*1e70*/  S2R R25, SR_TID.X ;  /* 0x0000000000197919 */ /* 0x000e680000002100 */
[----:B0-----:R-:W0:Y:S01]  /*1e80*/  S2R R4, SR_TID.X ;  /* 0x0000000000047919 */ /* 0x001e220000002100 */
[--C-:B------:R-:W-:Y:S02]  /*1e90*/  @!P3 IMAD.IADD R14, R14, 0x1, -R29.reuse ;  /* 0x000000010e0eb824 */ /* 0x100fe400078e0a1d */
[----:B------:R-:W-:-:S02]  /*1ea0*/  @!P6 IMAD.IADD R12, R12, 0x1, -R29 ;  /* 0x000000010c0ce824 */ /* 0x000fc400078e0a1d */
[----:B------:R-:W-:Y:S01]  /*1eb0*/  @!P2 IMAD.IADD R13, R13, 0x1, -R29 ;  /* 0x000000010d0da824 */ /* 0x000fe200078e0a1d */
[----:B------:R-:W-:Y:S04]  /*1ec0*/  STL [R1+0x1060], R5 ;  /* 0x0010600501007387 */ /* 0x000fe80000100800 */
[----:B------:R-:W-:Y:S01]  /*1ed0*/  STL [R1+0x1064], R6 ;  /* 0x0010640601007387 */ /* 0x000fe20000100800 */
[----:B-1----:R-:W-:-:S03]  /*1ee0*/  LOP3.LUT R25, R25, 0x7, RZ, 0xc0, !PT ;  /* 0x0000000719197812 */ /* 0x002fc600078ec0ff */
[----:B------:R1:W-:Y:S01]  /*1ef0*/  STL [R1+0x104c], R7 ;  /* 0x00104c0701007387 */ /* 0x0003e20000100800 */
[----:B0-----:R-:W-:Y:S02]  /*1f00*/  IMAD.SHL.U32 R2, R4, 0x2, RZ ;  /* 0x0000000204027824 */ /* 0x001fe400078e00ff */
[----:B------:R-:W-:Y:S02]  /*1f10*/  IMAD R0, R25, 0x110, RZ ;  /* 0x0000011019007824 */ /* 0x000fe400078e02ff */
[----:B------:R-:W5:Y:S01]  /*1f20*/  LDL R25, [R1+0xeb8] ;  /* 0x000eb80001197983 */ /* 0x000f620000100800 */
[----:B------:R-:W-:Y:S02]  /*1f30*/  LOP3.LUT R3, R2, 0x10, RZ, 0xc0, !PT ;  /* 0x0000001002037812 */ /* 0x000fe400078ec0ff */
[----:B------:R-:W-:Y:S02]  /*1f40*/  LOP3.LUT R0, R0, 0x30, R2, 0x78, !PT ;  /* 0x0000003000007812 */ /* 0x000fe400078e7802 */
[----:B------:R-:W-:-:S02]  /*1f50*/  LOP3.LUT R4, R3, 0x20, R4, 0xf8, !PT ;  /* 0x0000002003047812 */ /* 0x000fc400078ef804 */
[C---:B--2---:R-:W-:Y:S02]  /*1f60*/  ISETP.GT.U32.AND P1, PT, R29.reuse, R11, PT ;  /* 0x0000000b1d00720c */ /* 0x044fe40003f24070 */
[----:B---3--:R-:W-:-:S11]  /*1f70*/  ISETP.GT.U32.AND P0, PT, R29, R10, PT ;  /* 0x0000000a1d00720c */ /* 0x008fd60003f04070 */
[----:B------:R-:W-:Y:S01]  /*1f80*/  @!P1 IMAD.IADD R11, R11, 0x1, -R29 ;  /* 0x000000010b0b9824 */ /* 0x000fe200078e0a1d */
[C---:B------:R-:W-:Y:S02]  /*1f90*/  ISETP.GT.U32.AND P1, PT, R29.reuse, R18, PT ;  /* 0x000000121d00720c */ /* 0x040fe40003f24070 */
[C---:B----4-:R-:W-:Y:S02]  /*1fa0*/  ISETP.GT.U32.AND P5, PT, R29.reuse, R9, PT ;  /* 0x000000091d00720c */ /* 0x050fe40003fa4070 */
[----:B------:R-:W-:-:S11]  /*1fb0*/  ISETP.GT.U32.AND P4, PT, R29, R8, PT ;  /* 0x000000081d00720c */ /* 0x000fd60003f84070 */
[--C-:B------:R-:W-:Y:S02]  /*1fc0*/  @!P5 IMAD.IADD R9, R9, 0x1, -R29.reuse ;  /* 0x000000010909d824 */ /* 0x100fe400078e0a1d */
[--C-:B------:R-:W-:Y:S02]  /*1fd0*/  @!P0 IMAD.IADD R10, R10, 0x1, -R29.reuse ;  /* 0x000000010a0a8824 */ /* 0x100fe400078e0a1d */
[--C-:B------:R-:W-:Y:S01]  /*1fe0*/  @!P1 IMAD.IADD R18, R18, 0x1, -R29.reuse ;  /* 0x0000000112129824 */ /* 0x100fe200078e0a1d */
[C---:B------:R-:W-:Y:S01]  /*1ff0*/  ISETP.GT.U32.AND P2, PT, R29.reuse, R9, PT ;  /* 0x000000091d00720c */ /* 0x040fe20003f44070 */
[----:B------:R-:W-:Y:S01]  /*2000*/  @!P4 IMAD.IADD R8, R8, 0x1, -R29 ;  /* 0x000000010808c824 */ /* 0x000fe200078e0a1d */
[----:B------:R-:W-:-:S04]  /*2010*/  ISETP.GT.U32.AND P3, PT, R29, R10, PT ;  /* 0x0000000a1d00720c */ /* 0x000fc80003f64070 */
[C---:B------:R-:W-:Y:S02]  /*2020*/  ISETP.GT.U32.AND P6, PT, R29.reuse, R8, PT ;  /* 0x000000081d00720c */ /* 0x040fe40003fc4070 */
[----:B------:R-:W-:-:S05]  /*2030*/  ISETP.GT.U32.AND P1, PT, R29, R14, PT ;  /* 0x0000000e1d00720c */ /* 0x000fca0003f24070 */
[--C-:B------:R-:W-:Y:S02]  /*2040*/  @!P2 IMAD.IADD R9, R9, 0x1, -R29.reuse ;  /* 0x000000010909a824 */ /* 0x100fe400078e0a1d */
[----:B------:R-:W-:-:S04]  /*2050*/  @!P3 IMAD.IADD R10, R10, 0x1, -R29 ;  /* 0x000000010a0ab824 */ /* 0x000fc800078e0a1d */
[--C-:B------:R-:W-:Y:S02]  /*2060*/  @!P6 IMAD.IADD R8, R8, 0x1, -R29.reuse ;  /* 0x000000010808e824 */ /* 0x100fe400078e0a1d */
[----:B------:R-:W-:-:S03]  /*2070*/  @!P1 IMAD.IADD R14, R14, 0x1, -R29 ;  /* 0x000000010e0e9824 */ /* 0x000fc600078e0a1d */
[----:B------:R-:W-:Y:S04]  /*2080*/  STL [R1+0x1068], R8 ;  /* 0x0010680801007387 */ /* 0x000fe80000100800 */
[----:B------:R-:W-:Y:S04]  /*2090*/  STL [R1+0x106c], R9 ;  /* 0x00106c0901007387 */ /* 0x000fe80000100800 */
[----:B------:R0:W-:Y:S04]  /*20a0*/  STL [R1+0x1070], R10 ;  /* 0x0010700a01007387 */ /* 0x0001e80000100800 */
[----:B------:R2:W-:Y:S04]  /*20b0*/  STL [R1+0x1048], R14 ;  /* 0x0010480e01007387 */ /* 0x0005e80000100800 */
[----:B------:R-:W3:Y:S04]  /*20c0*/  LDL R3, [R1+0xebc] ;  /* 0x000ebc0001037983 */ /* 0x000ee80000100800 */
[----:B------:R-:W4:Y:S01]  /*20d0*/  LDL R2, [R1+0xf5c] ;  /* 0x000f5c0001027983 */ /* 0x000f220000100800 */
[----:B------:R-:W-:-:S02]  /*20e0*/  ISETP.GT.U32.AND P5, PT, R29, R16, PT ;  /* 0x000000101d00720c */ /* 0x000fc40003fa4070 */
[C---:B------:R-:W-:Y:S01]  /*20f0*/  ISETP.GT.U32.AND P4, PT, R29.reuse, R15, PT ;  /* 0x0000000f1d00720c */ /* 0x040fe20003f84070 */
[----:B-1----:R-:W2:Y:S01]  /*2100*/  LDL R7, [R1+0xf58] ;  /* 0x000f580001077983 */ /* 0x002ea20000100800 */
[C---:B------:R-:W-:Y:S02]  /*2110*/  ISETP.GT.U32.AND P0, PT, R29.reuse, R17, PT ;  /* 0x000000111d00720c */ /* 0x040fe40003f04070 */
[C---:B------:R-:W-:Y:S01]  /*2120*/  ISETP.GT.U32.AND P6, PT, R29.reuse, R18, PT ;  /* 0x000000121d00720c */ /* 0x040fe20003fc4070 */
[----:B0-----:R-:W2:Y:S01]  /*2130*/  LDL R10, [R1+0xf60] ;  /* 0x000f6000010a7983 */ /* 0x001ea20000100800 */
[----:B------:R-:W-:-:S03]  /*2140*/  ISETP.GT.U32.AND P1, PT, R29, R21, PT ;  /* 0x000000151d00720c */ /* 0x000fc60003f24070 */
[----:B------:R-:W2:Y:S02]  /*2150*/  LDL R0, [R1+0xf50] ;  /* 0x000f500001007983 */ /* 0x000ea40000100800 */
[--C-:B------:R-:W-:Y:S01]  /*2160*/  @!P5 IMAD.IADD R16, R16, 0x1, -R29.reuse ;  /* 0x000000011010d824 */ /* 0x100fe200078e0a1d */
[----:B------:R-:W-:Y:S01]  /*2170*/  ISETP.GT.U32.AND P5, PT, R29, R12, PT ;  /* 0x0000000c1d00720c */ /* 0x000fe20003fa4070 */
[--C-:B------:R-:W-:Y:S01]  /*2180*/  @!P4 IMAD.IADD R15, R15, 0x1, -R29.reuse ;  /* 0x000000010f0fc824 */ /* 0x100fe200078e0a1d */
[----:B------:R-:W-:Y:S01]  /*2190*/  ISETP.GT.U32.AND P4, PT, R29, R11, PT ;  /* 0x0000000b1d00720c */ /* 0x000fe20003f84070 */
[--C-:B------:R-:W-:Y:S01]  /*21a0*/  @!P0 IMAD.IADD R17, R17, 0x1, -R29.reuse ;  /* 0x0000000111118824 */ /* 0x100fe200078e0a1d */
[----:B------:R-:W2:Y:S02]  /*21b0*/  LDL R6, [R1+0xf54] ;  /* 0x000f540001067983 */ /* 0x000ea40000100800 */
[C---:B------:R-:W-:Y:S02]  /*21c0*/  ISETP.GT.U32.AND P2, PT, R29.reuse, R15, PT ;  /* 0x0000000f1d00720c */ /* 0x040fe40003f44070 */
[----:B------:R-:W2:Y:S04]  /*21d0*/  LDL R5, [R1+0xf48] ;  /* 0x000f480001057983 */ /* 0x000ea80000100800 */
[----:B------:R-:W2:Y:S01]  /*21e0*/  LDL R4, [R1+0xf40] ;  /* 0x000f400001047983 */ /* 0x000ea20000100800 */
[--C-:B------:R-:W-:Y:S01]  /*21f0*/  @!P5 IMAD.IADD R12, R12, 0x1, -R29.reuse ;  /* 0x000000010c0cd824 */ /* 0x100fe200078e0a1d */
[----:B------:R-:W-:Y:S01]  /*2200*/  ISETP.GT.U32.AND P5, PT, R29, R19, PT ;  /* 0x000000131d00720c */ /* 0x000fe20003fa4070 */
[----:B------:R-:W-:Y:S01]  /*2210*/  @!P4 IMAD.IADD R11, R11, 0x1, -R29 ;  /* 0x000000010b0bc824 */ /* 0x000fe200078e0a1d */
[----:B------:R-:W-:-:S03]  /*2220*/  ISETP.GT.U32.AND P4, PT, R29, R17, PT ;  /* 0x000000111d00720c */ /* 0x000fc60003f84070 */
[--C-:B------:R-:W-:Y:S01]  /*2230*/  @!P2 IMAD.IADD R15, R15, 0x1, -R29.reuse ;  /* 0x000000010f0fa824 */ /* 0x100fe200078e0a1d */
[----:B------:R-:W-:Y:S01]  /*2240*/  ISETP.GT.U32.AND P2, PT, R29, R22, PT ;  /* 0x000000161d00720c */ /* 0x000fe20003f44070 */
[----:B------:R-:W-:-:S06]  /*2250*/  @!P6 IMAD.IADD R18, R18, 0x1, -R29 ;  /* 0x000000011212e824 */ /* 0x000fcc00078e0a1d */
[--C-:B------:R-:W-:Y:S01]  /*2260*/  @!P5 IMAD.IADD R19, R19, 0x1, -R29.reuse ;  /* 0x000000011313d824 */ /* 0x100fe200078e0a1d */
[----:B------:R-:W-:Y:S01]  /*2270*/  ISETP.GT.U32.AND P5, PT, R29, R26, PT ;  /* 0x0000001a1d00720c */ /* 0x000fe20003fa4070 */
[--C-:B------:R-:W-:Y:S01]  /*2280*/  @!P4 IMAD.IADD R17, R17, 0x1, -R29.reuse ;  /* 0x000000011111c824 */ /* 0x100fe200078e0a1d */
[C---:B------:R-:W-:Y:S02]  /*2290*/  ISETP.GT.U32.AND P4, PT, R29.reuse, R24, PT ;  /* 0x000000181d00720c */ /* 0x040fe40003f84070 */
[----:B------:R-:W-:Y:S01]  /*22a0*/  ISETP.GT.U32.AND P6, PT, R29, R19, PT ;  /* 0x000000131d00720c */ /* 0x000fe20003fc4070 */
[--C-:B------:R-:W-:Y:S02]  /*22b0*/  @!P2 IMAD.IADD R22, R22, 0x1, -R29.reuse ;  /* 0x000000011616a824 */ /* 0x100fe400078e0a1d */
[----:B------:R-:W-:Y:S01]  /*22c0*/  @!P1 IMAD.IADD R21, R21, 0x1, -R29 ;  /* 0x0000000115159824 */ /* 0x000fe200078e0a1d */
[----:B------:R-:W-:-:S05]  /*22d0*/  ISETP.GT.U32.AND P1, PT, R29, R27, PT ;  /* 0x0000001b1d00720c */ /* 0x000fca0003f24070 */
[--C-:B------:R-:W-:Y:S02]  /*22e0*/  @!P5 IMAD.IADD R26, R26, 0x1, -R29.reuse ;  /* 0x000000011a1ad824 */ /* 0x100fe400078e0a1d */
[--C-:B------:R-:W-:Y:S01]  /*22f0*/  @!P4 IMAD.IADD R24, R24, 0x1, -R29.reuse ;  /* 0x000000011818c824 */ /* 0x100fe200078e0a1d */
[----:B------:R-:W-:Y:S01]  /*2300*/  ISETP.GT.U32.AND P4, PT, R29, R22, PT ;  /* 0x000000161d00720c */ /* 0x000fe20003f84070 */
[----:B------:R-:W-:Y:S01]  /*2310*/  @!P6 IMAD.IADD R19, R19, 0x1, -R29 ;  /* 0x000000011313e824 */ /* 0x000fe200078e0a1d */
[----:B------:R-:W-:-:S03]  /*2320*/  ISETP.GT.U32.AND P6, PT, R29, R26, PT ;  /* 0x0000001a1d00720c */ /* 0x000fc60003fc4070 */
[--C-:B------:R-:W-:Y:S01]  /*2330*/  @!P1 IMAD.IADD R27, R27, 0x1, -R29.reuse ;  /* 0x000000011b1b9824 */ /* 0x100fe200078e0a1d */
[----:B-----5:R-:W-:Y:S02]  /*2340*/  ISETP.GE.AND P1, PT, R25, RZ, PT ;  /* 0x000000ff1900720c */ /* 0x020fe40003f26270 */
[----:B------:R-:W5:Y:S05]  /*2350*/  LDL R25, [R1+0xf4c] ;  /* 0x000f4c0001197983 */ /* 0x000f6a0000100800 */
[--C-:B------:R-:W-:Y:S02]  /*2360*/  @!P4 IMAD.IADD R22, R22, 0x1, -R29.reuse ;  /* 0x000000011616c824 */ /* 0x100fe400078e0a1d */
[----:B------:R-:W-:Y:S01]  /*2370*/  @!P6 IMAD.IADD R26, R26, 0x1, -R29 ;  /* 0x000000011a1ae824 */ /* 0x000fe200078e0a1d */
[----:B---3--:R-:W-:-:S02]  /*2380*/  ISETP.GE.AND P4, PT, R3, RZ, PT ;  /* 0x000000ff0300720c */ /* 0x008fc40003f86270 */
[----:B------:R-:W3:Y:S01]  /*2390*/  LDL R3, [R1+0xf44] ;  /* 0x000f440001037983 */ /* 0x000ee20000100800 */
[----:B----4-:R-:W-:-:S03]  /*23a0*/  ISETP.GE.AND P6, PT, R2, RZ, PT ;  /* 0x000000ff0200720c */ /* 0x010fc60003fc6270 */
[----:B------:R-:W4:Y:S04]  /*23b0*/  LDL R2, [R1+0xf3c] ;  /* 0x000f3c0001027983 */ /* 0x000f280000100800 */
[----:B------:R-:W3:Y:S04]  /*23c0*/  LDL.LU R9, [R1+0x14] ;  /* 0x0000140001097983 */ /* 0x000ee80000300800 */
[----:B------:R-:W4:Y:S01]  /*23d0*/  LDL.LU R8, [R1+0x10] ;  /* 0x0000100001087983 */ /* 0x000f220000300800 */
[C---:B------:R-:W-:Y:S02]  /*23e0*/  ISETP.GT.U32.AND P0, PT, R29.reuse, R13, PT ;  /* 0x0000000d1d00720c */ /* 0x040fe40003f04070 */
[----:B------:R-:W-:-:S11]  /*23f0*/  ISETP.GT.U32.AND P3, PT, R29, R16, PT ;  /* 0x000000101d00720c */ /* 0x000fd60003f64070 */
[--C-:B------:R-:W-:Y:S01]  /*2400*/  @!P0 IMAD.IADD R13, R13, 0x1, -R29.reuse ;  /* 0x000000010d0d8824 */ /* 0x100fe200078e0a1d */
[C---:B------:R-:W-:Y:S01]  /*2410*/  ISETP.GT.U32.AND P0, PT, R29.reuse, R20, PT ;  /* 0x000000141d00720c */ /* 0x040fe20003f04070 */
[----:B------:R-:W-:Y:S01]  /*2420*/  @!P3 IMAD.IADD R16, R16, 0x1, -R29 ;  /* 0x000000011010b824 */ /* 0x000fe200078e0a1d */
[C---:B------:R-:W-:Y:S02]  /*2430*/  ISETP.GT.U32.AND P3, PT, R29.reuse, R23, PT ;  /* 0x000000171d00720c */ /* 0x040fe40003f64070 */
[----:B------:R-:W-:-:S09]  /*2440*/  ISETP.GT.U32.AND P2, PT, R29, R28, PT ;  /* 0x0000001c1d00720c */ /* 0x000fd20003f44070 */
[--C-:B------:R-:W-:Y:S02]  /*2450*/  @!P0 IMAD.IADD R20, R20, 0x1, -R29.reuse ;  /* 0x0000000114148824 */ /* 0x100fe400078e0a1d */
[--C-:B------:R-:W-:Y:S01]  /*2460*/  @!P3 IMAD.IADD R23, R23, 0x1, -R29.reuse ;  /* 0x000000011717b824 */ /* 0x100fe200078e0a1d */
[C---:B------:R-:W-:Y:S02]  /*2470*/  ISETP.GT.U32.AND P3, PT, R29.reuse, R21, PT ;  /* 0x000000151d00720c */ /* 0x040fe40003f64070 */
[C---:B------:R-:W-:Y:S02]  /*2480*/  ISETP.GT.U32.AND P0, PT, R29.reuse, R20, PT ;  /* 0x000000141d00720c */ /* 0x040fe40003f04070 */
[C---:B------:R-:W-:Y:S01]  /*2490*/  ISETP.GT.U32.AND P5, PT, R29.reuse, R23, PT ;  /* 0x000000171d00720c */ /* 0x040fe20003fa4070 */
[----:B------:R-:W-:Y:S01]  /*24a0*/  @!P2 IMAD.IADD R28, R28, 0x1, -R29 ;  /* 0x000000011c1ca824 */ /* 0x000fe200078e0a1d */
[----:B------:R-:W-:-:S07]  /*24b0*/  ISETP.GT.U32.AND P2, PT, R29, R27, PT ;  /* 0x0000001b1d00720c */ /* 0x000fce0003f44070 */
[--C-:B------:R-:W-:Y:S02]  /*24c0*/  @!P3 IMAD.IADD R21, R21, 0x1, -R29.reuse ;  /* 0x000000011515b824 */ /* 0x100fe400078e0a1d */
[--C-:B------:R-:W-:Y:S01]  /*24d0*/  @!P0 IMAD.IADD R20, R20, 0x1, -R29.reuse ;  /* 0x0000000114148824 */ /* 0x100fe200078e0a1d */
[C---:B------:R-:W-:Y:S02]  /*24e0*/  ISETP.GT.U32.AND P0, PT, R29.reuse, R24, PT ;  /* 0x000000181d00720c */ /* 0x040fe40003f04070 */
[----:B------:R-:W-:Y:S01]  /*24f0*/  ISETP.GT.U32.AND P3, PT, R29, R28, PT ;  /* 0x0000001c1d00720c */ /* 0x000fe20003f64070 */
[--C-:B------:R-:W-:Y:S01]  /*2500*/  @!P5 IMAD.IADD R23, R23, 0x1, -R29.reuse ;  /* 0x000000011717d824 */ /* 0x100fe200078e0a1d */
[----:B------:R-:W-:Y:S02]  /*2510*/  ISETP.NE.AND P5, PT, RZ, c[0x0][0x178], PT ;  /* 0x00005e00ff007a0c */ /* 0x000fe40003fa5270 */
[----:B--2---:R-:W-:Y:S01]  /*2520*/  LOP3.LUT R14, RZ, c[0x0][0x178], RZ, 0x33, !PT ;  /* 0x00005e00ff0e7a12 */ /* 0x004fe200078e33ff */
[----:B------:R-:W-:-:S06]  /*2530*/  @!P2 IMAD.IADD R27, R27, 0x1, -R29 ;  /* 0x000000011b1ba824 */ /* 0x000fcc00078e0a1d */
[--C-:B------:R-:W-:Y:S01]  /*2540*/  @!P0 IMAD.IADD R24, R24, 0x1, -R29.reuse ;  /* 0x0000000118188824 */ /* 0x100fe200078e0a1d */
[----:B------:R-:W-:Y:S01]  /*2550*/  ISETP.GE.AND P0, PT, R7, RZ, PT ;  /* 0x000000ff0700720c */ /* 0x000fe20003f06270 */
[----:B------:R-:W-:Y:S01]  /*2560*/  @!P3 IMAD.IADD R28, R28, 0x1, -R29 ;  /* 0x000000011c1cb824 */ /* 0x000fe200078e0a1d */
[----:B------:R-:W2:Y:S04]  /*2570*/  LDL R7, [R1+0xf38] ;  /* 0x000f380001077983 */ /* 0x000ea80000100800 */
[----:B------:R-:W2:Y:S01]  /*2580*/  LDL R29, [R1+0xf34] ;  /* 0x000f3400011d7983 */ /* 0x000ea20000100800 */
[----:B---3--:R-:W-:Y:S01]  /*2590*/  @!P1 IMAD.MOV R9, RZ, RZ, -R9 ;  /* 0x000000ffff099224 */ /* 0x008fe200078e0a09 */
[----:B------:R-:W-:Y:S02]  /*25a0*/  ISETP.GE.AND P1, PT, R10, RZ, PT ;  /* 0x000000ff0a00720c */ /* 0x000fe40003f26270 */
[----:B------:R-:W3:Y:S01]  /*25b0*/  LDL.LU R10, [R1+0x1070] ;  /* 0x00107000010a7983 */ /* 0x000ee20000300800 */
[----:B----4-:R-:W-:Y:S01]  /*25c0*/  @!P4 IMAD.MOV R8, RZ, RZ, -R8 ;  /* 0x000000ffff08c224 */ /* 0x010fe200078e0a08 */
[----:B------:R-:W-:-:S02]  /*25d0*/  SEL R9, R14, R9, !P5 ;  /* 0x000000090e097207 */ /* 0x000fc40006800000 */
[----:B------:R-:W-:Y:S02]  /*25e0*/  ISETP.GE.AND P4, PT, R0, RZ, PT ;  /* 0x000000ff0000720c */ /* 0x000fe40003f86270 */
[----:B------:R-:W-:Y:S01]  /*25f0*/  SEL R14, R14, R8, !P5 ;  /* 0x000000080e0e7207 */ /* 0x000fe20006800000 */
[----:B------:R0:W-:Y:S04]  /*2600*/  STL [R1+0x19c], R9 ;  /* 0x00019c0901007387 */ /* 0x0001e80000100800 */
[----:B0-----:R-:W4:Y:S04]  /*2610*/  LDL.LU R9, [R1+0x106c] ;  /* 0x00106c0001097983 */ /* 0x001f280000300800 */
[----:B------:R-:W2:Y:S04]  /*2620*/  LDL.LU R8, [R1+0x1068] ;  /* 0x0010680001087983 */ /* 0x000ea80000300800 */
[----:B------:R-:W2:Y:S01]  /*2630*/  LDL.LU R0, [R1+0xc] ;  /* 0x00000c0001007983 */ /* 0x000ea20000300800 */
[----:B------:R-:W-:-:S03]  /*2640*/  ISETP.GE.AND P3, PT, R6, RZ, PT ;  /* 0x000000ff0600720c */ /* 0x000fc60003f66270 */
[----:B------:R0:W-:Y:S01]  /*2650*/  STL [R1+0x198], R14 ;  /* 0x0001980e01007387 */ /* 0x0001e20000100800 */
[----:B------:R-:W-:-:S03]  /*2660*/  ISETP.GE.AND P2, PT, R5, RZ, PT ;  /* 0x000000ff0500720c */ /* 0x000fc60003f46270 */
[----:B0-----:R-:W3:Y:S04]  /*2670*/  LDL R14, [R1+0xf2c] ;  /* 0x000f2c00010e7983 */ /* 0x001ee80000100800 */
[----:B------:R-:W3:Y:S04]  /*2680*/  LDL.LU R6, [R1+0x1064] ;  /* 0x0010640001067983 */ /* 0x000ee80000300800 */
[----:B------:R-:W3:Y:S01]  /*2690*/  LDL.LU R5, [R1+0x8] ;  /* 0x0000080001057983 */ /* 0x000ee20000300800 */
[----:B--2---:R-:W-:Y:S01]  /*26a0*/  @!P0 IMAD.MOV R0, RZ, RZ, -R0 ;  /* 0x000000ffff008224 */ /* 0x004fe200078e0a00 */
[----:B-----5:R-:W-:-:S02]  /*26b0*/  ISETP.GE.AND P0, PT, R25, RZ, PT ;  /* 0x000000ff1900720c */ /* 0x020fc40003f06270 */
[----:B------:R-:W2:Y:S04]  /*26c0*/  LDL R25, [R1+0xf28] ;  /* 0x000f280001197983 */ /* 0x000ea80000100800 */
[----:B------:R0:W-:Y:S04]  /*26d0*/  STL [R1+0x18], R0 ;  /* 0x0000180001007387 */ /* 0x0001e80000100800 */
[----:B0-----:R-:W5:Y:S01]  /*26e0*/  LDL.LU R0, [R1+0x4] ;  /* 0x0000040001007983 */ /* 0x001f620000300800 */
[----:B---3--:R-:W-:Y:S01]  /*26f0*/  @!P6 IMAD.MOV R5, RZ, RZ, -R5 ;  /* 0x000000ffff05e224 */ /* 0x008fe200078e0a05 */
[----:B------:R-:W-:-:S04]  /*2700*/  ISETP.GE.AND P5, PT, R4, RZ, PT ;  /* 0x000000ff0400720c */ /* 0x000fc80003fa6270 */
[----:B------:R0:W-:Y:S04]  /*2710*/  STL [R1+0x14], R5 ;  /* 0x0000140501007387 */ /* 0x0001e80000100800 */
[----:B0-----:R-:W3:Y:S04]  /*2720*/  LDL.LU R5, [R1+0x1060] ;  /* 0x0010600001057983 */ /* 0x001ee80000300800 */
[----:B------:R-:W2:Y:S01]  /*2730*/  LDL.LU R4, [R1] ;  /* 0x0000000001047983 */ /* 0x000ea20000300800 */
[----:B-----5:R-:W-:-:S05]  /*2740*/  @!P1 IMAD.MOV R0, RZ, RZ, -R0 ;  /* 0x000000ffff009224 */ /* 0x020fca00078e0a00 */
[----:B------:R0:W-:Y:S04]  /*2750*/  STL [R1+0x10], R0 ;  /* 0x0000100001007387 */ /* 0x0001e80000100800 */
[----:B0-----:R-:W5:Y:S01]  /*2760*/  LDL.LU R0, [R1+0x105c] ;  /* 0x00105c0001007983 */ /* 0x001f620000300800 */
[----:B------:R-:W-:Y:S01]  /*2770*/  ISETP.GE.AND P1, PT, R3, RZ, PT ;  /* 0x000000ff0300720c */ /* 0x000fe20003f26270 */
[----:B--2---:R-:W-:Y:S01]  /*2780*/  @!P4 IMAD.MOV R4, RZ, RZ, -R4 ;  /* 0x000000ffff04c224 */ /* 0x004fe200078e0a04 */
[----:B------:R-:W-:Y:S01]  /*2790*/  ISETP.GE.AND P4, PT, R2, RZ, PT ;  /* 0x000000ff0200720c */ /* 0x000fe20003f86270 */
[----:B-----5:R-:W-:Y:S02]  /*27a0*/  IMAD.MOV.U32 R3, RZ, RZ, R0 ;  /* 0x000000ffff037224 */ /* 0x020fe400078e0000 */
[----:B------:R-:W2:Y:S02]  /*27b0*/  LDL R0, [R1+0xf24] ;  /* 0x000f240001007983 */ /* 0x000ea40000100800 */
[----:B------:R-:W-:-:S02]  /*27c0*/  @!P3 IMAD.MOV R3, RZ, RZ, -R3 ;  /* 0x000000ffff03b224 */ /* 0x000fc400078e0a03 */
[----:B------:R0:W-:Y:S04]  /*27d0*/  STL [R1+0xc], R4 ;  /* 0x00000c0401007387 */ /* 0x0001e80000100800 */
[----:B0-----:R-:W5:Y:S04]  /*27e0*/  LDL.LU R4, [R1+0x1058] ;  /* 0x0010580001047983 */ /* 0x001f680000300800 */
[----:B------:R-:W2:Y:S04]  /*27f0*/  LDL.LU R2, [R1+0x1054] ;  /* 0x0010540001027983 */ /* 0x000ea80000300800 */
[----:B------:R0:W-:Y:S04]  /*2800*/  STL [R1+0x8], R3 ;  /* 0x0000080301007387 */ /* 0x0001e80000100800 */
[----:B0-----:R-:W2:Y:S01]  /*2810*/  LDL.LU R3, [R1+0x1050] ;  /* 0x0010500001037983 */ /* 0x001ea20000300800 */
[----:B------:R-:W-:Y:S01]  /*2820*/  ISETP.GE.AND P3, PT, R7, RZ, PT ;  /* 0x000000ff0700720c */ /* 0x000fe20003f66270 */
[----:B--2---:R-:W-:-:S02]  /*2830*/  IMAD.MOV.U32 R7, RZ, RZ, R3 ;  /* 0x000000ffff077224 */ /* 0x004fc400078e0003 */
[----:B------:R-:W2:Y:S01]  /*2840*/  LDL R3, [R1+0xf30] ;  /* 0x000f300001037983 */ /* 0x000ea20000100800 */
[----:B------:R-:W-:Y:S01]  /*2850*/  @!P2 IMAD.MOV R2, RZ, RZ, -R2 ;  /* 0x000000ffff02a224 */ /* 0x000fe200078e0a02 */
[----:B------:R-:W-:Y:S01]  /*2860*/  ISETP.GE.AND P2, PT, R29, RZ, PT ;  /* 0x000000ff1d00720c */ /* 0x000fe20003f46270 */
[----:B-----5:R-:W-:Y:S02]  /*2870*/  IMAD.MOV.U32 R29, RZ, RZ, R4 ;  /* 0x000000ffff1d7224 */ /* 0x020fe400078e0004 */
[----:B------:R-:W-:Y:S01]  /*2880*/  @!P0 IMAD.MOV R7, RZ, RZ, -R7 ;  /* 0x000000ffff078224 */ /* 0x000fe200078e0a07 */
[----:B------:R0:W-:Y:S01]  /*2890*/  STL [R1+0x4], R2 ;  /* 0x0000040201007387 */ /* 0x0001e20000100800 */
[----:B------:R-:W-:Y:S02]  /*28a0*/  @!P5 IMAD.MOV R29, RZ, RZ, -R29 ;  /* 0x000000ffff1dd224 */ /* 0x000fe400078e0a1d */
[----:B---3--:R-:W-:Y:S02]  /*28b0*/  @!P1 IMAD.MOV R5, RZ, RZ, -R5 ;  /* 0x000000ffff059224 */ /* 0x008fe400078e0a05 */
[----:B------:R-:W-:Y:S01]  /*28c0*/  @!P4 IMAD.MOV R6, RZ, RZ, -R6 ;  /* 0x000000ffff06c224 */ /* 0x000fe200078e0a06 */
[----:B0-----:R-:W3:Y:S04]  /*28d0*/  LDL R2, [R1+0xf1c] ;  /* 0x000f1c0001027983 */ /* 0x001ee80000100800 */
[----:B------:R0:W-:Y:S01]  /*28e0*/  STL [R1], R7 ;  /* 0x0000000701007387 */ /* 0x0001e20000100800 */
[----:B------:R-:W-:-:S02]  /*28f0*/  ISETP.GE.AND P5, PT, R14, RZ, PT ;  /* 0x000000ff0e00720c */ /* 0x000fc40003fa6270 */
[----:B------:R-:W-:Y:S01]  /*2900*/  ISETP.GE.AND P1, PT, R25, RZ, PT ;  /* 0x000000ff1900720c */ /* 0x000fe20003f26270 */
[----:B0-----:R-:W5:Y:S01]  /*2910*/  LDL.LU R7, [R1+0x104c] ;  /* 0x00104c0001077983 */ /* 0x001f620000300800 */
[----:B--2---:R-:W-:-:S03]  /*2920*/  ISETP.GE.AND P0, PT, R3, RZ, PT ;  /* 0x000000ff0300720c */ /* 0x004fc60003f06270 */
[----:B------:R-:W2:Y:S04]  /*2930*/  LDL R3, [R1+0xf14] ;  /* 0x000f140001037983 */ /* 0x000ea80000100800 */
[----:B------:R0:W-:Y:S04]  /*2940*/  STL [R1+0x1034], R29 ;  /* 0x0010341d01007387 */ /* 0x0001e80000100800 */
[----:B0-----:R-:W2:Y:S04]  /*2950*/  LDL R29, [R1+0xf10] ;  /* 0x000f1000011d7983 */ /* 0x001ea80000100800 */
[----:B------:R0:W-:Y:S04]  /*2960*/  STL [R1+0x1038], R5 ;  /* 0x0010380501007387 */ /* 0x0001e80000100800 */
[----:B------:R-:W2:Y:S04]  /*2970*/  LDL R14, [R1+0xf0c] ;  /* 0x000f0c00010e7983 */ /* 0x000ea80000100800 */
[----:B------:R-:W2:Y:S04]  /*2980*/  LDL R25, [R1+0xf08] ;  /* 0x000f080001197983 */ /* 0x000ea80000100800 */
[----:B0-----:R-:W2:Y:S04]  /*2990*/  LDL R5, [R1+0xf18] ;  /* 0x000f180001057983 */ /* 0x001ea80000100800 */
[----:B------:R0:W-:Y:S01]  /*29a0*/  STL [R1+0x103c], R6 ;  /* 0x00103c0601007387 */ /* 0x0001e20000100800 */
[----:B------:R-:W-:Y:S01]  /*29b0*/  ISETP.GE.AND P4, PT, R0, RZ, PT ;  /* 0x000000ff0000720c */ /* 0x000fe20003f86270 */
[----:B-----5:R-:W-:-:S02]  /*29c0*/  @!P3 IMAD.MOV R7, RZ, RZ, -R7 ;  /* 0x000000ffff07b224 */ /* 0x020fc400078e0a07 */
[----:B------:R-:W5:Y:S01]  /*29d0*/  LDL R4, [R1+0xf00] ;  /* 0x000f000001047983 */ /* 0x000f620000100800 */
[----:B------:R-:W-:-:S03]  /*29e0*/  @!P2 IMAD.MOV R8, RZ, RZ, -R8 ;  /* 0x000000ffff08a224 */ /* 0x000fc600078e0a08 */
[----:B0-----:R-:W5:Y:S01]  /*29f0*/  LDL R6, [R1+0xf20] ;  /* 0x000f200001067983 */ /* 0x001f620000100800 */
[----:B----4-:R-:W-:Y:S01]  /*2a00*/  @!P0 IMAD.MOV R9, RZ, RZ, -R9 ;  /* 0x000000ffff098224 */ /* 0x010fe200078e0a09 */
[----:B---3--:R-:W-:Y:S01]  /*2a10*/  ISETP.GE.AND P2, PT, R2, RZ, PT ;  /* 0x000000ff0200720c */ /* 0x008fe20003f46270 */
[----:B------:R-:W-:Y:S01]  /*2a20*/  @!P5 IMAD.MOV R10, RZ, RZ, -R10 ;  /* 0x000000ffff0ad224 */ /* 0x000fe200078e0a0a */
[----:B------:R-:W3:Y:S01]  /*2a30*/  LDL R0, [R1+0xf04] ;  /* 0x000f040001007983 */ /* 0x000ee20000100800 */
[----:B------:R-:W-:Y:S02]  /*2a40*/  @!P1 IMAD.MOV R11, RZ, RZ, -R11 ;  /* 0x000000ffff0b9224 */ /* 0x000fe400078e0a0b */
[----:B------:R-:W-:Y:S01]  /*2a50*/  @!P4 IMAD.MOV R12, RZ, RZ, -R12 ;  /* 0x000000ffff0cc224 */ /* 0x000fe200078e0a0c */
[----:B------:R0:W-:Y:S04]  /*2a60*/  STL [R1+0x1040], R7 ;  /* 0x0010400701007387 */ /* 0x0001e80000100800 */
[----:B------:R-:W4:Y:S04]  /*2a70*/  LDL R2, [R1+0xefc] ;  /* 0x000efc0001027983 */ /* 0x000f280000100800 */
[----:B0-----:R-:W3:Y:S01]  /*2a80*/  LDL R7, [R1+0xef8] ;  /* 0x000ef80001077983 */ /* 0x001ee20000100800 */
[----:B--2---:R-:W-:-:S03]  /*2a90*/  ISETP.GE.AND P5, PT, R3, RZ, PT ;  /* 0x000000ff0300720c */ /* 0x004fc60003fa6270 */
[----:B------:R-:W2:Y:S01]  /*2aa0*/  LDL R3, [R1+0xef4] ;  /* 0x000ef40001037983 */ /* 0x000ea20000100800 */
[----:B------:R-:W-:-:S03]  /*2ab0*/  ISETP.GE.AND P1, PT, R29, RZ, PT ;  /* 0x000000ff1d00720c */ /* 0x000fc60003f26270 */
[----:B------:R-:W2:Y:S01]  /*2ac0*/  LDL R29, [R1+0xee8] ;  /* 0x000ee800011d7983 */ /* 0x000ea20000100800 */
[----:B------:R-:W-:Y:S02]  /*2ad0*/  ISETP.GE.AND P4, PT, R14, RZ, PT ;  /* 0x000000ff0e00720c */ /* 0x000fe40003f86270 */
[----:B------:R-:W-:Y:S02]  /*2ae0*/  ISETP.GE.AND P0, PT, R5, RZ, PT ;  /* 0x000000ff0500720c */ /* 0x000fe40003f06270 */
[----:B------:R-:W3:Y:S01]  /*2af0*/  LDL R5, [R1+0xef0] ;  /* 0x000ef00001057983 */ /* 0x000ee20000100800 */
[----:B-----5:R-:W-:-:S03]  /*2b00*/  ISETP.GE.AND P3, PT, R6, RZ, PT ;  /* 0x000000ff0600720c */ /* 0x020fc60003f66270 */
[----:B------:R-:W5:Y:S04]  /*2b10*/  LDL R6, [R1+0xeec] ;  /* 0x000eec0001067983 */ /* 0x000f680000100800 */
[----:B------:R-:W4:Y:S03]  /*2b20*/  LDL.LU R14, [R1+0x1048] ;  /* 0x00104800010e7983 */ /* 0x000f260000300800 */
[----:B------:R-:W-:Y:S01]  /*2b30*/  @!P0 IMAD.MOV R15, RZ, RZ, -R15 ;  /* 0x000000ffff0f8224 */ /* 0x000fe200078e0a0f */
[----:B------:R-:W-:Y:S02]  /*2b40*/  ISETP.GE.AND P0, PT, R4, RZ, PT ;  /* 0x000000ff0400720c */ /* 0x000fe40003f06270 */
[----:B------:R-:W-:Y:S01]  /*2b50*/  @!P3 IMAD.MOV R13, RZ, RZ, -R13 ;  /* 0x000000ffff0db224 */ /* 0x000fe200078e0a0d */
[----:B------:R-:W-:Y:S01]  /*2b60*/  ISETP.GE.AND P3, PT, R25, RZ, PT ;  /* 0x000000ff1900720c */ /* 0x000fe20003f66270 */
[----:B------:R-:W-:Y:S01]  /*2b70*/  @!P4 IMAD.MOV R18, RZ, RZ, -R18 ;  /* 0x000000ffff12c224 */ /* 0x000fe200078e0a12 */
[----:B------:R-:W5:Y:S01]  /*2b80*/  LDL.LU R25, [R1+0x1044] ;  /* 0x0010440001197983 */ /* 0x000f620000300800 */
[----:B------:R-:W-:-:S07]  /*2b90*/  IMAD.MOV.U32 R4, RZ, RZ, R17 ;  /* 0x000000ffff047224 */ /* 0x000fce00078e0011 */
[----:B------:R-:W-:-:S03]  /*2ba0*/  @!P0 IMAD.MOV R21, RZ, RZ, -R21 ;  /* 0x000000ffff158224 */ /* 0x000fc600078e0a15 */
[----:B------:R-:W-:Y:S01]  /*2bb0*/  @!P3 IMAD.MOV R19, RZ, RZ, -R19 ;  /* 0x000000ffff13b224 */ /* 0x000fe200078e0a13 */
[----:B--2---:R-:W-:Y:S02]  /*2bc0*/  ISETP.GE.AND P0, PT, R29, RZ, PT ;  /* 0x000000ff1d00720c */ /* 0x004fe40003f06270 */
[----:B---3--:R-:W-:Y:S01]  /*2bd0*/  ISETP.GE.AND P3, PT, R5, RZ, PT ;  /* 0x000000ff0500720c */ /* 0x008fe20003f66270 */
[----:B----4-:R-:W-:Y:S01]  /*2be0*/  @!P2 IMAD.MOV R14, RZ, RZ, -R14 ;  /* 0x000000ffff0ea224 */ /* 0x010fe200078e0a0e */
[----:B------:R-:W-:Y:S01]  /*2bf0*/  ISETP.GE.AND P2, PT, R0, RZ, PT ;  /* 0x000000ff0000720c */ /* 0x000fe20003f46270 */
[----:B------:R-:W-:Y:S01]  /*2c00*/  IMAD.MOV.U32 R0, RZ, RZ, R16 ;  /* 0x000000ffff007224 */ /* 0x000fe200078e0010 */
[----:B-----5:R-:W-:-:S03]  /*2c10*/  ISETP.GE.AND P4, PT, R6, RZ, PT ;  /* 0x000000ff0600720c */ /* 0x020fc60003f86270 */
[----:B------:R-:W-:Y:S01]  /*2c20*/  @!P5 IMAD.MOV R0, RZ, RZ, -R0 ;  /* 0x000000ffff00d224 */ /* 0x000fe200078e0a00 */
[----:B------:R-:W-:Y:S02]  /*2c30*/  ISETP.GE.AND P5, PT, R7, RZ, PT ;  /* 0x000000ff0700720c */ /* 0x000fe40003fa6270 */
[----:B------:R-:W2:Y:S04]  /*2c40*/  LDL.LU R7, [R1+0x18] ;  /* 0x0000180001077983 */ /* 0x000ea80000300800 */
[----:B------:R-:W3:Y:S04]  /*2c50*/  LDL.LU R6, [R1+0x14] ;  /* 0x0000140001067983 */ /* 0x000ee80000300800 */
[----:B------:R-:W4:Y:S04]  /*2c60*/  LDL.LU R5, [R1+0x10] ;  /* 0x0000100001057983 */ /* 0x000f280000300800 */
[----:B------:R-:W5:Y:S04]  /*2c70*/  LDL.LU R29, [R1+0xc] ;  /* 0x00000c00011d7983 */ /* 0x000f680000300800 */
[----:B------:R-:W2:Y:S01]  /*2c80*/  LDL R17, [R1+0xeb4] ;  /* 0x000eb40001117983 */ /* 0x000ea20000100800 */
[----:B------:R-:W-:Y:S01]  /*2c90*/  @!P1 IMAD.MOV R4, RZ, RZ, -R4 ;  /* 0x000000ffff049224 */ /* 0x000fe200078e0a04 */
[----:B------:R-:W-:-:S02]  /*2ca0*/  ISETP.GE.AND P1, PT, R2, RZ, PT ;  /* 0x000000ff0200720c */ /* 0x000fc40003f26270 */
[----:B------:R-:W0:Y:S01]  /*2cb0*/  S2R R2, SR_TID.X ;  /* 0x0000000000027919 */ /* 0x000e220000002100 */
[----:B------:R-:W-:Y:S01]  /*2cc0*/  @!P2 IMAD.MOV R20, RZ, RZ, -R20 ;  /* 0x000000ffff14a224 */ /* 0x000fe200078e0a14 */
[----:B------:R-:W-:Y:S01]  /*2cd0*/  ISETP.GE.AND P2, PT, R3, RZ, PT ;  /* 0x000000ff0300720c */ /* 0x000fe20003f46270 */
[----:B------:R-:W-:Y:S01]  /*2ce0*/  @!P5 IMAD.MOV R22, RZ, RZ, -R22 ;  /* 0x000000ffff16d224 */ /* 0x000fe200078e0a16 */
[----:B0-----:R-:W-:-:S04]  /*2cf0*/  LOP3.LUT R2, R2, 0x3f, RZ, 0xc0, !PT ;  /* 0x0000003f02027812 */ /* 0x001fc800078ec0ff */
[----:B------:R-:W-:-:S05]  /*2d00*/  LOP3.LUT R2, R2, 0x40, RZ, 0xfc, !PT ;  /* 0x0000004002027812 */ /* 0x000fca00078efcff */
[----:B------:R-:W-:Y:S02]  /*2d10*/  IMAD R3, R2, c[0x0][0x18c], RZ ;  /* 0x0000630002037a24 */ /* 0x000fe400078e02ff */
[----:B------:R-:W0:Y:S01]  /*2d20*/  S2R R2, SR_TID.X ;  /* 0x0000000000027919 */ /* 0x000e220000002100 */
[----:B------:R-:W-:Y:S02]  /*2d30*/  @!P1 IMAD.MOV R23, RZ, RZ, -R23 ;  /* 0x000000ffff179224 */ /* 0x000fe400078e0a17 */
[----:B------:R-:W-:-:S05]  /*2d40*/  LEA R16, P5, R3, c[0x0][0x168], 0x1 ;  /* 0x00005a0003107a11 */ /* 0x000fca00078a08ff */
[----:B------:R1:W-:Y:S01]  /*2d50*/  STL [R1+0x1020], R16 ;  /* 0x0010201001007387 */ /* 0x0003e20000100800 */
[----:B0-----:R-:W-:-:S05]  /*2d60*/  LOP3.LUT R2, R2, 0x3f, RZ, 0xc0, !PT ;  /* 0x0000003f02027812 */ /* 0x001fca00078ec0ff */
[----:B------:R-:W-:Y:S01]  /*2d70*/  IMAD R2, R2, c[0x0][0x18c], RZ ;  /* 0x0000630002027a24 */ /* 0x000fe200078e02ff */
[----:B-1----:R-:W-:-:S04]  /*2d80*/  LOP3.LUT R16, RZ, c[0x0][0x17c], RZ, 0x33, !PT ;  /* 0x00005f00ff107a12 */ /* 0x002fc800078e33ff */
[----:B------:R-:W-:Y:S02]  /*2d90*/  LEA R2, P6, R2, c[0x0][0x168], 0x1 ;  /* 0x00005a0002027a11 */ /* 0x000fe400078c08ff */
[----:B--2---:R-:W-:Y:S02]  /*2da0*/  ISETP.GE.AND P1, PT, R17, RZ, PT ;  /* 0x000000ff1100720c */ /* 0x004fe40003f26270 */
[----:B------:R-:W-:Y:S02]  /*2db0*/  LEA.HI.X.SX32 R17, R3, c[0x0][0x16c], 0x1, P5 ;  /* 0x00005b0003117a11 */ /* 0x000fe400028f0eff */
[----:B------:R-:W0:Y:S01]  /*2dc0*/  S2R R3, SR_TID.X ;  /* 0x0000000000037919 */ /* 0x000e220000002100 */
[----:B------:R-:W-:-:S03]  /*2dd0*/  ISETP.NE.AND P5, PT, RZ, c[0x0][0x17c], PT ;  /* 0x00005f00ff007a0c */ /* 0x000fc60003fa5270 */
[----:B------:R1:W-:Y:S01]  /*2de0*/  STL [R1+0x101c], R17 ;  /* 0x00101c1101007387 */ /* 0x0003e20000100800 */
[C---:B------:R-:W-:Y:S02]  /*2df0*/  SEL R7, R16.reuse, R7, !P5 ;  /* 0x0000000710077207 */ /* 0x040fe40006800000 */
[----:B---3--:R-:W-:Y:S02]  /*2e00*/  SEL R6, R16, R6, !P5 ;  /* 0x0000000610067207 */ /* 0x008fe40006800000 */
[----:B0-----:R-:W-:Y:S01]  /*2e10*/  LOP3.LUT R3, R3, 0x3f, RZ, 0xc0, !PT ;  /* 0x0000003f03037812 */ /* 0x001fe200078ec0ff */
[----:B-1----:R-:W2:Y:S04]  /*2e20*/  LDL.LU R17, [R1+0x8] ;  /* 0x0000080001117983 */ /* 0x002ea80000300800 */
[----:B------:R-:W-:Y:S01]  /*2e30*/  IMAD R3, R3, c[0x0][0x18c], RZ ;  /* 0x0000630003037a24 */ /* 0x000fe200078e02ff */
[----:B------:R0:W-:Y:S04]  /*2e40*/  STL [R1+0x1004], R2 ;  /* 0x0010040201007387 */ /* 0x0001e80000100800 */
[----:B------:R-:W-:-:S02]  /*2e50*/  LEA.HI.X.SX32 R3, R3, c[0x0][0x16c], 0x1, P6 ;  /* 0x00005b0003037a11 */ /* 0x000fc400030f0eff */
[C---:B----4-:R-:W-:Y:S01]  /*2e60*/  SEL R5, R16.reuse, R5, !P5 ;  /* 0x0000000510057207 */ /* 0x050fe20006800000 */
[----:B0-----:R-:W3:Y:S04]  /*2e70*/  LDL.LU R2, [R1] ;  /* 0x0000000001027983 */ /* 0x001ee80000300800 */
[----:B------:R0:W-:Y:S01]  /*2e80*/  STL [R1+0x1000], R3 ;  /* 0x0010000301007387 */ /* 0x0001e20000100800 */
[----:B-----5:R-:W-:-:S03]  /*2e90*/  SEL R16, R16, R29, !P5 ;  /* 0x0000001d10107207 */ /* 0x020fc60006800000 */
[----:B0-----:R-:W4:Y:S04]  /*2ea0*/  LDL.LU R3, [R1+0x4] ;  /* 0x0000040001037983 */ /* 0x001f280000300800 */
[----:B------:R0:W-:Y:S04]  /*2eb0*/  STL [R1+0x18], R7 ;  /* 0x0000180701007387 */ /* 0x0001e80000100800 */
[----:B0-----:R-:W5:Y:S04]  /*2ec0*/  LDL.LU R7, [R1+0x1040] ;  /* 0x0010400001077983 */ /* 0x001f680000300800 */
[----:B------:R0:W-:Y:S04]  /*2ed0*/  STL [R1+0x14], R6 ;  /* 0x0000140601007387 */ /* 0x0001e80000100800 */
[----:B0-----:R-:W2:Y:S04]  /*2ee0*/  LDL.LU R6, [R1+0x103c] ;  /* 0x00103c0001067983 */ /* 0x001ea80000300800 */
[----:B------:R0:W-:Y:S04]  /*2ef0*/  STL [R1+0x10], R5 ;  /* 0x0000100501007387 */ /* 0x0001e80000100800 */
[----:B0-----:R-:W2:Y:S04]  /*2f00*/  LDL.LU R5, [R1+0x1038] ;  /* 0x0010380001057983 */ /* 0x001ea80000300800 */
[----:B------:R-:W2:Y:S04]  /*2f10*/  LDL.LU R29, [R1+0x1034] ;  /* 0x00103400011d7983 */ /* 0x000ea80000300800 */
[----:B------:R0:W-:Y:S04]  /*2f20*/  STL [R1+0x1024], R16 ;  /* 0x0010241001007387 */ /* 0x0001e80000100800 */
[----:B0-----:R-:W2:Y:S04]  /*2f30*/  LDL.LU R16, [R1+0x10] ;  /* 0x0000100001107983 */ /* 0x001ea80000300800 */
[----:B--2---:R0:W-:Y:S04]  /*2f40*/  STL [R1+0x1028], R16 ;  /* 0x0010281001007387 */ /* 0x0041e80000100800 */
[----:B0-----:R-:W2:Y:S04]  /*2f50*/  LDL.LU R16, [R1+0x14] ;  /* 0x0000140001107983 */ /* 0x001ea80000300800 */
[----:B--2---:R0:W-:Y:S04]  /*2f60*/  STL [R1+0x102c], R16 ;  /* 0x00102c1001007387 */ /* 0x0041e80000100800 */
[----:B0-----:R-:W2:Y:S01]  /*2f70*/  LDL.LU R16, [R1+0x18] ;  /* 0x0000180001107983 */ /* 0x001ea20000300800 */
[----:B------:R-:W-:-:S02]  /*2f80*/  @!P4 IMAD.MOV R24, RZ, RZ, -R24 ;  /* 0x000000ffff18c224 */ /* 0x000fc400078e0a18 */
[----:B------:R-:W-:Y:S02]  /*2f90*/  @!P3 IMAD.MOV R26, RZ, RZ, -R26 ;  /* 0x000000ffff1ab224 */ /* 0x000fe400078e0a1a */
[----:B------:R-:W-:Y:S02]  /*2fa0*/  @!P2 IMAD.MOV R27, RZ, RZ, -R27 ;  /* 0x000000ffff1ba224 */ /* 0x000fe400078e0a1b */
[----:B------:R-:W-:Y:S02]  /*2fb0*/  @!P0 IMAD.MOV R28, RZ, RZ, -R28 ;  /* 0x000000ffff1c8224 */ /* 0x000fe400078e0a1c */
[----:B------:R-:W-:Y:S01]  /*2fc0*/  @!P1 IMAD.MOV R25, RZ, RZ, -R25 ;  /* 0x000000ffff199224 */ /* 0x000fe200078e0a19 */
[----:B--2---:R0:W-:Y:S02]  /*2fd0*/  STL [R1+0x1030], R16 ;  /* 0x0010301001007387 */ /* 0x0041e40000100800 */
[----:B0-----:R-:W-:-:S04]  /*2fe0*/  LOP3.LUT R16, RZ, c[0x0][0x17c], RZ, 0x33, !PT ;  /* 0x00005f00ff107a12 */ /* 0x001fc800078e33ff */
[C---:B------:R-:W-:Y:S02]  /*2ff0*/  SEL R17, R16.reuse, R17, !P5 ;  /* 0x0000001110117207 */ /* 0x040fe40006800000 */
[C---:B----4-:R-:W-:Y:S02]  /*3000*/  SEL R3, R16.reuse, R3, !P5 ;  /* 0x0000000310037207 */ /* 0x050fe40006800000 */
[C---:B---3--:R-:W-:Y:S02]  /*3010*/  SEL R2, R16.reuse, R2, !P5 ;  /* 0x0000000210027207 */ /* 0x048fe40006800000 */
[C---:B------:R-:W-:Y:S02]  /*3020*/  SEL R29, R16.reuse, R29, !P5 ;  /* 0x0000001d101d7207 */ /* 0x040fe40006800000 */
[C---:B------:R-:W-:Y:S02]  /*3030*/  SEL R5, R16.reuse, R5, !P5 ;  /* 0x0000000510057207 */ /* 0x040fe40006800000 */
[----:B------:R-:W-:-:S02]  /*3040*/  SEL R6, R16, R6, !P5 ;  /* 0x0000000610067207 */ /* 0x000fc40006800000 */
[C---:B-----5:R-:W-:Y:S02]  /*3050*/  SEL R7, R16.reuse, R7, !P5 ;  /* 0x0000000710077207 */ /* 0x060fe40006800000 */
[C---:B------:R-:W-:Y:S02]  /*3060*/  SEL R8, R16.reuse, R8, !P5 ;  /* 0x0000000810087207 */ /* 0x040fe40006800000 */
[C---:B------:R-:W-:Y:S02]  /*3070*/  SEL R9, R16.reuse, R9, !P5 ;  /* 0x0000000910097207 */ /* 0x040fe40006800000 */
[C---:B------:R-:W-:Y:S02]  /*3080*/  SEL R10, R16.reuse, R10, !P5 ;  /* 0x0000000a100a7207 */ /* 0x040fe40006800000 */
[C---:B------:R-:W-:Y:S02]  /*3090*/  SEL R11, R16.reuse, R11, !P5 ;  /* 0x0000000b100b7207 */ /* 0x040fe40006800000 */
[----:B------:R-:W-:-:S02]  /*30a0*/  SEL R12, R16, R12, !P5 ;  /* 0x0000000c100c7207 */ /* 0x000fc40006800000 */
[C---:B------:R-:W-:Y:S02]  /*30b0*/  SEL R13, R16.reuse, R13, !P5 ;  /* 0x0000000d100d7207 */ /* 0x040fe40006800000 */
        /* <DEDUP_REMOVED lines=14> */
[----:B------:R-:W-:Y:S02]  /*31a0*/  SEL R25, R16, R25, !P5 ;  /* 0x0000001910197207 */ /* 0x000fe40006800000 */
[----:B------:R-:W2:Y:S02]  /*31b0*/  LDL.LU R16, [R1+0x1030] ;  /* 0x0010300001107983 */ /* 0x000ea40000300800 */
[----:B--2---:R-:W-:-:S05]  /*31c0*/  IMAD R16, R16, c[0x0][0x190], RZ ;  /* 0x0000640010107a24 */ /* 0x004fca00078e02ff */
[----:B------:R0:W-:Y:S04]  /*31d0*/  STL [R1+0x18], R16 ;  /* 0x0000181001007387 */ /* 0x0001e80000100800 */
[----:B0-----:R-:W2:Y:S02]  /*31e0*/  LDL.LU R16, [R1+0x102c] ;  /* 0x00102c0001107983 */ /* 0x001ea40000300800 */
[----:B--2---:R-:W-:-:S05]  /*31f0*/  IMAD R16, R16, c[0x0][0x190], RZ ;  /* 0x0000640010107a24 */ /* 0x004fca00078e02ff */
[----:B------:R0:W-:Y:S04]  /*3200*/  STL [R1+0x14], R16 ;  /* 0x0000141001007387 */ /* 0x0001e80000100800 */
[----:B0-----:R-:W2:Y:S02]  /*3210*/  LDL.LU R16, [R1+0x1028] ;  /* 0x0010280001107983 */ /* 0x001ea40000300800 */
[----:B--2---:R-:W-:-:S05]  /*3220*/  IMAD R16, R16, c[0x0][0x190], RZ ;  /* 0x0000640010107a24 */ /* 0x004fca00078e02ff */
[----:B------:R0:W-:Y:S04]  /*3230*/  STL [R1+0x10], R16 ;  /* 0x0000101001007387 */ /* 0x0001e80000100800 */
[----:B0-----:R-:W2:Y:S01]  /*3240*/  LDL.LU R16, [R1+0x1024] ;  /* 0x0010240001107983 */ /* 0x001ea20000300800 */
[----:B------:R-:W-:Y:S02]  /*3250*/  IMAD R17, R17, c[0x0][0x190], RZ ;  /* 0x0000640011117a24 */ /* 0x000fe400078e02ff */
[----:B------:R-:W-:Y:S02]  /*3260*/  IMAD R3, R3, c[0x0][0x190], RZ ;  /* 0x0000640003037a24 */ /* 0x000fe400078e02ff */
[----:B------:R-:W-:Y:S02]  /*3270*/  IMAD R2, R2, c[0x0][0x190], RZ ;  /* 0x0000640002027a24 */ /* 0x000fe400078e02ff */
[----:B------:R-:W-:-:S02]  /*3280*/  IMAD R5, R5, c[0x0][0x190], RZ ;  /* 0x0000640005057a24 */ /* 0x000fc400078e02ff */
[----:B------:R-:W-:Y:S02]  /*3290*/  IMAD R4, R4, c[0x0][0x190], RZ ;  /* 0x0000640004047a24 */ /* 0x000fe400078e02ff */
[----:B--2---:R-:W-:-:S05]  /*32a0*/  IMAD R16, R16, c[0x0][0x190], RZ ;  /* 0x0000640010107a24 */ /* 0x004fca00078e02ff */
[----:B------:R0:W-:Y:S04]  /*32b0*/  STL [R1+0xc], R16 ;  /* 0x00000c1001007387 */ /* 0x0001e80000100800 */
[----:B0-----:R-:W2:Y:S04]  /*32c0*/  LDL.LU R16, [R1+0x1020] ;  /* 0x0010200001107983 */ /* 0x001ea80000300800 */
[----:B------:R0:W-:Y:S04]  /*32d0*/  STL [R1+0x8], R17 ;  /* 0x0000081101007387 */ /* 0x0001e80000100800 */
[----:B0-----:R-:W2:Y:S04]  /*32e0*/  LDL.LU R17, [R1+0x101c] ;  /* 0x00101c0001117983 */ /* 0x001ea80000300800 */
[----:B------:R-:W-:Y:S04]  /*32f0*/  STL [R1+0x4], R3 ;  /* 0x0000040301007387 */ /* 0x000fe80000100800 */
[----:B------:R0:W-:Y:S04]  /*3300*/  STL [R1+0x74], R2 ;  /* 0x0000740201007387 */ /* 0x0001e80000100800 */
[----:B------:R1:W-:Y:S01]  /*3310*/  STL [R1+0x80], R5 ;  /* 0x0000800501007387 */ /* 0x0003e20000100800 */
[----:B0-----:R-:W-:-:S02]  /*3320*/  IMAD R2, R6, c[0x0][0x190], RZ ;  /* 0x0000640006027a24 */ /* 0x001fc400078e02ff */
[----:B------:R-:W-:Y:S02]  /*3330*/  IMAD R3, R7, c[0x0][0x190], RZ ;  /* 0x0000640007037a24 */ /* 0x000fe400078e02ff */
[----:B-1----:R-:W-:Y:S01]  /*3340*/  IMAD R5, R8, c[0x0][0x190], RZ ;  /* 0x0000640008057a24 */ /* 0x002fe200078e02ff */
[----:B------:R0:W-:Y:S01]  /*3350*/  STL [R1+0x84], R2 ;  /* 0x0000840201007387 */ /* 0x0001e20000100800 */
[----:B------:R-:W-:Y:S02]  /*3360*/  IMAD R6, R13, c[0x0][0x190], RZ ;  /* 0x000064000d067a24 */ /* 0x000fe400078e02ff */
[----:B------:R-:W-:Y:S02]  /*3370*/  IMAD.MOV.U32 R13, RZ, RZ, R3 ;  /* 0x000000ffff0d7224 */ /* 0x000fe400078e0003 */
[----:B------:R-:W-:Y:S02]  /*3380*/  IMAD R3, R15, c[0x0][0x190], RZ ;  /* 0x000064000f037a24 */ /* 0x000fe400078e02ff */
[----:B0-----:R-:W-:-:S02]  /*3390*/  IMAD R2, R10, c[0x0][0x190], RZ ;  /* 0x000064000a027a24 */ /* 0x001fc400078e02ff */
[----:B------:R-:W-:Y:S02]  /*33a0*/  IMAD.MOV.U32 R10, RZ, RZ, R5 ;  /* 0x000000ffff0a7224 */ /* 0x000fe400078e0005 */
[----:B------:R-:W-:Y:S01]  /*33b0*/  IMAD R5, R14, c[0x0][0x190], RZ ;  /* 0x000064000e057a24 */ /* 0x000fe200078e02ff */
[----:B------:R0:W-:Y:S04]  /*33c0*/  STL [R1+0xb0], R6 ;  /* 0x0000b00601007387 */ /* 0x0001e80000100800 */
[----:B------:R-:W2:Y:S04]  /*33d0*/  LDL R8, [R1+0x18] ;  /* 0x0000180001087983 */ /* 0x000ea80000100800 */
[----:B------:R1:W-:Y:S04]  /*33e0*/  STL [R1+0xb4], R5 ;  /* 0x0000b40501007387 */ /* 0x0003e80000100800 */
[----:B------:R-:W3:Y:S04]  /*33f0*/  LDL R7, [R1+0x14] ;  /* 0x0000140001077983 */ /* 0x000ee80000100800 */
[----:B------:R4:W-:Y:S04]  /*3400*/  STL [R1+0xb8], R3 ;  /* 0x0000b80301007387 */ /* 0x0009e80000100800 */
[----:B0-----:R-:W5:Y:S04]  /*3410*/  LDL R6, [R1+0x10] ;  /* 0x0000100001067983 */ /* 0x001f680000100800 */
[----:B-1----:R-:W5:Y:S01]  /*3420*/  LDL R5, [R1+0xc] ;  /* 0x00000c0001057983 */ /* 0x002f620000100800 */
[----:B----4-:R-:W-:-:S02]  /*3430*/  IMAD R3, R0, c[0x0][0x190], RZ ;  /* 0x0000640000037a24 */ /* 0x010fc400078e02ff */
[----:B------:R-:W-:-:S03]  /*3440*/  IMAD R0, R18, c[0x0][0x190], RZ ;  /* 0x0000640012007a24 */ /* 0x000fc600078e02ff */
[----:B------:R0:W-:Y:S04]  /*3450*/  STL [R1+0xc8], R3 ;  /* 0x0000c80301007387 */ /* 0x0001e80000100800 */
[----:B------:R-:W-:Y:S04]  /*3460*/  STL [R1+0xd0], R4 ;  /* 0x0000d00401007387 */ /* 0x000fe80000100800 */
[----:B------:R1:W-:Y:S01]  /*3470*/  STL [R1+0xe0], R0 ;  /* 0x0000e00001007387 */ /* 0x0003e20000100800 */
[----:B0-----:R-:W-:Y:S02]  /*3480*/  IMAD R3, R19, c[0x0][0x190], RZ ;  /* 0x0000640013037a24 */ /* 0x001fe400078e02ff */
[----:B------:R-:W-:-:S02]  /*3490*/  IMAD.MOV.U32 R18, RZ, RZ, R2 ;  /* 0x000000ffff127224 */ /* 0x000fc400078e0002 */
[----:B------:R-:W-:Y:S01]  /*34a0*/  IMAD R2, R21, c[0x0][0x190], RZ ;  /* 0x0000640015027a24 */ /* 0x000fe200078e02ff */
[----:B------:R0:W-:Y:S01]  /*34b0*/  STL [R1+0xe8], R3 ;  /* 0x0000e80301007387 */ /* 0x0001e20000100800 */
[----:B-1----:R-:W-:-:S03]  /*34c0*/  IMAD R0, R20, c[0x0][0x190], RZ ;  /* 0x0000640014007a24 */ /* 0x002fc600078e02ff */
[----:B------:R-:W4:Y:S04]  /*34d0*/  LDL.LU R20, [R1+0x80] ;  /* 0x0000800001147983 */ /* 0x000f280000300800 */
[----:B------:R1:W-:Y:S01]  /*34e0*/  STL [R1+0xf8], R0 ;  /* 0x0000f80001007387 */ /* 0x0003e20000100800 */
[----:B0-----:R-:W-:-:S03]  /*34f0*/  IMAD R3, R22, c[0x0][0x190], RZ ;  /* 0x0000640016037a24 */ /* 0x001fc600078e02ff */
[----:B------:R-:W4:Y:S01]  /*3500*/  LDL.LU R22, [R1+0x84] ;  /* 0x0000840001167983 */ /* 0x000f220000300800 */
[----:B-1----:R-:W-:-:S03]  /*3510*/  IMAD R0, R23, c[0x0][0x190], RZ ;  /* 0x0000640017007a24 */ /* 0x002fc600078e02ff */
[----:B------:R-:W-:Y:S04]  /*3520*/  STL [R1+0x108], R2 ;  /* 0x0001080201007387 */ /* 0x000fe80000100800 */
[----:B------:R-:W4:Y:S04]  /*3530*/  LDL.LU R23, [R1+0x74] ;  /* 0x0000740001177983 */ /* 0x000f280000300800 */
[----:B------:R0:W-:Y:S04]  /*3540*/  STL [R1+0x70], R0 ;  /* 0x0000700001007387 */ /* 0x0001e80000100800 */
[----:B------:R-:W-:Y:S04]  /*3550*/  STL [R1+0x110], R3 ;  /* 0x0001100301007387 */ /* 0x000fe80000100800 */
[----:B------:R1:W-:Y:S01]  /*3560*/  STL.64 [R1+0x1008], R2 ;  /* 0x0010080201007387 */ /* 0x0003e20000100a00 */
[----:B0-----:R-:W-:-:S05]  /*3570*/  IMAD R0, R24, c[0x0][0x190], RZ ;  /* 0x0000640018007a24 */ /* 0x001fca00078e02ff */
[----:B------:R0:W-:Y:S01]  /*3580*/  STL [R1+0x6c], R0 ;  /* 0x00006c0001007387 */ /* 0x0001e20000100800 */
[----:B-1----:R-:W-:Y:S02]  /*3590*/  IMAD R2, R26, c[0x0][0x190], RZ ;  /* 0x000064001a027a24 */ /* 0x002fe400078e02ff */
[----:B0-----:R-:W-:-:S03]  /*35a0*/  IMAD R0, R27, c[0x0][0x190], RZ ;  /* 0x000064001b007a24 */ /* 0x001fc600078e02ff */
[----:B------:R0:W-:Y:S04]  /*35b0*/  STL [R1+0x68], R2 ;  /* 0x0000680201007387 */ /* 0x0001e80000100800 */
[----:B------:R-:W4:Y:S01]  /*35c0*/  LDL.LU R27, [R1+0x4] ;  /* 0x00000400011b7983 */ /* 0x000f220000300800 */
[----:B0-----:R-:W-:-:S03]  /*35d0*/  IMAD R2, R28, c[0x0][0x190], RZ ;  /* 0x000064001c027a24 */ /* 0x001fc600078e02ff */
[----:B------:R0:W-:Y:S04]  /*35e0*/  STL [R1+0x64], R0 ;  /* 0x0000640001007387 */ /* 0x0001e80000100800 */
[----:B------:R2:W-:Y:S01]  /*35f0*/  STL [R1+0x60], R2 ;  /* 0x0000600201007387 */ /* 0x0005e20000100800 */
[----:B0-----:R-:W-:-:S03]  /*3600*/  IMAD R0, R25, c[0x0][0x190], RZ ;  /* 0x0000640019007a24 */ /* 0x001fc600078e02ff */
[----:B------:R-:W4:Y:S01]  /*3610*/  LDL.LU R25, [R1+0x8] ;  /* 0x0000080001197983 */ /* 0x000f220000300800 */
[----:B------:R-:W-:Y:S02]  /*3620*/  IMAD R11, R11, c[0x0][0x190], RZ ;  /* 0x000064000b0b7a24 */ /* 0x000fe400078e02ff */
[----:B------:R-:W-:Y:S02]  /*3630*/  IMAD R9, R9, c[0x0][0x190], RZ ;  /* 0x0000640009097a24 */ /* 0x000fe400078e02ff */
[----:B------:R-:W-:Y:S02]  /*3640*/  IMAD.MOV.U32 R19, RZ, RZ, R11 ;  /* 0x000000ffff137224 */ /* 0x000fe400078e000b */
[----:B------:R-:W-:Y:S02]  /*3650*/  IMAD.MOV.U32 R26, RZ, RZ, R10 ;  /* 0x000000ffff1a7224 */ /* 0x000fe400078e000a */
[----:B------:R-:W-:Y:S02]  /*3660*/  IMAD.MOV.U32 R28, RZ, RZ, R9 ;  /* 0x000000ffff1c7224 */ /* 0x000fe400078e0009 */
[----:B--2---:R-:W-:-:S05]  /*3670*/  IMAD.WIDE R2, R8, 0x2, R16 ;  /* 0x0000000208027825 */ /* 0x004fca00078e0210 */
[----:B------:R0:W-:Y:S01]  /*3680*/  STL.64 [R1+0x58], R2 ;  /* 0x0000580201007387 */ /* 0x0001e20000100a00 */
[----:B---3--:R-:W-:-:S04]  /*3690*/  IMAD.WIDE R10, R7, 0x2, R16 ;  /* 0x00000002070a7825 */ /* 0x008fc800078e0210 */
[--C-:B-----5:R-:W-:Y:S01]  /*36a0*/  IMAD.WIDE R8, R6, 0x2, R16.reuse ;  /* 0x0000000206087825 */ /* 0x120fe200078e0210 */
[----:B------:R-:W-:Y:S03]  /*36b0*/  STL.64 [R1+0x50], R10 ;  /* 0x0000500a01007387 */ /* 0x000fe60000100a00 */
[--C-:B0-----:R-:W-:Y:S01]  /*36c0*/  IMAD.WIDE R2, R5, 0x2, R16.reuse ;  /* 0x0000000205027825 */ /* 0x101fe200078e0210 */
[----:B------:R-:W-:Y:S04]  /*36d0*/  STL.64 [R1+0x48], R8 ;  /* 0x0000480801007387 */ /* 0x000fe80000100a00 */
[----:B------:R0:W-:Y:S04]  /*36e0*/  STL.64 [R1+0x40], R2 ;  /* 0x0000400201007387 */ /* 0x0001e80000100a00 */
[----:B0-----:R-:W2:Y:S01]  /*36f0*/  LDL R2, [R1+0xb4] ;  /* 0x0000b40001027983 */ /* 0x001ea20000100800 */
[----:B----4-:R-:W-:-:S05]  /*3700*/  IMAD.WIDE R6, R25, 0x2, R16 ;  /* 0x0000000219067825 */ /* 0x010fca00078e0210 */
[----:B------:R-:W-:Y:S04]  /*3710*/  STL.64 [R1+0x38], R6 ;  /* 0x0000380601007387 */ /* 0x000fe80000100a00 */
[----:B------:R-:W3:Y:S01]  /*3720*/  LDL R3, [R1+0xd0] ;  /* 0x0000d00001037983 */ /* 0x000ee20000100800 */
[----:B------:R-:W-:-:S05]  /*3730*/  IMAD.WIDE R4, R27, 0x2, R16 ;  /* 0x000000021b047825 */ /* 0x000fca00078e0210 */
[----:B------:R-:W-:Y:S04]  /*3740*/  STL.64 [R1+0x30], R4 ;  /* 0x0000300401007387 */ /* 0x000fe80000100a00 */
[----:B---3--:R0:W-:Y:S04]  /*3750*/  STL [R1+0x1010], R3 ;  /* 0x0010100301007387 */ /* 0x0081e80000100800 */
[----:B0-----:R-:W3:Y:S01]  /*3760*/  LDL R3, [R1+0xb0] ;  /* 0x0000b00001037983 */ /* 0x001ee20000100800 */
[----:B------:R-:W-:Y:S02]  /*3770*/  IMAD R29, R29, c[0x0][0x190], RZ ;  /* 0x000064001d1d7a24 */ /* 0x000fe400078e02ff */
[--C-:B------:R-:W-:Y:S01]  /*3780*/  IMAD.WIDE R4, R23, 0x2, R16.reuse ;  /* 0x0000000217047825 */ /* 0x100fe200078e0210 */
[----:B--2---:R-:W-:Y:S03]  /*3790*/  STL [R1+0x1014], R2 ;  /* 0x0010140201007387 */ /* 0x004fe60000100800 */
[----:B------:R-:W-:-:S04]  /*37a0*/  IMAD.WIDE R6, R29, 0x2, R16 ;  /* 0x000000021d067825 */ /* 0x000fc800078e0210 */
[----:B------:R-:W-:-:S04]  /*37b0*/  IMAD.WIDE R8, R20, 0x2, R16 ;  /* 0x0000000214087825 */ /* 0x000fc800078e0210 */
[----:B------:R-:W-:Y:S02]  /*37c0*/  IMAD R12, R12, c[0x0][0x190], RZ ;  /* 0x000064000c0c7a24 */ /* 0x000fe400078e02ff */
[----:B------:R-:W-:Y:S02]  /*37d0*/  IMAD.MOV.U32 R24, RZ, RZ, R13 ;  /* 0x000000ffff187224 */ /* 0x000fe400078e000d */
[----:B------:R-:W-:-:S04]  /*37e0*/  IMAD.WIDE R10, R22, 0x2, R16 ;  /* 0x00000002160a7825 */ /* 0x000fc800078e0210 */
[----:B------:R-:W-:Y:S02]  /*37f0*/  IMAD.MOV.U32 R21, RZ, RZ, R12 ;  /* 0x000000ffff157224 */ /* 0x000fe400078e000c */
[----:B------:R-:W-:-:S04]  /*3800*/  IMAD.WIDE R12, R24, 0x2, R16 ;  /* 0x00000002180c7825 */ /* 0x000fc800078e0210 */
[--C-:B------:R-:W-:Y:S01]  /*3810*/  IMAD.WIDE R14, R26, 0x2, R16.reuse ;  /* 0x000000021a0e7825 */ /* 0x100fe200078e0210 */
[----:B---3--:R-:W-:Y:S04]  /*3820*/  STL [R1+0x1018], R3 ;  /* 0x0010180301007387 */ /* 0x008fe80000100800 */
[----:B------:R0:W-:Y:S04]  /*3830*/  STL.64 [R1+0xf68], R4 ;  /* 0x000f680401007387 */ /* 0x0001e80000100a00 */
[----:B0-----:R-:W2:Y:S04]  /*3840*/  LDL.LU R4, [R1+0x10] ;  /* 0x0000100001047983 */ /* 0x001ea80000300800 */
[----:B------:R-:W3:Y:S04]  /*3850*/  LDL.LU R5, [R1+0xc] ;  /* 0x00000c0001057983 */ /* 0x000ee80000300800 */
[----:B------:R0:W-:Y:S01]  /*3860*/  STL.64 [R1+0xf70], R6 ;  /* 0x000f700601007387 */ /* 0x0001e20000100a00 */
[----:B------:R-:W-:-:S03]  /*3870*/  IMAD.WIDE R2, R28, 0x2, R16 ;  /* 0x000000021c027825 */ /* 0x000fc600078e0210 */
[----:B0-----:R-:W4:Y:S04]  /*3880*/  LDL.LU R6, [R1+0xe0] ;  /* 0x0000e00001067983 */ /* 0x001f280000300800 */
[----:B------:R-:W5:Y:S04]  /*3890*/  LDL.LU R7, [R1+0xe8] ;  /* 0x0000e80001077983 */ /* 0x000f680000300800 */
[----:B------:R0:W-:Y:S04]  /*38a0*/  STL.64 [R1+0xf78], R8 ;  /* 0x000f780801007387 */ /* 0x0001e80000100a00 */
[----:B0-----:R-:W2:Y:S04]  /*38b0*/  LDL.LU R8, [R1+0x18] ;  /* 0x0000180001087983 */ /* 0x001ea80000300800 */
[----:B------:R-:W2:Y:S04]  /*38c0*/  LDL.LU R9, [R1+0x14] ;  /* 0x0000140001097983 */ /* 0x000ea80000300800 */
[----:B------:R0:W-:Y:S04]  /*38d0*/  STL.64 [R1+0xf80], R10 ;  /* 0x000f800a01007387 */ /* 0x0001e80000100a00 */
[----:B0-----:R-:W2:Y:S04]  /*38e0*/  LDL.LU R10, [R1+0xb8] ;  /* 0x0000b800010a7983 */ /* 0x001ea80000300800 */
[----:B------:R-:W2:Y:S04]  /*38f0*/  LDL.LU R11, [R1+0xc8] ;  /* 0x0000c800010b7983 */ /* 0x000ea80000300800 */
[----:B------:R0:W-:Y:S04]  /*3900*/  STL.64 [R1+0xf88], R12 ;  /* 0x000f880c01007387 */ /* 0x0001e80000100a00 */
[----:B0-----:R-:W2:Y:S04]  /*3910*/  LDL R12, [R1+0x64] ;  /* 0x00006400010c7983 */ /* 0x001ea80000100800 */
[----:B------:R-:W2:Y:S04]  /*3920*/  LDL R13, [R1+0x60] ;  /* 0x00006000010d7983 */ /* 0x000ea80000100800 */
[----:B------:R0:W-:Y:S04]  /*3930*/  STL.64 [R1+0xf90], R14 ;  /* 0x000f900e01007387 */ /* 0x0001e80000100a00 */
[----:B0-----:R-:W2:Y:S04]  /*3940*/  LDL R14, [R1+0x6c] ;  /* 0x00006c00010e7983 */ /* 0x001ea80000100800 */
[----:B------:R-:W2:Y:S04]  /*3950*/  LDL R15, [R1+0x68] ;  /* 0x00006800010f7983 */ /* 0x000ea80000100800 */
[----:B------:R0:W-:Y:S02]  /*3960*/  STL.64 [R1+0x78], R2 ;  /* 0x0000780201007387 */ /* 0x0001e40000100a00 */
[----:B0-----:R-:W-:-:S05]  /*3970*/  IMAD.WIDE R2, R18, 0x2, R16 ;  /* 0x0000000212027825 */ /* 0x001fca00078e0210 */
[----:B------:R0:W-:Y:S02]  /*3980*/  STL.64 [R1+0x90], R2 ;  /* 0x0000900201007387 */ /* 0x0001e40000100a00 */
[----:B0-----:R-:W-:-:S05]  /*3990*/  IMAD.WIDE R2, R19, 0x2, R16 ;  /* 0x0000000213027825 */ /* 0x001fca00078e0210 */
[----:B------:R0:W-:Y:S02]  /*39a0*/  STL.64 [R1+0xa8], R2 ;  /* 0x0000a80201007387 */ /* 0x0001e40000100a00 */
[----:B0-----:R-:W-:-:S05]  /*39b0*/  IMAD.WIDE R2, R21, 0x2, R16 ;  /* 0x0000000215027825 */ /* 0x001fca00078e0210 */
[----:B------:R0:W-:Y:S04]  /*39c0*/  STL.64 [R1+0xc0], R2 ;  /* 0x0000c00201007387 */ /* 0x0001e80000100a00 */
[----:B0-----:R-:W2:Y:S02]  /*39d0*/  LDL.LU R3, [R1+0x1018] ;  /* 0x0010180001037983 */ /* 0x001ea40000300800 */
[----:B--2---:R-:W-:-:S05]  /*39e0*/  IMAD.WIDE R2, R3, 0x2, R16 ;  /* 0x0000000203027825 */ /* 0x004fca00078e0210 */
[----:B------:R0:W-:Y:S04]  /*39f0*/  STL.64 [R1+0xd8], R2 ;  /* 0x0000d80201007387 */ /* 0x0001e80000100a00 */
[----:B0-----:R-:W2:Y:S02]  /*3a00*/  LDL.LU R2, [R1+0x1014] ;  /* 0x0010140001027983 */ /* 0x001ea40000300800 */
[----:B--2---:R-:W-:-:S05]  /*3a10*/  IMAD.WIDE R2, R2, 0x2, R16 ;  /* 0x0000000202027825 */ /* 0x004fca00078e0210 */
[----:B------:R0:W-:Y:S02]  /*3a20*/  STL.64 [R1+0xf0], R2 ;  /* 0x0000f00201007387 */ /* 0x0001e40000100a00 */
[----:B0-----:R-:W-:-:S05]  /*3a30*/  IMAD.WIDE R2, R10, 0x2, R16 ;  /* 0x000000020a027825 */ /* 0x001fca00078e0210 */
[----:B------:R0:W-:Y:S02]  /*3a40*/  STL.64 [R1+0x100], R2 ;  /* 0x0001000201007387 */ /* 0x0001e40000100a00 */
[----:B0-----:R-:W-:-:S05]  /*3a50*/  IMAD.WIDE R2, R11, 0x2, R16 ;  /* 0x000000020b027825 */ /* 0x001fca00078e0210 */
[----:B------:R0:W-:Y:S04]  /*3a60*/  STL.64 [R1+0x118], R2 ;  /* 0x0001180201007387 */ /* 0x0001e80000100a00 */
[----:B0-----:R-:W2:Y:S04]  /*3a70*/  LDL.LU R3, [R1+0x1010] ;  /* 0x0010100001037983 */ /* 0x001ea80000300800 */
[----:B------:R0:W-:Y:S04]  /*3a80*/  STL [R1+0xfec], R11 ;  /* 0x000fec0b01007387 */ /* 0x0001e80000100800 */
[----:B0-----:R-:W3:Y:S04]  /*3a90*/  LDL R11, [R1+0x70] ;  /* 0x00007000010b7983 */ /* 0x001ee80000100800 */
[----:B------:R0:W-:Y:S04]  /*3aa0*/  STL [R1+0xff0], R10 ;  /* 0x000ff00a01007387 */ /* 0x0001e80000100800 */
[----:B0-----:R-:W3:Y:S01]  /*3ab0*/  LDL R10, [R1+0xf8] ;  /* 0x0000f800010a7983 */ /* 0x001ee20000100800 */
[----:B--2---:R-:W-:-:S05]  /*3ac0*/  IMAD.WIDE R2, R3, 0x2, R16 ;  /* 0x0000000203027825 */ /* 0x004fca00078e0210 */
[----:B------:R4:W-:Y:S02]  /*3ad0*/  STL.64 [R1+0x120], R2 ;  /* 0x0001200201007387 */ /* 0x0009e40000100a00 */
[----:B----4-:R-:W-:-:S05]  /*3ae0*/  IMAD.WIDE R2, R6, 0x2, R16 ;  /* 0x0000000206027825 */ /* 0x010fca00078e0210 */
[----:B------:R5:W-:Y:S02]  /*3af0*/  STL.64 [R1+0x130], R2 ;  /* 0x0001300201007387 */ /* 0x000be40000100a00 */
[----:B-----5:R-:W-:-:S05]  /*3b00*/  IMAD.WIDE R2, R7, 0x2, R16 ;  /* 0x0000000207027825 */ /* 0x020fca00078e0210 */
[----:B------:R0:W-:Y:S04]  /*3b10*/  STL.64 [R1+0x140], R2 ;  /* 0x0001400201007387 */ /* 0x0001e80000100a00 */
[----:B0-----:R-:W2:Y:S04]  /*3b20*/  LDL.LU.64 R2, [R1+0x1008] ;  /* 0x0010080001027983 */ /* 0x001ea80000300a00 */
[----:B------:R-:W-:Y:S04]  /*3b30*/  STL [R1+0xfe4], R7 ;  /* 0x000fe40701007387 */ /* 0x000fe80000100800 */
[----:B------:R3:W-:Y:S02]  /*3b40*/  STL [R1+0xfe8], R6 ;  /* 0x000fe80601007387 */ /* 0x0007e40000100800 */
[----:B---3--:R-:W-:-:S05]  /*3b50*/  IMAD.WIDE R6, R10, 0x2, R16 ;  /* 0x000000020a067825 */ /* 0x008fca00078e0210 */
[----:B------:R2:W-:Y:S02]  /*3b60*/  STL.64 [R1+0x148], R6 ;  /* 0x0001480601007387 */ /* 0x0005e40000100a00 */
[--C-:B--2---:R-:W-:Y:S02]  /*3b70*/  IMAD.WIDE R6, R2, 0x2, R16.reuse ;  /* 0x0000000202067825 */ /* 0x104fe400078e0210 */
[----:B------:R-:W2:Y:S04]  /*3b80*/  LDL.LU R2, [R1+0x1004] ;  /* 0x0010040001027983 */ /* 0x000ea80000300800 */
[----:B------:R0:W-:Y:S02]  /*3b90*/  STL.64 [R1+0x150], R6 ;  /* 0x0001500601007387 */ /* 0x0001e40000100a00 */
[----:B0-----:R-:W-:-:S02]  /*3ba0*/  IMAD.WIDE R6, R3, 0x2, R16 ;  /* 0x0000000203067825 */ /* 0x001fc400078e0210 */
[----:B------:R-:W2:Y:S02]  /*3bb0*/  LDL.LU R3, [R1+0x1000] ;  /* 0x0010000001037983 */ /* 0x000ea40000300800 */
[--C-:B------:R-:W-:Y:S02]  /*3bc0*/  IMAD.WIDE R10, R11, 0x2, R16.reuse ;  /* 0x000000020b0a7825 */ /* 0x100fe400078e0210 */
[----:B------:R0:W-:Y:S04]  /*3bd0*/  STL.64 [R1+0x160], R6 ;  /* 0x0001600601007387 */ /* 0x0001e80000100a00 */
[----:B------:R1:W-:Y:S01]  /*3be0*/  STL.64 [R1+0x168], R10 ;  /* 0x0001680a01007387 */ /* 0x0003e20000100a00 */
[----:B0-----:R-:W-:-:S04]  /*3bf0*/  IMAD.WIDE R6, R14, 0x2, R16 ;  /* 0x000000020e067825 */ /* 0x001fc800078e0210 */
[--C-:B------:R-:W-:Y:S01]  /*3c00*/  IMAD.WIDE R14, R15, 0x2, R16.reuse ;  /* 0x000000020f0e7825 */ /* 0x100fe200078e0210 */
[----:B------:R0:W-:Y:S03]  /*3c10*/  STL.64 [R1+0x170], R6 ;  /* 0x0001700601007387 */ /* 0x0001e60000100a00 */
[--C-:B-1----:R-:W-:Y:S01]  /*3c20*/  IMAD.WIDE R10, R12, 0x2, R16.reuse ;  /* 0x000000020c0a7825 */ /* 0x102fe200078e0210 */
[----:B------:R-:W-:Y:S04]  /*3c30*/  STL.64 [R1+0x178], R14 ;  /* 0x0001780e01007387 */ /* 0x000fe80000100a00 */
[----:B------:R2:W-:Y:S01]  /*3c40*/  STL.64 [R1+0x180], R10 ;  /* 0x0001800a01007387 */ /* 0x0005e20000100a00 */
[----:B0-----:R-:W-:-:S04]  /*3c50*/  IMAD.WIDE R6, R13, 0x2, R16 ;  /* 0x000000020d067825 */ /* 0x001fc800078e0210 */
[----:B------:R-:W-:Y:S01]  /*3c60*/  IMAD.WIDE R12, R0, 0x2, R16 ;  /* 0x00000002000c7825 */ /* 0x000fe200078e0210 */
[----:B------:R0:W-:Y:S04]  /*3c70*/  STL.64 [R1+0x188], R6 ;  /* 0x0001880601007387 */ /* 0x0001e80000100a00 */
[----:B------:R1:W-:Y:S01]  /*3c80*/  STL.64 [R1+0x190], R12 ;  /* 0x0001900c01007387 */ /* 0x0003e20000100a00 */
[----:B--2---:R-:W-:-:S04]  /*3c90*/  IMAD.WIDE R10, R8, 0x2, R2 ;  /* 0x00000002080a7825 */ /* 0x004fc800078e0202 */
[--C-:B------:R-:W-:Y:S01]  /*3ca0*/  IMAD.WIDE R14, R4, 0x2, R2.reuse ;  /* 0x00000002040e7825 */ /* 0x100fe200078e0202 */
[----:B------:R2:W-:Y:S03]  /*3cb0*/  STL.64 [R1+0x28], R10 ;  /* 0x0000280a01007387 */ /* 0x0005e60000100a00 */
[--C-:B0-----:R-:W-:Y:S01]  /*3cc0*/  IMAD.WIDE R6, R9, 0x2, R2.reuse ;  /* 0x0000000209067825 */ /* 0x101fe200078e0202 */
[----:B------:R-:W-:Y:S03]  /*3cd0*/  STL.64 [R1+0xf98], R14 ;  /* 0x000f980e01007387 */ /* 0x000fe60000100a00 */
[--C-:B-1----:R-:W-:Y:S01]  /*3ce0*/  IMAD.WIDE R12, R5, 0x2, R2.reuse ;  /* 0x00000002050c7825 */ /* 0x102fe200078e0202 */
[----:B------:R-:W-:Y:S03]  /*3cf0*/  STL.64 [R1+0x20], R6 ;  /* 0x0000200601007387 */ /* 0x000fe60000100a00 */
[--C-:B------:R-:W-:Y:S01]  /*3d00*/  IMAD.WIDE R8, R25, 0x2, R2.reuse ;  /* 0x0000000219087825 */ /* 0x100fe200078e0202 */
[----:B------:R-:W-:Y:S03]  /*3d10*/  STL.64 [R1+0xfa0], R12 ;  /* 0x000fa00c01007387 */ /* 0x000fe60000100a00 */
[--C-:B------:R-:W-:Y:S01]  /*3d20*/  IMAD.WIDE R4, R27, 0x2, R2.reuse ;  /* 0x000000021b047825 */ /* 0x100fe200078e0202 */
[----:B------:R-:W-:Y:S04]  /*3d30*/  STL.64 [R1+0xfa8], R8 ;  /* 0x000fa80801007387 */ /* 0x000fe80000100a00 */
[----:B------:R-:W-:Y:S04]  /*3d40*/  STL.64 [R1+0xfb0], R4 ;  /* 0x000fb00401007387 */ /* 0x000fe80000100a00 */
[----:B--2---:R-:W2:Y:S04]  /*3d50*/  LDL.LU R10, [R1+0xb0] ;  /* 0x0000b000010a7983 */ /* 0x004ea80000300800 */
[----:B------:R-:W3:Y:S01]  /*3d60*/  LDL.LU R11, [R1+0xb4] ;  /* 0x0000b400010b7983 */ /* 0x000ee20000300800 */
[----:B------:R-:W-:-:S03]  /*3d70*/  IMAD.WIDE R16, R23, 0x2, R2 ;  /* 0x0000000217107825 */ /* 0x000fc600078e0202 */
[----:B---3--:R0:W-:Y:S04]  /*3d80*/  STL [R1+0xff4], R11 ;  /* 0x000ff40b01007387 */ /* 0x0081e80000100800 */
[----:B--2---:R1:W-:Y:S01]  /*3d90*/  STL [R1+0xff8], R10 ;  /* 0x000ff80a01007387 */ /* 0x0043e20000100800 */
[----:B0-----:R-:W-:Y:S02]  /*3da0*/  IMAD.MOV.U32 R11, RZ, RZ, R19 ;  /* 0x000000ffff0b7224 */ /* 0x001fe400078e0013 */
[----:B-1----:R-:W-:Y:S02]  /*3db0*/  IMAD.MOV.U32 R10, RZ, RZ, R18 ;  /* 0x000000ffff0a7224 */ /* 0x002fe400078e0012 */
[--C-:B------:R-:W-:Y:S01]  /*3dc0*/  IMAD.WIDE R18, R29, 0x2, R2.reuse ;  /* 0x000000021d127825 */ /* 0x100fe200078e0202 */
[----:B------:R-:W-:Y:S04]  /*3dd0*/  STL [R1+0xffc], R11 ;  /* 0x000ffc0b01007387 */ /* 0x000fe80000100800 */
[----:B------:R-:W2:Y:S04]  /*3de0*/  LDL.LU R7, [R1+0xd0] ;  /* 0x0000d00001077983 */ /* 0x000ea80000300800 */
[----:B------:R-:W-:Y:S04]  /*3df0*/  STL.64 [R1+0xfb8], R16 ;  /* 0x000fb81001007387 */ /* 0x000fe80000100a00 */
[----:B------:R0:W-:Y:S04]  /*3e00*/  STL.64 [R1+0xfc0], R18 ;  /* 0x000fc01201007387 */ /* 0x0001e80000100a00 */
[----:B0-----:R-:W3:Y:S04]  /*3e10*/  LDL.LU R18, [R1+0x64] ;  /* 0x0000640001127983 */ /* 0x001ee80000300800 */
[----:B------:R-:W4:Y:S04]  /*3e20*/  LDL.LU R19, [R1+0x60] ;  /* 0x0000600001137983 */ /* 0x000f280000300800 */
[----:B----4-:R0:W-:Y:S04]  /*3e30*/  STL [R1+0xfc8], R19 ;  /* 0x000fc81301007387 */ /* 0x0101e80000100800 */
[----:B0-----:R-:W4:Y:S04]  /*3e40*/  LDL.LU R19, [R1+0x68] ;  /* 0x0000680001137983 */ /* 0x001f280000300800 */
[----:B---3--:R0:W-:Y:S04]  /*3e50*/  STL [R1+0xfcc], R18 ;  /* 0x000fcc1201007387 */ /* 0x0081e80000100800 */
[----:B0-----:R-:W3:Y:S04]  /*3e60*/  LDL.LU R18, [R1+0x6c] ;  /* 0x00006c0001127983 */ /* 0x001ee80000300800 */
[----:B----4-:R0:W-:Y:S04]  /*3e70*/  STL [R1+0xfd0], R19 ;  /* 0x000fd01301007387 */ /* 0x0101e80000100800 */
[----:B0-----:R-:W4:Y:S04]  /*3e80*/  LDL.LU R19, [R1+0x70] ;  /* 0x0000700001137983 */ /* 0x001f280000300800 */
[----:B---3--:R0:W-:Y:S04]  /*3e90*/  STL [R1+0xfd4], R18 ;  /* 0x000fd41201007387 */ /* 0x0081e80000100800 */
[----:B0-----:R-:W3:Y:S04]  /*3ea0*/  LDL.LU R18, [R1+0x110] ;  /* 0x0001100001127983 */ /* 0x001ee80000300800 */
[----:B----4-:R0:W-:Y:S04]  /*3eb0*/  STL [R1+0xfd8], R19 ;  /* 0x000fd81301007387 */ /* 0x0101e80000100800 */
[----:B0-----:R-:W4:Y:S01]  /*3ec0*/  LDL.LU R19, [R1+0x108] ;  /* 0x0001080001137983 */ /* 0x001f220000300800 */
[----:B------:R-:W-:-:S03]  /*3ed0*/  IMAD.WIDE R10, R10, 0x2, R2 ;  /* 0x000000020a0a7825 */ /* 0x000fc600078e0202 */
[----:B---3--:R0:W-:Y:S04]  /*3ee0*/  STL [R1+0xfdc], R18 ;  /* 0x000fdc1201007387 */ /* 0x0081e80000100800 */
[----:B0-----:R-:W3:Y:S04]  /*3ef0*/  LDL.LU R18, [R1+0xf8] ;  /* 0x0000f80001127983 */ /* 0x001ee80000300800 */
[----:B----4-:R-:W-:Y:S04]  /*3f00*/  STL [R1+0xfe0], R19 ;  /* 0x000fe01301007387 */ /* 0x010fe80000100800 */
[----:B------:R-:W4:Y:S04]  /*3f10*/  LDL.LU.64 R16, [R1+0x58] ;  /* 0x0000580001107983 */ /* 0x000f280000300a00 */
[----:B------:R-:W5:Y:S04]  /*3f20*/  LDL.LU.64 R4, [R1+0x28] ;  /* 0x0000280001047983 */ /* 0x000f680000300a00 */
[----:B------:R-:W2:Y:S04]  /*3f30*/  LDL.LU.64 R8, [R1+0x50] ;  /* 0x0000500001087983 */ /* 0x000ea80000300a00 */
[----:B------:R-:W2:Y:S04]  /*3f40*/  LDL.LU.64 R12, [R1+0x20] ;  /* 0x00002000010c7983 */ /* 0x000ea80000300a00 */
[----:B------:R-:W2:Y:S04]  /*3f50*/  LDL.LU.64 R14, [R1+0x48] ;  /* 0x00004800010e7983 */ /* 0x000ea80000300a00 */
[----:B------:R0:W-:Y:S04]  /*3f60*/  STL.64 [R1+0x80], R10 ;  /* 0x0000800a01007387 */ /* 0x0001e80000100a00 */
[----:B0-----:R-:W2:Y:S01]  /*3f70*/  LDL.LU R11, [R1+0xffc] ;  /* 0x000ffc00010b7983 */ /* 0x001ea20000300800 */
[----:B------:R-:W-:-:S02]  /*3f80*/  IMAD.MOV.U32 R6, RZ, RZ, R21 ;  /* 0x000000ffff067224 */ /* 0x000fc400078e0015 */
[----:B--2---:R-:W-:-:S05]  /*3f90*/  IMAD.WIDE R10, R11, 0x2, R2 ;  /* 0x000000020b0a7825 */ /* 0x004fca00078e0202 */
        /* <DEDUP_REMOVED lines=8> */
[----:B------:R0:W-:Y:S04]  /*4020*/  STL.64 [R1+0xb0], R10 ;  /* 0x0000b00a01007387 */ /* 0x0001e80000100a00 */
[----:B0-----:R-:W2:Y:S02]  /*4030*/  LDL.LU R10, [R1+0xff0] ;  /* 0x000ff000010a7983 */ /* 0x001ea40000300800 */
[----:B--2---:R-:W-:-:S05]  /*4040*/  IMAD.WIDE R10, R10, 0x2, R2 ;  /* 0x000000020a0a7825 */ /* 0x004fca00078e0202 */
[----:B------:R0:W-:Y:S04]  /*4050*/  STL.64 [R1+0xb8], R10 ;  /* 0x0000b80a01007387 */ /* 0x0001e80000100a00 */
[----:B0-----:R-:W2:Y:S01]  /*4060*/  LDL.LU R11, [R1+0xfec] ;  /* 0x000fec00010b7983 */ /* 0x001ea20000300800 */
[----:B------:R-:W-:-:S04]  /*4070*/  IMAD.WIDE R6, R7, 0x2, R2 ;  /* 0x0000000207067825 */ /* 0x000fc800078e0202 */
[----:B--2---:R-:W-:-:S05]  /*4080*/  IMAD.WIDE R10, R11, 0x2, R2 ;  /* 0x000000020b0a7825 */ /* 0x004fca00078e0202 */
[----:B------:R0:W-:Y:S04]  /*4090*/  STL.64 [R1+0xc8], R10 ;  /* 0x0000c80a01007387 */ /* 0x0001e80000100a00 */
[----:B0-----:R-:W2:Y:S04]  /*40a0*/  LDL.LU.64 R10, [R1+0x38] ;  /* 0x00003800010a7983 */ /* 0x001ea80000300a00 */
[----:B------:R0:W-:Y:S04]  /*40b0*/  STL.64 [R1+0xd0], R6 ;  /* 0x0000d00601007387 */ /* 0x0001e80000100a00 */
[----:B0-----:R-:W2:Y:S02]  /*40c0*/  LDL.LU R6, [R1+0xfe8] ;  /* 0x000fe80001067983 */ /* 0x001ea40000300800 */
[----:B--2---:R-:W-:-:S05]  /*40d0*/  IMAD.WIDE R6, R6, 0x2, R2 ;  /* 0x0000000206067825 */ /* 0x004fca00078e0202 */
[----:B------:R0:W-:Y:S04]  /*40e0*/  STL.64 [R1+0xe0], R6 ;  /* 0x0000e00601007387 */ /* 0x0001e80000100a00 */
[----:B0-----:R-:W2:Y:S01]  /*40f0*/  LDL.LU R7, [R1+0xfe4] ;  /* 0x000fe40001077983 */ /* 0x001ea20000300800 */
[----:B---3--:R-:W-:-:S04]  /*4100*/  IMAD.WIDE R18, R18, 0x2, R2 ;  /* 0x0000000212127825 */ /* 0x008fc800078e0202 */
[----:B--2---:R-:W-:-:S05]  /*4110*/  IMAD.WIDE R6, R7, 0x2, R2 ;  /* 0x0000000207067825 */ /* 0x004fca00078e0202 */
[----:B------:R0:W-:Y:S04]  /*4120*/  STL.64 [R1+0xe8], R6 ;  /* 0x0000e80601007387 */ /* 0x0001e80000100a00 */
[----:B0-----:R-:W2:Y:S04]  /*4130*/  LDL.LU.64 R6, [R1+0x30] ;  /* 0x0000300001067983 */ /* 0x001ea80000300a00 */
[----:B------:R0:W-:Y:S04]  /*4140*/  STL.64 [R1+0xf8], R18 ;  /* 0x0000f81201007387 */ /* 0x0001e80000100a00 */
[----:B0-----:R-:W3:Y:S02]  /*4150*/  LDL.LU R19, [R1+0xfe0] ;  /* 0x000fe00001137983 */ /* 0x001ee40000300800 */
[----:B---3--:R-:W-:-:S05]  /*4160*/  IMAD.WIDE R18, R19, 0x2, R2 ;  /* 0x0000000213127825 */ /* 0x008fca00078e0202 */
        /* <DEDUP_REMOVED lines=16> */
[----:B0-----:R-:W3:Y:S01]  /*4270*/  LDL.LU R19, [R1+0xfc8] ;  /* 0x000fc80001137983 */ /* 0x001ee20000300800 */
[----:B------:R-:W-:-:S04]  /*4280*/  IMAD.WIDE R20, R20, 0x2, R2 ;  /* 0x0000000214147825 */ /* 0x000fc800078e0202 */
[----:B------:R-:W-:-:S04]  /*4290*/  IMAD.WIDE R22, R22, 0x2, R2 ;  /* 0x0000000216167825 */ /* 0x000fc800078e0202 */
[----:B------:R-:W-:-:S04]  /*42a0*/  IMAD.WIDE R24, R24, 0x2, R2 ;  /* 0x0000000218187825 */ /* 0x000fc800078e0202 */
[----:B------:R-:W-:-:S04]  /*42b0*/  IMAD.WIDE R26, R26, 0x2, R2 ;  /* 0x000000021a1a7825 */ /* 0x000fc800078e0202 */
[----:B------:R-:W-:-:S04]  /*42c0*/  IMAD.WIDE R28, R28, 0x2, R2 ;  /* 0x000000021c1c7825 */ /* 0x000fc800078e0202 */
[----:B---3--:R-:W-:-:S04]  /*42d0*/  IMAD.WIDE R18, R19, 0x2, R2 ;  /* 0x0000000213127825 */ /* 0x008fc800078e0202 */
[----:B------:R-:W-:Y:S01]  /*42e0*/  IMAD.WIDE R2, R0, 0x2, R2 ;  /* 0x0000000200027825 */ /* 0x000fe200078e0202 */
[----:B------:R0:W-:Y:S03]  /*42f0*/  STL.64 [R1+0x60], R18 ;  /* 0x0000601201007387 */ /* 0x0001e60000100a00 */
[----:B----4-:R-:W-:Y:S01]  /*4300*/  IMAD.MOV.U32 R0, RZ, RZ, R17 ;  /* 0x000000ffff007224 */ /* 0x010fe200078e0011 */
[----:B0-----:R-:W3:Y:S04]  /*4310*/  LDL.LU.64 R18, [R1+0xfc0] ;  /* 0x000fc00001127983 */ /* 0x001ee80000300a00 */
[----:B------:R0:W-:Y:S04]  /*4320*/  STL.64 [R1+0x158], R2 ;  /* 0x0001580201007387 */ /* 0x0001e80000100a00 */
[----:B0-----:R-:W4:Y:S04]  /*4330*/  LDL.LU.64 R2, [R1+0x40] ;  /* 0x0000400001027983 */ /* 0x001f280000300a00 */
[----:B------:R0:W-:Y:S04]  /*4340*/  STL [R1+0xeb0], R16 ;  /* 0x000eb01001007387 */ /* 0x0001e80000100800 */
[----:B0-----:R-:W2:Y:S04]  /*4350*/  LDL.LU.64 R16, [R1+0xfb8] ;  /* 0x000fb80001107983 */ /* 0x001ea80000300a00 */
[----:B-----5:R-:W-:Y:S04]  /*4360*/  STL [R1+0xeac], R4 ;  /* 0x000eac0401007387 */ /* 0x020fe80000100800 */
[----:B------:R0:W-:Y:S02]  /*4370*/  STL [R1+0xea8], R0 ;  /* 0x000ea80001007387 */ /* 0x0001e40000100800 */
[----:B0-----:R-:W-:-:S02]  /*4380*/  IMAD.MOV.U32 R0, RZ, RZ, R5 ;  /* 0x000000ffff007224 */ /* 0x001fc400078e0005 */
[----:B------:R-:W5:Y:S04]  /*4390*/  LDL.LU.64 R4, [R1+0xfb0] ;  /* 0x000fb00001047983 */ /* 0x000f680000300a00 */
[----:B------:R-:W-:Y:S04]  /*43a0*/  STL [R1+0xea4], R8 ;  /* 0x000ea40801007387 */ /* 0x000fe80000100800 */
[----:B------:R0:W-:Y:S02]  /*43b0*/  STL [R1+0xea0], R0 ;  /* 0x000ea00001007387 */ /* 0x0001e40000100800 */
[----:B0-----:R-:W-:-:S02]  /*43c0*/  IMAD.MOV.U32 R0, RZ, RZ, R9 ;  /* 0x000000ffff007224 */ /* 0x001fc400078e0009 */
[----:B------:R-:W2:Y:S04]  /*43d0*/  LDL.LU.64 R8, [R1+0xfa8] ;  /* 0x000fa80001087983 */ /* 0x000ea80000300a00 */
        /* <DEDUP_REMOVED lines=8> */
[----:B--2---:R-:W-:Y:S04]  /*4460*/  STL [R1+0xe8c], R14 ;  /* 0x000e8c0e01007387 */ /* 0x004fe80000100800 */
[----:B------:R0:W-:Y:S02]  /*4470*/  STL [R1+0xe88], R0 ;  /* 0x000e880001007387 */ /* 0x0001e40000100800 */
[----:B0-----:R-:W-:-:S02]  /*4480*/  IMAD.MOV.U32 R0, RZ, RZ, R15 ;  /* 0x000000ffff007224 */ /* 0x001fc400078e000f */
[----:B------:R-:W2:Y:S04]  /*4490*/  LDL.LU.64 R14, [R1+0xf90] ;  /* 0x000f9000010e7983 */ /* 0x000ea80000300a00 */
[----:B----4-:R-:W-:Y:S04]  /*44a0*/  STL [R1+0xe84], R2 ;  /* 0x000e840201007387 */ /* 0x010fe80000100800 */
[----:B------:R0:W-:Y:S02]  /*44b0*/  STL [R1+0xe80], R0 ;  /* 0x000e800001007387 */ /* 0x0001e40000100800 */
[----:B0-----:R-:W-:-:S02]  /*44c0*/  IMAD.MOV.U32 R0, RZ, RZ, R3 ;  /* 0x000000ffff007224 */ /* 0x001fc400078e0003 */
[----:B------:R-:W4:Y:S04]  /*44d0*/  LDL.LU R3, [R1+0x1f0] ;  /* 0x0001f00001037983 */ /* 0x000f280000300800 */
[----:B------:R0:W-:Y:S04]  /*44e0*/  STL [R1+0xe78], R0 ;  /* 0x000e780001007387 */ /* 0x0001e80000100800 */
[----:B------:R1:W-:Y:S01]  /*44f0*/  STL [R1+0xe7c], R12 ;  /* 0x000e7c0c01007387 */ /* 0x0003e20000100800 */
[----:B0-----:R-:W-:-:S03]  /*4500*/  IMAD.MOV.U32 R0, RZ, RZ, R13 ;  /* 0x000000ffff007224 */ /* 0x001fc600078e000d */
[----:B-1----:R-:W2:Y:S04]  /*4510*/  LDL.LU.64 R12, [R1+0xf88] ;  /* 0x000f8800010c7983 */ /* 0x002ea80000300a00 */
        /* <DEDUP_REMOVED lines=12> */
[----:B-----5:R-:W-:Y:S04]  /*45e0*/  STL [R1+0xe5c], R4 ;  /* 0x000e5c0401007387 */ /* 0x020fe80000100800 */
[----:B------:R0:W-:Y:S02]  /*45f0*/  STL [R1+0xe58], R0 ;  /* 0x000e580001007387 */ /* 0x0001e40000100800 */
[----:B0-----:R-:W-:-:S02]  /*4600*/  IMAD.MOV.U32 R0, RZ, RZ, R5 ;  /* 0x000000ffff007224 */ /* 0x001fc400078e0005 */
[----:B------:R-:W5:Y:S04]  /*4610*/  LDL.LU.64 R4, [R1+0xf68] ;  /* 0x000f680001047983 */ /* 0x000f680000300a00 */
[----:B-----5:R-:W-:Y:S04]  /*4620*/  STL [R1+0xe54], R4 ;  /* 0x000e540401007387 */ /* 0x020fe80000100800 */
[----:B------:R-:W-:Y:S04]  /*4630*/  STL [R1+0xe50], R0 ;  /* 0x000e500001007387 */ /* 0x000fe80000100800 */
[----:B------:R-:W-:Y:S04]  /*4640*/  STL [R1+0xe48], R5 ;  /* 0x000e480501007387 */ /* 0x000fe80000100800 */
[----:B------:R-:W-:Y:S04]  /*4650*/  STL [R1+0xe4c], R16 ;  /* 0x000e4c1001007387 */ /* 0x000fe80000100800 */
[----:B------:R0:W-:Y:S04]  /*4660*/  STL [R1+0xe40], R17 ;  /* 0x000e401101007387 */ /* 0x0001e80000100800 */
[----:B--2---:R-:W-:Y:S04]  /*4670*/  STL [R1+0xe44], R6 ;  /* 0x000e440601007387 */ /* 0x004fe80000100800 */
[----:B------:R-:W-:Y:S04]  /*4680*/  STL [R1+0xe38], R7 ;  /* 0x000e380701007387 */ /* 0x000fe80000100800 */
[----:B---3--:R-:W-:Y:S04]  /*4690*/  STL [R1+0xe3c], R18 ;  /* 0x000e3c1201007387 */ /* 0x008fe80000100800 */
[----:B------:R-:W-:Y:S04]  /*46a0*/  STL [R1+0xe30], R19 ;  /* 0x000e301301007387 */ /* 0x000fe80000100800 */
[----:B------:R-:W-:Y:S04]  /*46b0*/  STL [R1+0xe34], R8 ;  /* 0x000e340801007387 */ /* 0x000fe80000100800 */
[----:B0-----:R-:W2:Y:S04]  /*46c0*/  LDL.LU.64 R16, [R1+0x90] ;  /* 0x0000900001107983 */ /* 0x001ea80000300a00 */
[----:B------:R0:W-:Y:S04]  /*46d0*/  STL [R1+0xe28], R9 ;  /* 0x000e280901007387 */ /* 0x0001e80000100800 */
[----:B0-----:R-:W3:Y:S04]  /*46e0*/  LDL.LU.64 R8, [R1+0x78] ;  /* 0x0000780001087983 */ /* 0x001ee80000300a00 */
[----:B------:R-:W-:Y:S04]  /*46f0*/  STL [R1+0xe2c], R20 ;  /* 0x000e2c1401007387 */ /* 0x000fe80000100800 */
[----:B------:R-:W5:Y:S04]  /*4700*/  LDL.LU.64 R18, [R1+0x80] ;  /* 0x0000800001127983 */ /* 0x000f680000300a00 */
[----:B------:R-:W-:Y:S04]  /*4710*/  STL [R1+0xe20], R21 ;  /* 0x000e201501007387 */ /* 0x000fe80000100800 */
[----:B------:R-:W-:Y:S04]  /*4720*/  STL [R1+0xe24], R10 ;  /* 0x000e240a01007387 */ /* 0x000fe80000100800 */
[----:B------:R-:W-:Y:S04]  /*4730*/  STL [R1+0xe18], R11 ;  /* 0x000e180b01007387 */ /* 0x000fe80000100800 */
[----:B------:R-:W-:Y:S04]  /*4740*/  STL [R1+0xe1c], R22 ;  /* 0x000e1c1601007387 */ /* 0x000fe80000100800 */
[----:B------:R-:W4:Y:S04]  /*4750*/  LDL.LU.64 R4, [R1+0x88] ;  /* 0x0000880001047983 */ /* 0x000f280000300a00 */
[----:B------:R-:W-:Y:S04]  /*4760*/  STL [R1+0xe10], R23 ;  /* 0x000e101701007387 */ /* 0x000fe80000100800 */
[----:B------:R-:W-:Y:S04]  /*4770*/  STL [R1+0xe14], R12 ;  /* 0x000e140c01007387 */ /* 0x000fe80000100800 */
[----:B------:R0:W-:Y:S04]  /*4780*/  STL [R1+0xe08], R13 ;  /* 0x000e080d01007387 */ /* 0x0001e80000100800 */
[----:B0-----:R-:W4:Y:S04]  /*4790*/  LDL.LU.64 R12, [R1+0xa8] ;  /* 0x0000a800010c7983 */ /* 0x001f280000300a00 */
[----:B------:R-:W4:Y:S04]  /*47a0*/  LDL.LU.64 R22, [R1+0xc0] ;  /* 0x0000c00001167983 */ /* 0x000f280000300a00 */
[----:B------:R-:W-:Y:S04]  /*47b0*/  STL [R1+0xe0c], R24 ;  /* 0x000e0c1801007387 */ /* 0x000fe80000100800 */
[----:B------:R-:W4:Y:S04]  /*47c0*/  LDL.LU.64 R6, [R1+0x98] ;  /* 0x0000980001067983 */ /* 0x000f280000300a00 */
[----:B------:R-:W-:Y:S04]  /*47d0*/  STL [R1+0xe00], R25 ;  /* 0x000e001901007387 */ /* 0x000fe80000100800 */
[----:B------:R-:W-:Y:S04]  /*47e0*/  STL [R1+0xe04], R14 ;  /* 0x000e040e01007387 */ /* 0x000fe80000100800 */
[----:B------:R-:W-:Y:S04]  /*47f0*/  STL [R1+0xdf8], R15 ;  /* 0x000df80f01007387 */ /* 0x000fe80000100800 */
[----:B------:R-:W-:Y:S04]  /*4800*/  STL [R1+0xdfc], R26 ;  /* 0x000dfc1a01007387 */ /* 0x000fe80000100800 */
[----:B------:R-:W4:Y:S04]  /*4810*/  LDL.LU.64 R10, [R1+0xa0] ;  /* 0x0000a000010a7983 */ /* 0x000f280000300a00 */
[----:B------:R0:W-:Y:S04]  /*4820*/  STL [R1+0xde8], R27 ;  /* 0x000de81b01007387 */ /* 0x0001e80000100800 */
[----:B0-----:R-:W4:Y:S04]  /*4830*/  LDL.LU.64 R26, [R1+0xd8] ;  /* 0x0000d800011a7983 */ /* 0x001f280000300a00 */
[----:B---3--:R0:W-:Y:S01]  /*4840*/  STL [R1+0xdf0], R8 ;  /* 0x000df00801007387 */ /* 0x0081e20000100800 */
[----:B------:R-:W-:-:S03]  /*4850*/  IMAD.MOV.U32 R0, RZ, RZ, R9 ;  /* 0x000000ffff007224 */ /* 0x000fc600078e0009 */
[----:B------:R-:W3:Y:S04]  /*4860*/  LDL.LU.64 R20, [R1+0xf0] ;  /* 0x0000f00001147983 */ /* 0x000ee80000300a00 */
[----:B------:R-:W-:Y:S04]  /*4870*/  STL [R1+0xdf4], R28 ;  /* 0x000df41c01007387 */ /* 0x000fe80000100800 */
[----:B------:R2:W-:Y:S04]  /*4880*/  STL [R1+0xdec], R0 ;  /* 0x000dec0001007387 */ /* 0x0005e80000100800 */
[----:B0-----:R-:W3:Y:S04]  /*4890*/  LDL.LU.64 R8, [R1+0xb0] ;  /* 0x0000b00001087983 */ /* 0x001ee80000300a00 */
[----:B------:R-:W-:Y:S04]  /*48a0*/  STL [R1+0x4c4], R29 ;  /* 0x0004c41d01007387 */ /* 0x000fe80000100800 */
[----:B------:R-:W3:Y:S01]  /*48b0*/  LDL.LU.64 R14, [R1+0x100] ;  /* 0x00010000010e7983 */ /* 0x000ee20000300a00 */
[----:B--2---:R-:W-:-:S03]  /*48c0*/  IMAD.MOV.U32 R0, RZ, RZ, R17 ;  /* 0x000000ffff007224 */ /* 0x004fc600078e0011 */
[----:B------:R0:W-:Y:S04]  /*48d0*/  STL [R1+0x4cc], R16 ;  /* 0x0004cc1001007387 */ /* 0x0001e80000100800 */
[----:B0-----:R-:W2:Y:S04]  /*48e0*/  LDL.LU.64 R16, [R1+0xb8] ;  /* 0x0000b80001107983 */ /* 0x001ea80000300a00 */
[----:B------:R0:W-:Y:S04]  /*48f0*/  STL [R1+0x4c8], R0 ;  /* 0x0004c80001007387 */ /* 0x0001e80000100800 */
[----:B-----5:R1:W-:Y:S01]  /*4900*/  STL [R1+0x4d4], R18 ;  /* 0x0004d41201007387 */ /* 0x0203e20000100800 */
[----:B0-----:R-:W-:-:S03]  /*4910*/  IMAD.MOV.U32 R0, RZ, RZ, R19 ;  /* 0x000000ffff007224 */ /* 0x001fc600078e0013 */
[----:B-1----:R-:W5:Y:S04]  /*4920*/  LDL.LU.64 R18, [R1+0x118] ;  /* 0x0001180001127983 */ /* 0x002f680000300a00 */
[----:B------:R0:W-:Y:S04]  /*4930*/  STL [R1+0x4d0], R0 ;  /* 0x0004d00001007387 */ /* 0x0001e80000100800 */
[----:B----4-:R1:W-:Y:S04]  /*4940*/  STL [R1+0x4dc], R12 ;  /* 0x0004dc0c01007387 */ /* 0x0103e80000100800 */
[----:B------:R-:W4:Y:S01]  /*4950*/  LDL.LU.64 R24, [R1+0xc8] ;  /* 0x0000c80001187983 */ /* 0x000f220000300a00 */
[----:B0-----:R-:W-:-:S03]  /*4960*/  IMAD.MOV.U32 R0, RZ, RZ, R13 ;  /* 0x000000ffff007224 */ /* 0x001fc600078e000d */
[----:B-1----:R-:W4:Y:S04]  /*4970*/  LDL.LU.64 R12, [R1+0x120] ;  /* 0x00012000010c7983 */ /* 0x002f280000300a00 */
[----:B------:R0:W-:Y:S04]  /*4980*/  STL [R1+0x4d8], R0 ;  /* 0x0004d80001007387 */ /* 0x0001e80000100800 */
[----:B------:R1:W-:Y:S01]  /*4990*/  STL [R1+0x4e4], R4 ;  /* 0x0004e40401007387 */ /* 0x0003e20000100800 */
[----:B0-----:R-:W-:-:S03]  /*49a0*/  IMAD.MOV.U32 R0, RZ, RZ, R5 ;  /* 0x000000ffff007224 */ /* 0x001fc600078e0005 */
[----:B-1----:R-:W4:Y:S04]  /*49b0*/  LDL.LU.64 R4, [R1+0xd0] ;  /* 0x0000d00001047983 */ /* 0x002f280000300a00 */
[----:B------:R0:W-:Y:S04]  /*49c0*/  STL [R1+0x4e0], R0 ;  /* 0x0004e00001007387 */ /* 0x0001e80000100800 */
[----:B------:R1:W-:Y:S01]  /*49d0*/  STL [R1+0xcd8], R22 ;  /* 0x000cd81601007387 */ /* 0x0003e20000100800 */
[----:B0-----:R-:W-:-:S03]  /*49e0*/  IMAD.MOV.U32 R0, RZ, RZ, R23 ;  /* 0x000000ffff007224 */ /* 0x001fc600078e0017 */
[----:B------:R-:W-:Y:S04]  /*49f0*/  STL [R1+0xce0], R6 ;  /* 0x000ce00601007387 */ /* 0x000fe80000100800 */
[----:B------:R0:W-:Y:S04]  /*4a00*/  STL [R1+0xcd4], R0 ;  /* 0x000cd40001007387 */ /* 0x0001e80000100800 */
[----:B-1----:R-:W4:Y:S01]  /*4a10*/  LDL.LU.64 R22, [R1+0x130] ;  /* 0x0001300001167983 */ /* 0x002f220000300a00 */
[----:B0-----:R-:W-:-:S03]  /*4a20*/  IMAD.MOV.U32 R0, RZ, RZ, R7 ;  /* 0x000000ffff007224 */ /* 0x001fc600078e0007 */
[----:B------:R-:W-:Y:S04]  /*4a30*/  STL [R1+0xce8], R26 ;  /* 0x000ce81a01007387 */ /* 0x000fe80000100800 */
[----:B------:R0:W-:Y:S04]  /*4a40*/  STL [R1+0xcdc], R0 ;  /* 0x000cdc0001007387 */ /* 0x0001e80000100800 */
[----:B------:R-:W4:Y:S01]  /*4a50*/  LDL.LU.64 R6, [R1+0xe0] ;  /* 0x0000e00001067983 */ /* 0x000f220000300a00 */
[----:B0-----:R-:W-:-:S03]  /*4a60*/  IMAD.MOV.U32 R0, RZ, RZ, R27 ;  /* 0x000000ffff007224 */ /* 0x001fc600078e001b */
[----:B------:R-:W-:Y:S04]  /*4a70*/  STL [R1+0xcf0], R10 ;  /* 0x000cf00a01007387 */ /* 0x000fe80000100800 */
[----:B------:R0:W-:Y:S02]  /*4a80*/  STL [R1+0xce4], R0 ;  /* 0x000ce40001007387 */ /* 0x0001e40000100800 */
[----:B0-----:R-:W-:Y:S02]  /*4a90*/  IMAD.MOV.U32 R0, RZ, RZ, R11 ;  /* 0x000000ffff007224 */ /* 0x001fe400078e000b */
[----:B------:R-:W4:Y:S04]  /*4aa0*/  LDL.LU.64 R10, [R1+0x140] ;  /* 0x00014000010a7983 */ /* 0x000f280000300a00 */
[----:B------:R3:W-:Y:S02]  /*4ab0*/  STL [R1+0xcec], R0 ;  /* 0x000cec0001007387 */ /* 0x0007e40000100800 */
[----:B---3--:R-:W-:-:S02]  /*4ac0*/  IMAD.MOV.U32 R0, RZ, RZ, R21 ;  /* 0x000000ffff007224 */ /* 0x008fc400078e0015 */
[----:B------:R0:W-:Y:S04]  /*4ad0*/  STL [R1+0xcf8], R20 ;  /* 0x000cf81401007387 */ /* 0x0001e80000100800 */
[----:B0-----:R-:W3:Y:S04]  /*4ae0*/  LDL.LU.64 R20, [R1+0xe8] ;  /* 0x0000e80001147983 */ /* 0x001ee80000300a00 */
[----:B------:R0:W-:Y:S04]  /*4af0*/  STL [R1+0xcf4], R0 ;  /* 0x000cf40001007387 */ /* 0x0001e80000100800 */
[----:B------:R1:W-:Y:S01]  /*4b00*/  STL [R1+0xd00], R8 ;  /* 0x000d000801007387 */ /* 0x0003e20000100800 */
[----:B0-----:R-:W-:-:S03]  /*4b10*/  IMAD.MOV.U32 R0, RZ, RZ, R9 ;  /* 0x000000ffff007224 */ /* 0x001fc600078e0009 */
[----:B------:R-:W-:Y:S04]  /*4b20*/  STL [R1+0xd08], R14 ;  /* 0x000d080e01007387 */ /* 0x000fe80000100800 */
[----:B------:R0:W-:Y:S04]  /*4b30*/  STL [R1+0xcfc], R0 ;  /* 0x000cfc0001007387 */ /* 0x0001e80000100800 */
[----:B-1----:R-:W3:Y:S01]  /*4b40*/  LDL.LU.64 R8, [R1+0x148] ;  /* 0x0001480001087983 */ /* 0x002ee20000300a00 */
[----:B0-----:R-:W-:-:S03]  /*4b50*/  IMAD.MOV.U32 R0, RZ, RZ, R15 ;  /* 0x000000ffff007224 */ /* 0x001fc600078e000f */
[----:B--2---:R-:W-:Y:S04]  /*4b60*/  STL [R1+0xd10], R16 ;  /* 0x000d101001007387 */ /* 0x004fe80000100800 */
[----:B------:R0:W-:Y:S02]  /*4b70*/  STL [R1+0xd04], R0 ;  /* 0x000d040001007387 */ /* 0x0001e40000100800 */
[----:B0-----:R-:W-:Y:S02]  /*4b80*/  IMAD.MOV.U32 R0, RZ, RZ, R17 ;  /* 0x000000ffff007224 */ /* 0x001fe400078e0011 */
[----:B------:R-:W2:Y:S04]  /*4b90*/  LDL.LU.64 R16, [R1+0xf8] ;  /* 0x0000f80001107983 */ /* 0x000ea80000300a00 */
[----:B------:R0:W-:Y:S04]  /*4ba0*/  STL [R1+0xd0c], R0 ;  /* 0x000d0c0001007387 */ /* 0x0001e80000100800 */
[----:B-----5:R1:W-:Y:S01]  /*4bb0*/  STL [R1+0xd18], R18 ;  /* 0x000d181201007387 */ /* 0x0203e20000100800 */
[----:B0-----:R-:W-:-:S03]  /*4bc0*/  IMAD.MOV.U32 R0, RZ, RZ, R19 ;  /* 0x000000ffff007224 */ /* 0x001fc600078e0013 */
[----:B----4-:R-:W-:Y:S04]  /*4bd0*/  STL [R1+0xd20], R24 ;  /* 0x000d201801007387 */ /* 0x010fe80000100800 */
[----:B------:R0:W-:Y:S04]  /*4be0*/  STL [R1+0xd14], R0 ;  /* 0x000d140001007387 */ /* 0x0001e80000100800 */
[----:B-1----:R-:W4:Y:S01]  /*4bf0*/  LDL.LU.64 R18, [R1+0x150] ;  /* 0x0001500001127983 */ /* 0x002f220000300a00 */
[----:B0-----:R-:W-:-:S03]  /*4c00*/  IMAD.MOV.U32 R0, RZ, RZ, R25 ;  /* 0x000000ffff007224 */ /* 0x001fc600078e0019 */
[----:B------:R-:W-:Y:S04]  /*4c10*/  STL [R1+0xd28], R12 ;  /* 0x000d280c01007387 */ /* 0x000fe80000100800 */
[----:B------:R0:W-:Y:S04]  /*4c20*/  STL [R1+0xd1c], R0 ;  /* 0x000d1c0001007387 */ /* 0x0001e80000100800 */
[----:B------:R-:W-:Y:S01]  /*4c30*/  STL [R1+0xd30], R4 ;  /* 0x000d300401007387 */ /* 0x000fe20000100800 */
[----:B0-----:R-:W-:-:S05]  /*4c40*/  IMAD.MOV.U32 R0, RZ, RZ, R13 ;  /* 0x000000ffff007224 */ /* 0x001fca00078e000d */
[----:B------:R0:W-:Y:S04]  /*4c50*/  STL [R1+0xd24], R0 ;  /* 0x000d240001007387 */ /* 0x0001e80000100800 */
[----:B------:R-:W5:Y:S01]  /*4c60*/  LDL.LU.64 R28, [R1+0x108] ;  /* 0x00010800011c7983 */ /* 0x000f620000300a00 */
[----:B0-----:R-:W-:-:S03]  /*4c70*/  IMAD.MOV.U32 R0, RZ, RZ, R5 ;  /* 0x000000ffff007224 */ /* 0x001fc600078e0005 */
[----:B------:R-:W5:Y:S04]  /*4c80*/  LDL.LU.64 R4, [R1+0x160] ;  /* 0x0001600001047983 */ /* 0x000f680000300a00 */
[----:B------:R0:W-:Y:S04]  /*4c90*/  STL [R1+0xd2c], R0 ;  /* 0x000d2c0001007387 */ /* 0x0001e80000100800 */
[----:B------:R-:W-:Y:S04]  /*4ca0*/  STL [R1+0xd38], R22 ;  /* 0x000d381601007387 */ /* 0x000fe80000100800 */
[----:B------:R-:W5:Y:S01]  /*4cb0*/  LDL.LU.64 R26, [R1+0x110] ;  /* 0x00011000011a7983 */ /* 0x000f620000300a00 */
[----:B0-----:R-:W-:-:S05]  /*4cc0*/  IMAD.MOV.U32 R0, RZ, RZ, R23 ;  /* 0x000000ffff007224 */ /* 0x001fca00078e0017 */
[----:B------:R0:W-:Y:S04]  /*4cd0*/  STL [R1+0xd34], R0 ;  /* 0x000d340001007387 */ /* 0x0001e80000100800 */
[----:B------:R1:W-:Y:S04]  /*4ce0*/  STL [R1+0xd40], R6 ;  /* 0x000d400601007387 */ /* 0x0003e80000100800 */
[----:B------:R-:W5:Y:S01]  /*4cf0*/  LDL.LU.64 R14, [R1+0x168] ;  /* 0x00016800010e7983 */ /* 0x000f620000300a00 */
[----:B0-----:R-:W-:-:S03]  /*4d00*/  IMAD.MOV.U32 R0, RZ, RZ, R7 ;  /* 0x000000ffff007224 */ /* 0x001fc600078e0007 */
[----:B-1----:R-:W5:Y:S04]  /*4d10*/  LDL.LU.64 R6, [R1+0x70] ;  /* 0x0000700001067983 */ /* 0x002f680000300a00 */
[----:B------:R0:W-:Y:S04]  /*4d20*/  STL [R1+0xd3c], R0 ;  /* 0x000d3c0001007387 */ /* 0x0001e80000100800 */
[----:B------:R-:W-:Y:S04]  /*4d30*/  STL [R1+0xd48], R10 ;  /* 0x000d480a01007387 */ /* 0x000fe80000100800 */
[----:B------:R-:W5:Y:S01]  /*4d40*/  LDL.LU.64 R24, [R1+0x170] ;  /* 0x0001700001187983 */ /* 0x000f620000300a00 */
[----:B0-----:R-:W-:-:S05]  /*4d50*/  IMAD.MOV.U32 R0, RZ, RZ, R11 ;  /* 0x000000ffff007224 */ /* 0x001fca00078e000b */
[----:B------:R3:W-:Y:S02]  /*4d60*/  STL [R1+0xd44], R0 ;  /* 0x000d440001007387 */ /* 0x0007e40000100800 */
[----:B---3--:R-:W-:Y:S02]  /*4d70*/  IMAD.MOV.U32 R0, RZ, RZ, R21 ;  /* 0x000000ffff007224 */ /* 0x008fe400078e0015 */
[----:B------:R-:W-:Y:S04]  /*4d80*/  STL [R1+0xd50], R20 ;  /* 0x000d501401007387 */ /* 0x000fe80000100800 */
[----:B------:R-:W3:Y:S04]  /*4d90*/  LDL.LU.64 R12, [R1+0x128] ;  /* 0x00012800010c7983 */ /* 0x000ee80000300a00 */
[----:B------:R-:W3:Y:S04]  /*4da0*/  LDL.LU.64 R22, [R1+0x178] ;  /* 0x0001780001167983 */ /* 0x000ee80000300a00 */
[----:B------:R0:W-:Y:S02]  /*4db0*/  STL [R1+0xd4c], R0 ;  /* 0x000d4c0001007387 */ /* 0x0001e40000100800 */
[----:B0-----:R-:W-:-:S02]  /*4dc0*/  IMAD.MOV.U32 R0, RZ, RZ, R9 ;  /* 0x000000ffff007224 */ /* 0x001fc400078e0009 */
[----:B------:R-:W-:Y:S04]  /*4dd0*/  STL [R1+0xd58], R8 ;  /* 0x000d580801007387 */ /* 0x000fe80000100800 */
[----:B------:R-:W3:Y:S04]  /*4de0*/  LDL.LU.64 R10, [R1+0x68] ;  /* 0x00006800010a7983 */ /* 0x000ee80000300a00 */
[----:B------:R-:W3:Y:S04]  /*4df0*/  LDL.LU.64 R20, [R1+0x180] ;  /* 0x0001800001147983 */ /* 0x000ee80000300a00 */
[----:B------:R0:W-:Y:S01]  /*4e00*/  STL [R1+0xd54], R0 ;  /* 0x000d540001007387 */ /* 0x0001e20000100800 */
[----:B--2---:R-:W-:-:S03]  /*4e10*/  IMAD.MOV.U32 R2, RZ, RZ, R17 ;  /* 0x000000ffff027224 */ /* 0x004fc600078e0011 */
[----:B------:R1:W-:Y:S04]  /*4e20*/  STL [R1+0xd60], R16 ;  /* 0x000d601001007387 */ /* 0x0003e80000100800 */
[----:B0-----:R-:W2:Y:S04]  /*4e30*/  LDL.LU R0, [R1+0x198] ;  /* 0x0001980001007983 */ /* 0x001ea80000300800 */
[----:B------:R-:W2:Y:S04]  /*4e40*/  LDL.LU.64 R8, [R1+0x138] ;  /* 0x0001380001087983 */ /* 0x000ea80000300a00 */
[----:B-1----:R-:W2:Y:S04]  /*4e50*/  LDL.LU.64 R16, [R1+0x188] ;  /* 0x0001880001107983 */ /* 0x002ea80000300a00 */
[----:B------:R0:W-:Y:S04]  /*4e60*/  STL [R1+0xd5c], R2 ;  /* 0x000d5c0201007387 */ /* 0x0001e80000100800 */
[----:B----4-:R-:W-:Y:S04]  /*4e70*/  STL [R1+0xd68], R18 ;  /* 0x000d681201007387 */ /* 0x010fe80000100800 */
[----:B0-----:R-:W4:Y:S04]  /*4e80*/  LDL.LU R2, [R1+0x19c] ;  /* 0x00019c0001027983 */ /* 0x001f280000300800 */
[----:B------:R0:W-:Y:S04]  /*4e90*/  STL [R1+0xd64], R19 ;  /* 0x000d641301007387 */ /* 0x0001e80000100800 */
[----:B0-----:R-:W4:Y:S04]  /*4ea0*/  LDL.LU.64 R18, [R1+0x60] ;  /* 0x0000600001127983 */ /* 0x001f280000300a00 */
[----:B-----5:R0:W-:Y:S04]  /*4eb0*/  STL [R1+0xd70], R28 ;  /* 0x000d701c01007387 */ /* 0x0201e80000100800 */
[----:B------:R-:W-:Y:S01]  /*4ec0*/  STL [R1+0xd78], R4 ;  /* 0x000d780401007387 */ /* 0x000fe20000100800 */
[----:B0-----:R-:W-:-:S05]  /*4ed0*/  IMAD.MOV.U32 R28, RZ, RZ, R29 ;  /* 0x000000ffff1c7224 */ /* 0x001fca00078e001d */
[----:B------:R0:W-:Y:S02]  /*4ee0*/  STL [R1+0xd6c], R28 ;  /* 0x000d6c1c01007387 */ /* 0x0001e40000100800 */
[----:B0-----:R-:W-:Y:S02]  /*4ef0*/  IMAD.MOV.U32 R28, RZ, RZ, R5 ;  /* 0x000000ffff1c7224 */ /* 0x001fe400078e0005 */
[----:B------:R-:W5:Y:S04]  /*4f00*/  LDL.LU.64 R4, [R1+0x190] ;  /* 0x0001900001047983 */ /* 0x000f680000300a00 */
[----:B------:R-:W-:Y:S04]  /*4f10*/  STL [R1+0xd74], R28 ;  /* 0x000d741c01007387 */ /* 0x000fe80000100800 */
[----:B------:R0:W-:Y:S04]  /*4f20*/  STL [R1+0xd80], R26 ;  /* 0x000d801a01007387 */ /* 0x0001e80000100800 */
[----:B------:R1:W-:Y:S01]  /*4f30*/  STL [R1+0xd88], R14 ;  /* 0x000d880e01007387 */ /* 0x0003e20000100800 */
[----:B0-----:R-:W-:-:S02]  /*4f40*/  IMAD.MOV.U32 R26, RZ, RZ, R27 ;  /* 0x000000ffff1a7224 */ /* 0x001fc400078e001b */
[----:B-1----:R-:W-:-:S03]  /*4f50*/  IMAD.MOV.U32 R14, RZ, RZ, R15 ;  /* 0x000000ffff0e7224 */ /* 0x002fc600078e000f */
[----:B------:R-:W-:Y:S04]  /*4f60*/  STL [R1+0xd7c], R26 ;  /* 0x000d7c1a01007387 */ /* 0x000fe80000100800 */
[----:B------:R-:W-:Y:S04]  /*4f70*/  STL [R1+0xd90], R6 ;  /* 0x000d900601007387 */ /* 0x000fe80000100800 */
[----:B------:R0:W-:Y:S02]  /*4f80*/  STL [R1+0xd84], R14 ;  /* 0x000d840e01007387 */ /* 0x0001e40000100800 */
[----:B0-----:R-:W-:-:S02]  /*4f90*/  IMAD.MOV.U32 R14, RZ, RZ, R7 ;  /* 0x000000ffff0e7224 */ /* 0x001fc400078e0007 */
[----:B------:R-:W5:Y:S04]  /*4fa0*/  LDL.LU.64 R6, [R1+0x158] ;  /* 0x0001580001067983 */ /* 0x000f680000300a00 */
[----:B------:R0:W-:Y:S04]  /*4fb0*/  STL [R1+0xd8c], R14 ;  /* 0x000d8c0e01007387 */ /* 0x0001e80000100800 */
[----:B------:R-:W-:Y:S01]  /*4fc0*/  STL [R1+0xd98], R24 ;  /* 0x000d981801007387 */ /* 0x000fe20000100800 */
[----:B0-----:R-:W-:-:S03]  /*4fd0*/  IMAD.MOV.U32 R14, RZ, RZ, R25 ;  /* 0x000000ffff0e7224 */ /* 0x001fc600078e0019 */
[----:B---3--:R0:W-:Y:S04]  /*4fe0*/  STL [R1+0xda0], R12 ;  /* 0x000da00c01007387 */ /* 0x0081e80000100800 */
[----:B------:R-:W-:Y:S04]  /*4ff0*/  STL [R1+0xd94], R14 ;  /* 0x000d940e01007387 */ /* 0x000fe80000100800 */
[----:B------:R-:W-:Y:S01]  /*5000*/  STL [R1+0xda8], R22 ;  /* 0x000da81601007387 */ /* 0x000fe20000100800 */
[----:B0-----:R-:W-:-:S05]  /*5010*/  IMAD.MOV.U32 R12, RZ, RZ, R13 ;  /* 0x000000ffff0c7224 */ /* 0x001fca00078e000d */
[----:B------:R0:W-:Y:S04]  /*5020*/  STL [R1+0xd9c], R12 ;  /* 0x000d9c0c01007387 */ /* 0x0001e80000100800 */
[----:B------:R1:W-:Y:S01]  /*5030*/  STL [R1+0xdb0], R10 ;  /* 0x000db00a01007387 */ /* 0x0003e20000100800 */
[----:B0-----:R-:W-:-:S05]  /*5040*/  IMAD.MOV.U32 R12, RZ, RZ, R23 ;  /* 0x000000ffff0c7224 */ /* 0x001fca00078e0017 */
[----:B------:R-:W-:Y:S01]  /*5050*/  STL [R1+0xda4], R12 ;  /* 0x000da40c01007387 */ /* 0x000fe20000100800 */
[----:B-1----:R-:W-:-:S03]  /*5060*/  IMAD.MOV.U32 R10, RZ, RZ, R11 ;  /* 0x000000ffff0a7224 */ /* 0x002fc600078e000b */
[----:B------:R-:W-:Y:S04]  /*5070*/  STL [R1+0xdb8], R20 ;  /* 0x000db81401007387 */ /* 0x000fe80000100800 */
[----:B------:R0:W-:Y:S02]  /*5080*/  STL [R1+0xdac], R10 ;  /* 0x000dac0a01007387 */ /* 0x0001e40000100800 */
[----:B0-----:R-:W-:-:S05]  /*5090*/  IMAD.MOV.U32 R10, RZ, RZ, R21 ;  /* 0x000000ffff0a7224 */ /* 0x001fca00078e0015 */
[----:B------:R-:W-:Y:S04]  /*50a0*/  STL [R1+0xdb4], R10 ;  /* 0x000db40a01007387 */ /* 0x000fe80000100800 */
[----:B--2---:R0:W-:Y:S01]  /*50b0*/  STL [R1+0xdc0], R8 ;  /* 0x000dc00801007387 */ /* 0x0041e20000100800 */
[----:B------:R-:W-:-:S03]  /*50c0*/  IMAD R0, R0, c[0x0][0x184], RZ ;  /* 0x0000610000007a24 */ /* 0x000fc600078e02ff */
[----:B------:R-:W-:Y:S01]  /*50d0*/  STL [R1+0xdc8], R16 ;  /* 0x000dc81001007387 */ /* 0x000fe20000100800 */
[----:B0-----:R-:W-:Y:S01]  /*50e0*/  IMAD.MOV.U32 R8, RZ, RZ, R9 ;  /* 0x000000ffff087224 */ /* 0x001fe200078e0009 */
[----:B------:R-:W-:-:S04]  /*50f0*/  LEA R12, P1, R0, c[0x0][0x160], 0x1 ;  /* 0x00005800000c7a11 */ /* 0x000fc800078208ff */
[----:B------:R0:W-:Y:S01]  /*5100*/  STL [R1+0xdbc], R8 ;  /* 0x000dbc0801007387 */ /* 0x0001e20000100800 */
[----:B----4-:R-:W-:Y:S01]  /*5110*/  IMAD R2, R2, c[0x0][0x184], RZ ;  /* 0x0000610002027a24 */ /* 0x010fe200078e02ff */
[----:B------:R-:W-:Y:S01]  /*5120*/  LEA.HI.X.SX32 R13, R0, c[0x0][0x164], 0x1, P1 ;  /* 0x00005900000d7a11 */ /* 0x000fe200008f0eff */
[----:B0-----:R-:W-:Y:S02]  /*5130*/  IMAD.MOV.U32 R8, RZ, RZ, R17 ;  /* 0x000000ffff087224 */ /* 0x001fe400078e0011 */
[----:B------:R-:W-:Y:S02]  /*5140*/  IMAD.MOV.U32 R17, RZ, RZ, R3 ;  /* 0x000000ffff117224 */ /* 0x000fe400078e0003 */
[----:B------:R-:W-:Y:S01]  /*5150*/  IMAD.MOV.U32 R3, RZ, RZ, R19 ;  /* 0x000000ffff037224 */ /* 0x000fe200078e0013 */
[----:B------:R0:W-:Y:S01]  /*5160*/  STL [R1+0xdc4], R8 ;  /* 0x000dc40801007387 */ /* 0x0001e20000100800 */
[----:B------:R-:W-:-:S03]  /*5170*/  LEA R10, P0, R2, c[0x0][0x160], 0x1 ;  /* 0x00005800020a7a11 */ /* 0x000fc600078008ff */
[----:B------:R-:W-:Y:S04]  /*5180*/  STL [R1+0xdd0], R18 ;  /* 0x000dd01201007387 */ /* 0x000fe80000100800 */
[----:B------:R-:W-:Y:S01]  /*5190*/  STL [R1+0xdcc], R3 ;  /* 0x000dcc0301007387 */ /* 0x000fe20000100800 */
[----:B0-----:R-:W-:Y:S01]  /*51a0*/  IMAD.MOV.U32 R8, RZ, RZ, c[0x0][0x188] ;  /* 0x00006200ff087624 */ /* 0x001fe200078e00ff */
[----:B------:R-:W-:Y:S01]  /*51b0*/  LEA.HI.X.SX32 R11, R2, c[0x0][0x164], 0x1, P0 ;  /* 0x00005900020b7a11 */ /* 0x000fe200000f0eff */
[----:B-----5:R-:W-:Y:S01]  /*51c0*/  IMAD.MOV.U32 R0, RZ, RZ, R5 ;  /* 0x000000ffff007224 */ /* 0x020fe200078e0005 */
[----:B------:R0:W-:Y:S04]  /*51d0*/  STL [R1+0xdd8], R4 ;  /* 0x000dd80401007387 */ /* 0x0001e80000100800 */
[----:B------:R-:W-:Y:S04]  /*51e0*/  STL.64 [R1+0x1f8], R12 ;  /* 0x0001f80c01007387 */ /* 0x000fe80000100a00 */
[----:B------:R1:W-:Y:S01]  /*51f0*/  STL [R1+0xdd4], R0 ;  /* 0x000dd40001007387 */ /* 0x0003e20000100800 */
[----:B0-----:R-:W-:-:S04]  /*5200*/  IMAD R4, R8, 0x7f, RZ ;  /* 0x0000007f08047824 */ /* 0x001fc800078e02ff */
[----:B------:R-:W-:-:S04]  /*5210*/  IMAD.WIDE R2, R4, 0x2, R12 ;  /* 0x0000000204027825 */ /* 0x000fc800078e020c */
[----:B-1----:R-:W-:Y:S02]  /*5220*/  IMAD R0, R8, 0x7e, RZ ;  /* 0x0000007e08007824 */ /* 0x002fe400078e02ff */
[----:B------:R-:W-:Y:S01]  /*5230*/  IMAD.WIDE R4, R4, 0x2, R10 ;  /* 0x0000000204047825 */ /* 0x000fe200078e020a */
[----:B------:R0:W-:Y:S04]  /*5240*/  STL [R1+0xde0], R6 ;  /* 0x000de00601007387 */ /* 0x0001e80000100800 */
[----:B------:R-:W-:Y:S04]  /*5250*/  STL.64 [R1+0x200], R10 ;  /* 0x0002000a01007387 */ /* 0x000fe80000100a00 */
[----:B------:R-:W-:Y:S01]  /*5260*/  STL [R1+0xde4], R2 ;  /* 0x000de40201007387 */ /* 0x000fe20000100800 */
[----:B0-----:R-:W-:-:S05]  /*5270*/  IMAD.MOV.U32 R6, RZ, RZ, R7 ;  /* 0x000000ffff067224 */ /* 0x001fca00078e0007 */
[----:B------:R0:W-:Y:S04]  /*5280*/  STL [R1+0xddc], R6 ;  /* 0x000ddc0601007387 */ /* 0x0001e80000100800 */
[----:B------:R1:W-:Y:S04]  /*5290*/  STL [R1+0xccc], R3 ;  /* 0x000ccc0301007387 */ /* 0x0003e80000100800 */
[----:B------:R-:W-:Y:S01]  /*52a0*/  STL [R1+0xcd0], R4 ;  /* 0x000cd00401007387 */ /* 0x000fe20000100800 */
[----:B0-----:R-:W-:Y:S02]  /*52b0*/  IMAD R6, R8, 0x7d, RZ ;  /* 0x0000007d08067824 */ /* 0x001fe400078e02ff */
[C---:B-1----:R-:W-:Y:S01]  /*52c0*/  IMAD.WIDE R2, R0.reuse, 0x2, R12 ;  /* 0x0000000200027825 */ /* 0x042fe200078e020c */
[----:B------:R0:W-:Y:S04]  /*52d0*/  STL [R1+0xcc4], R5 ;  /* 0x000cc40501007387 */ /* 0x0001e80000100800 */
[----:B------:R-:W-:Y:S04]  /*52e0*/  STL [R1+0xcc8], R2 ;  /* 0x000cc80201007387 */ /* 0x000fe80000100800 */
[----:B------:R1:W-:Y:S01]  /*52f0*/  STL [R1+0xcbc], R3 ;  /* 0x000cbc0301007387 */ /* 0x0003e20000100800 */
[----:B0-----:R-:W-:-:S04]  /*5300*/  IMAD.WIDE R4, R0, 0x2, R10 ;  /* 0x0000000200047825 */ /* 0x001fc800078e020a */
[----:B------:R-:W-:Y:S01]  /*5310*/  IMAD R0, R8, 0x7c, RZ ;  /* 0x0000007c08007824 */ /* 0x000fe200078e02ff */
[----:B------:R-:W-:Y:S01]  /*5320*/  STL [R1+0xcc0], R4 ;  /* 0x000cc00401007387 */ /* 0x000fe20000100800 */
[----:B-1----:R-:W-:-:S03]  /*5330*/  IMAD.WIDE R2, R6, 0x2, R12 ;  /* 0x0000000206027825 */ /* 0x002fc600078e020c */
[----:B------:R0:W-:Y:S01]  /*5340*/  STL [R1+0x4e8], R5 ;  /* 0x0004e80501007387 */ /* 0x0001e20000100800 */
[----:B------:R-:W-:-:S03]  /*5350*/  IMAD.WIDE R6, R6, 0x2, R10 ;  /* 0x0000000206067825 */ /* 0x000fc600078e020a */
[----:B------:R-:W-:Y:S04]  /*5360*/  STL [R1+0xcb8], R2 ;  /* 0x000cb80201007387 */ /* 0x000fe80000100800 */
[----:B------:R1:W-:Y:S04]  /*5370*/  STL [R1+0xca8], R3 ;  /* 0x000ca80301007387 */ /* 0x0003e80000100800 */
[----:B------:R2:W-:Y:S01]  /*5380*/  STL [R1+0xcb0], R6 ;  /* 0x000cb00601007387 */ /* 0x0005e20000100800 */
[----:B0-----:R-:W-:-:S04]  /*5390*/  IMAD.WIDE R4, R0, 0x2, R10 ;  /* 0x0000000200047825 */ /* 0x001fc800078e020a */
[----:B-1----:R-:W-:Y:S01]  /*53a0*/  IMAD.WIDE R2, R0, 0x2, R12 ;  /* 0x0000000200027825 */ /* 0x002fe200078e020c */
[----:B------:R-:W-:Y:S03]  /*53b0*/  STL [R1+0xcac], R7 ;  /* 0x000cac0701007387 */ /* 0x000fe60000100800 */
[C---:B--2---:R-:W-:Y:S01]  /*53c0*/  IMAD R6, R8.reuse, 0x7b, RZ ;  /* 0x0000007b08067824 */ /* 0x044fe200078e02ff */
[----:B------:R-:W-:Y:S04]  /*53d0*/  STL [R1+0xcb4], R2 ;  /* 0x000cb40201007387 */ /* 0x000fe80000100800 */
[----:B------:R0:W-:Y:S01]  /*53e0*/  STL [R1+0x4ec], R3 ;  /* 0x0004ec0301007387 */ /* 0x0001e20000100800 */
[----:B------:R-:W-:-:S03]  /*53f0*/  IMAD R0, R8, 0x7a, RZ ;  /* 0x0000007a08007824 */ /* 0x000fc600078e02ff */
[----:B------:R-:W-:Y:S01]  /*5400*/  STL [R1+0x4f4], R4 ;  /* 0x0004f40401007387 */ /* 0x000fe20000100800 */
[----:B0-----:R-:W-:-:S03]  /*5410*/  IMAD.WIDE R2, R6, 0x2, R12 ;  /* 0x0000000206027825 */ /* 0x001fc600078e020c */
        /* <DEDUP_REMOVED lines=403> */
[----:B------:R-:W-:-:S03]  /*6d50*/  IMAD.SHL.U32 R0, R8, 0x40, RZ ;  /* 0x0000004008007824 */ /* 0x000fc600078e00ff */
        /* <DEDUP_REMOVED lines=415> */
[----:B------:R-:W0:Y:S04]  /*8750*/  S2R R19, SR_TID.X ;  /* 0x0000000000137919 */ /* 0x000e280000002100 */
[----:B------:R-:W-:Y:S01]  /*8760*/  STL [R1+0xc40], R7 ;  /* 0x000c400701007387 */ /* 0x000fe20000100800 */
[----:B--2---:R-:W-:-:S03]  /*8770*/  IMAD R6, R8, 0x5, RZ ;  /* 0x0000000508067824 */ /* 0x004fc600078e02ff */
[----:B------:R-:W-:Y:S04]  /*8780*/  STL [R1+0xc4c], R2 ;  /* 0x000c4c0201007387 */ /* 0x000fe80000100800 */
[----:B------:R1:W-:Y:S01]  /*8790*/  STL [R1+0xc48], R3 ;  /* 0x000c480301007387 */ /* 0x0003e20000100800 */
[----:B------:R-:W-:-:S03]  /*87a0*/  IMAD.SHL.U32 R0, R8, 0x4, RZ ;  /* 0x0000000408007824 */ /* 0x000fc600078e00ff */
[----:B------:R-:W-:Y:S01]  /*87b0*/  STL [R1+0xc54], R4 ;  /* 0x000c540401007387 */ /* 0x000fe20000100800 */
[----:B-1----:R-:W-:-:S03]  /*87c0*/  IMAD.WIDE R2, R6, 0x2, R12 ;  /* 0x0000000206027825 */ /* 0x002fc600078e020c */
[----:B------:R1:W-:Y:S01]  /*87d0*/  STL [R1+0xc50], R5 ;  /* 0x000c500501007387 */ /* 0x0003e20000100800 */
[----:B------:R-:W-:-:S03]  /*87e0*/  IMAD.WIDE R6, R6, 0x2, R10 ;  /* 0x0000000206067825 */ /* 0x000fc600078e020a */
[----:B------:R-:W-:Y:S04]  /*87f0*/  STL [R1+0xc5c], R2 ;  /* 0x000c5c0201007387 */ /* 0x000fe80000100800 */
[----:B------:R2:W-:Y:S04]  /*8800*/  STL [R1+0xc58], R3 ;  /* 0x000c580301007387 */ /* 0x0005e80000100800 */
[----:B------:R-:W3:Y:S01]  /*8810*/  S2R R16, SR_TID.X ;  /* 0x0000000000107919 */ /* 0x000ee20000002100 */
[----:B-1----:R-:W-:-:S03]  /*8820*/  IMAD.WIDE R4, R0, 0x2, R10 ;  /* 0x0000000200047825 */ /* 0x002fc600078e020a */
[----:B------:R1:W-:Y:S01]  /*8830*/  STL [R1+0xc64], R6 ;  /* 0x000c640601007387 */ /* 0x0003e20000100800 */
[----:B--2---:R-:W-:-:S03]  /*8840*/  IMAD.WIDE R2, R0, 0x2, R12 ;  /* 0x0000000200027825 */ /* 0x004fc600078e020c */
[----:B------:R-:W-:Y:S04]  /*8850*/  STL [R1+0xc60], R7 ;  /* 0x000c600701007387 */ /* 0x000fe80000100800 */
[----:B------:R-:W-:Y:S01]  /*8860*/  STL [R1+0xc6c], R2 ;  /* 0x000c6c0201007387 */ /* 0x000fe20000100800 */
[----:B-1----:R-:W-:-:S03]  /*8870*/  IMAD R6, R8, 0x3, RZ ;  /* 0x0000000308067824 */ /* 0x002fc600078e02ff */
[----:B------:R1:W-:Y:S01]  /*8880*/  STL [R1+0xc68], R3 ;  /* 0x000c680301007387 */ /* 0x0003e20000100800 */
[----:B------:R-:W-:-:S03]  /*8890*/  IMAD.SHL.U32 R0, R8, 0x2, RZ ;  /* 0x0000000208007824 */ /* 0x000fc600078e00ff */
[----:B------:R-:W-:Y:S01]  /*88a0*/  STL [R1+0xc74], R4 ;  /* 0x000c740401007387 */ /* 0x000fe20000100800 */
[----:B-1----:R-:W-:-:S03]  /*88b0*/  IMAD.WIDE R2, R6, 0x2, R12 ;  /* 0x0000000206027825 */ /* 0x002fc600078e020c */
[----:B------:R1:W-:Y:S01]  /*88c0*/  STL [R1+0xc70], R5 ;  /* 0x000c700501007387 */ /* 0x0003e20000100800 */
[----:B0-----:R-:W-:Y:S01]  /*88d0*/  LOP3.LUT R19, R19, 0x3f, RZ, 0xc0, !PT ;  /* 0x0000003f13137812 */ /* 0x001fe200078ec0ff */
[--C-:B------:R-:W-:Y:S02]  /*88e0*/  IMAD.WIDE R6, R6, 0x2, R10.reuse ;  /* 0x0000000206067825 */ /* 0x100fe400078e020a */
[----:B------:R-:W-:Y:S04]  /*88f0*/  STL [R1+0xc7c], R2 ;  /* 0x000c7c0201007387 */ /* 0x000fe80000100800 */
[----:B------:R0:W-:Y:S01]  /*8900*/  STL [R1+0xc78], R3 ;  /* 0x000c780301007387 */ /* 0x0001e20000100800 */
[----:B------:R-:W-:Y:S02]  /*8910*/  IMAD.SHL.U32 R28, R19, 0x2, RZ ;  /* 0x00000002131c7824 */ /* 0x000fe400078e00ff */
[C---:B-1----:R-:W-:Y:S01]  /*8920*/  IMAD.WIDE R4, R0.reuse, 0x2, R10 ;  /* 0x0000000200047825 */ /* 0x042fe200078e020a */
[----:B------:R-:W-:Y:S03]  /*8930*/  STL [R1+0xc84], R6 ;  /* 0x000c840601007387 */ /* 0x000fe60000100800 */
[--C-:B0-----:R-:W-:Y:S01]  /*8940*/  IMAD.WIDE R2, R0, 0x2, R12.reuse ;  /* 0x0000000200027825 */ /* 0x101fe200078e020c */
[----:B------:R0:W-:Y:S04]  /*8950*/  STL [R1+0xc80], R7 ;  /* 0x000c800701007387 */ /* 0x0001e80000100800 */
[----:B------:R-:W-:Y:S04]  /*8960*/  STL [R1+0xc8c], R2 ;  /* 0x000c8c0201007387 */ /* 0x000fe80000100800 */
[----:B------:R-:W1:Y:S01]  /*8970*/  S2R R19, SR_TID.X ;  /* 0x0000000000137919 */ /* 0x000e620000002100 */
[----:B0-----:R-:W-:-:S03]  /*8980*/  IMAD.WIDE R6, R8, 0x2, R12 ;  /* 0x0000000208067825 */ /* 0x001fc600078e020c */
[----:B------:R0:W-:Y:S04]  /*8990*/  STL [R1+0xc88], R3 ;  /* 0x000c880301007387 */ /* 0x0001e80000100800 */
[----:B------:R3:W-:Y:S04]  /*89a0*/  STL [R1+0xc94], R4 ;  /* 0x000c940401007387 */ /* 0x0007e80000100800 */
[----:B------:R-:W-:Y:S01]  /*89b0*/  STL [R1+0xc90], R5 ;  /* 0x000c900501007387 */ /* 0x000fe20000100800 */
[----:B0-----:R-:W-:-:S03]  /*89c0*/  IMAD.WIDE R2, R8, 0x2, R10 ;  /* 0x0000000208027825 */ /* 0x001fc600078e020a */
[----:B------:R-:W-:Y:S04]  /*89d0*/  STL [R1+0xc9c], R6 ;  /* 0x000c9c0601007387 */ /* 0x000fe80000100800 */
[----:B------:R-:W-:Y:S01]  /*89e0*/  STL [R1+0xc98], R7 ;  /* 0x000c980701007387 */ /* 0x000fe20000100800 */
[----:B---3--:R-:W-:-:S03]  /*89f0*/  IMAD.SHL.U32 R4, R16, 0x80, RZ ;  /* 0x0000008010047824 */ /* 0x008fc600078e00ff */
[----:B------:R0:W-:Y:S04]  /*8a00*/  STL [R1+0xca4], R2 ;  /* 0x000ca40201007387 */ /* 0x0001e80000100800 */
[----:B------:R-:W-:Y:S04]  /*8a10*/  STL [R1+0xca0], R3 ;  /* 0x000ca00301007387 */ /* 0x000fe80000100800 */
[----:B------:R-:W-:Y:S04]  /*8a20*/  STL [R1+0x4c0], RZ ;  /* 0x0004c0ff01007387 */ /* 0x000fe80000100800 */
[----:B------:R-:W2:Y:S04]  /*8a30*/  S2R R18, SR_TID.X ;  /* 0x0000000000127919 */ /* 0x000ea80000002100 */
[----:B------:R-:W-:Y:S04]  /*8a40*/  STL [R1+0x220], RZ ;  /* 0x000220ff01007387 */ /* 0x000fe80000100800 */
[----:B------:R-:W-:Y:S04]  /*8a50*/  STL [R1+0xee4], R4 ;  /* 0x000ee40401007387 */ /* 0x000fe80000100800 */
[----:B------:R-:W-:Y:S04]  /*8a60*/  STL [R1+0x224], RZ ;  /* 0x000224ff01007387 */ /* 0x000fe80000100800 */
[----:B------:R-:W-:Y:S04]  /*8a70*/  STL [R1+0x228], RZ ;  /* 0x000228ff01007387 */ /* 0x000fe80000100800 */
[----:B------:R-:W-:Y:S04]  /*8a80*/  STL [R1+0x22c], RZ ;  /* 0x00022cff01007387 */ /* 0x000fe80000100800 */
[----:B------:R-:W-:Y:S04]  /*8a90*/  STL [R1+0x210], RZ ;  /* 0x000210ff01007387 */ /* 0x000fe80000100800 */
[----:B------:R-:W-:Y:S04]  /*8aa0*/  STL [R1+0x214], RZ ;  /* 0x000214ff01007387 */ /* 0x000fe80000100800 */
[----:B------:R-:W-:Y:S04]  /*8ab0*/  STL [R1+0x218], RZ ;  /* 0x000218ff01007387 */ /* 0x000fe80000100800 */
[----:B------:R-:W-:Y:S04]  /*8ac0*/  STL [R1+0x21c], RZ ;  /* 0x00021cff01007387 */ /* 0x000fe80000100800 */
[----:B------:R-:W-:Y:S01]  /*8ad0*/  STL [R1+0x1e0], RZ ;  /* 0x0001e0ff01007387 */ /* 0x000fe20000100800 */
[----:B------:R-:W-:-:S03]  /*8ae0*/  IMAD.MOV.U32 R9, RZ, RZ, R17 ;  /* 0x000000ffff097224 */ /* 0x000fc600078e0011 */
[----:B------:R-:W-:Y:S01]  /*8af0*/  STL [R1+0x1e4], RZ ;  /* 0x0001e4ff01007387 */ /* 0x000fe20000100800 */
[----:B-1----:R-:W-:-:S03]  /*8b00*/  IMAD.SHL.U32 R17, R19, 0x2, RZ ;  /* 0x0000000213117824 */ /* 0x002fc600078e00ff */
[----:B------:R-:W-:Y:S04]  /*8b10*/  STL [R1+0x1e8], RZ ;  /* 0x0001e8ff01007387 */ /* 0x000fe80000100800 */
[----:B------:R-:W-:Y:S04]  /*8b20*/  STL [R1+0x1ec], RZ ;  /* 0x0001ecff01007387 */ /* 0x000fe80000100800 */
[----:B------:R-:W-:Y:S01]  /*8b30*/  STL [R1+0x1d0], RZ ;  /* 0x0001d0ff01007387 */ /* 0x000fe20000100800 */
[----:B------:R-:W-:-:S03]  /*8b40*/  LOP3.LUT R19, R19, 0x7, RZ, 0xc0, !PT ;  /* 0x0000000713137812 */ /* 0x000fc600078ec0ff */
[----:B------:R-:W-:Y:S04]  /*8b50*/  STL [R1+0x1d4], RZ ;  /* 0x0001d4ff01007387 */ /* 0x000fe80000100800 */
[----:B------:R-:W-:Y:S01]  /*8b60*/  STL [R1+0x1d8], RZ ;  /* 0x0001d8ff01007387 */ /* 0x000fe20000100800 */
[----:B------:R-:W-:-:S03]  /*8b70*/  LOP3.LUT R17, R17, 0x10, RZ, 0xc0, !PT ;  /* 0x0000001011117812 */ /* 0x000fc600078ec0ff */
[----:B------:R-:W-:Y:S04]  /*8b80*/  STL [R1+0x1dc], RZ ;  /* 0x0001dcff01007387 */ /* 0x000fe80000100800 */
[----:B------:R-:W-:Y:S04]  /*8b90*/  STL [R1+0x1c0], RZ ;  /* 0x0001c0ff01007387 */ /* 0x000fe80000100800 */
[----:B------:R-:W-:Y:S01]  /*8ba0*/  STL [R1+0x1c4], RZ ;  /* 0x0001c4ff01007387 */ /* 0x000fe20000100800 */
[----:B------:R-:W-:-:S03]  /*8bb0*/  IMAD R19, R19, 0x110, RZ ;  /* 0x0000011013137824 */ /* 0x000fc600078e02ff */
[----:B------:R-:W-:Y:S01]  /*8bc0*/  STL [R1+0x1c8], RZ ;  /* 0x0001c8ff01007387 */ /* 0x000fe20000100800 */
[----:B--2---:R-:W-:-:S03]  /*8bd0*/  LOP3.LUT R17, R17, 0x20, R18, 0xf8, !PT ;  /* 0x0000002011117812 */ /* 0x004fc600078ef812 */
[----:B------:R-:W-:Y:S04]  /*8be0*/  STL [R1+0x1cc], RZ ;  /* 0x0001ccff01007387 */ /* 0x000fe80000100800 */
[----:B------:R-:W-:Y:S01]  /*8bf0*/  STL [R1+0x1b0], RZ ;  /* 0x0001b0ff01007387 */ /* 0x000fe20000100800 */
[----:B0-----:R-:W-:-:S03]  /*8c00*/  SHF.R.S32.HI R2, RZ, 0x7, R9 ;  /* 0x00000007ff027819 */ /* 0x001fc60000011409 */
[----:B------:R-:W-:Y:S04]  /*8c10*/  STL [R1+0x1b4], RZ ;  /* 0x0001b4ff01007387 */ /* 0x000fe80000100800 */
[----:B------:R-:W-:Y:S01]  /*8c20*/  STL [R1+0x1b8], RZ ;  /* 0x0001b8ff01007387 */ /* 0x000fe20000100800 */
[----:B------:R-:W-:-:S03]  /*8c30*/  LOP3.LUT R17, R19, R17, RZ, 0x3c, !PT ;  /* 0x0000001113117212 */ /* 0x000fc600078e3cff */
[----:B------:R-:W-:Y:S04]  /*8c40*/  STL [R1+0x1bc], RZ ;  /* 0x0001bcff01007387 */ /* 0x000fe80000100800 */
[----:B------:R-:W-:Y:S04]  /*8c50*/  STL [R1+0x1a0], RZ ;  /* 0x0001a0ff01007387 */ /* 0x000fe80000100800 */
[----:B------:R-:W-:Y:S04]  /*8c60*/  STL [R1+0x1a4], RZ ;  /* 0x0001a4ff01007387 */ /* 0x000fe80000100800 */
[----:B------:R-:W-:Y:S04]  /*8c70*/  STL [R1+0x1a8], RZ ;  /* 0x0001a8ff01007387 */ /* 0x000fe80000100800 */
[----:B------:R-:W-:Y:S04]  /*8c80*/  STL [R1+0x1ac], RZ ;  /* 0x0001acff01007387 */ /* 0x000fe80000100800 */
[----:B------:R-:W-:Y:S04]  /*8c90*/  STL [R1+0x180], RZ ;  /* 0x000180ff01007387 */ /* 0x000fe80000100800 */
[----:B------:R0:W-:Y:S04]  /*8ca0*/  STL [R1+0xedc], R2 ;  /* 0x000edc0201007387 */ /* 0x0001e80000100800 */
[----:B------:R-:W-:Y:S01]  /*8cb0*/  STL [R1+0x184], RZ ;  /* 0x000184ff01007387 */ /* 0x000fe20000100800 */
[----:B0-----:R-:W-:-:S03]  /*8cc0*/  LOP3.LUT R2, R17, 0x800, R4, 0xf8, !PT ;  /* 0x0000080011027812 */ /* 0x001fc600078ef804 */
[----:B------:R-:W-:Y:S04]  /*8cd0*/  STL [R1+0x188], RZ ;  /* 0x000188ff01007387 */ /* 0x000fe80000100800 */
[----:B------:R-:W-:Y:S04]  /*8ce0*/  STL [R1+0x18c], RZ ;  /* 0x00018cff01007387 */ /* 0x000fe80000100800 */
[----:B------:R0:W-:Y:S04]  /*8cf0*/  STL [R1+0x1f4], R2 ;  /* 0x0001f40201007387 */ /* 0x0001e80000100800 */
[----:B------:R1:W-:Y:S04]  /*8d00*/  STL [R1+0x190], RZ ;  /* 0x000190ff01007387 */ /* 0x0003e80000100800 */
        /* <DEDUP_REMOVED lines=14> */
[----:B------:R-:W2:Y:S04]  /*8df0*/  S2R R17, SR_TID.X ;  /* 0x0000000000117919 */ /* 0x000ea80000002100 */
        /* <DEDUP_REMOVED lines=8> */
[----:B------:R1:W-:Y:S01]  /*8e80*/  STL [R1+0x13c], RZ ;  /* 0x00013cff01007387 */ /* 0x0003e20000100800 */
[----:B0-----:R-:W-:-:S03]  /*8e90*/  LOP3.LUT R2, R2, 0x40, RZ, 0x3c, !PT ;  /* 0x0000004002027812 */ /* 0x001fc600078e3cff */
        /* <DEDUP_REMOVED lines=8> */
[----:B------:R1:W-:Y:S01]  /*8f20*/  STL [R1+0x208], R2 ;  /* 0x0002080201007387 */ /* 0x0003e20000100800 */
[----:B--2---:R-:W-:Y:S01]  /*8f30*/  LOP3.LUT R17, R17, 0x7, RZ, 0xc0, !PT ;  /* 0x0000000711117812 */ /* 0x004fe200078ec0ff */
[----:B------:R-:W-:-:S02]  /*8f40*/  IMAD.SHL.U32 R8, R8, 0x80, RZ ;  /* 0x0000008008087824 */ /* 0x000fc400078e00ff */
[----:B------:R-:W-:Y:S02]  /*8f50*/  IMAD.SHL.U32 R16, R16, 0x2, RZ ;  /* 0x0000000210107824 */ /* 0x000fe400078e00ff */
[----:B------:R-:W-:Y:S01]  /*8f60*/  IMAD R17, R17, 0x110, RZ ;  /* 0x0000011011117824 */ /* 0x000fe200078e02ff */
[----:B------:R-:W-:Y:S01]  /*8f70*/  ULDC UR4, c[0x0][0x18c] ;  /* 0x0000630000047ab9 */ /* 0x000fe20000000800 */
[----:B------:R-:W-:Y:S01]  /*8f80*/  SHF.R.S32.HI R0, RZ, 0x1f, R8 ;  /* 0x0000001fff007819 */ /* 0x000fe20000011408 */
[----:B------:R-:W-:Y:S01]  /*8f90*/  USHF.L.U32 UR4, UR4, 0x7, URZ ;  /* 0x0000000704047899 */ /* 0x000fe2000800063f */
[C---:B------:R-:W-:Y:S02]  /*8fa0*/  LOP3.LUT R3, R28.reuse, 0x10, RZ, 0x3c, !PT ;  /* 0x000000101c037812 */ /* 0x040fe400078e3cff */
[----:B------:R-:W-:Y:S01]  /*8fb0*/  LOP3.LUT R17, R17, 0x30, R16, 0x78, !PT ;  /* 0x0000003011117812 */ /* 0x000fe200078e7810 */
[----:B------:R-:W-:Y:S01]  /*8fc0*/  USHF.R.S32.HI UR5, URZ, 0x1f, UR4 ;  /* 0x0000001f3f057899 */ /* 0x000fe20008011404 */
[----:B------:R-:W-:-:S02]  /*8fd0*/  LOP3.LUT R3, R28, 0x30, RZ, 0x3c, !PT ;  /* 0x000000301c037812 */ /* 0x000fc400078e3cff */
[C---:B------:R-:W-:Y:S02]  /*8fe0*/  LOP3.LUT R5, R28.reuse, 0x20, RZ, 0x3c, !PT ;  /* 0x000000201c057812 */ /* 0x040fe400078e3cff */
[C---:B------:R-:W-:Y:S02]  /*8ff0*/  LOP3.LUT R4, R28.reuse, 0x40, RZ, 0x3c, !PT ;  /* 0x000000401c047812 */ /* 0x040fe400078e3cff */
[----:B------:R-:W-:Y:S02]  /*9000*/  LOP3.LUT R3, R28, 0x50, RZ, 0x3c, !PT ;  /* 0x000000501c037812 */ /* 0x000fe400078e3cff */
[----:B------:R-:W-:Y:S02]  /*9010*/  SHF.L.U64.HI R0, R8, 0x1, R0 ;  /* 0x0000000108007819 */ /* 0x000fe40000010200 */
[C---:B------:R-:W-:Y:S02]  /*9020*/  LOP3.LUT R5, R28.reuse, 0x60, RZ, 0x3c, !PT ;  /* 0x000000601c057812 */ /* 0x040fe400078e3cff */
[----:B------:R-:W-:-:S02]  /*9030*/  LOP3.LUT R4, R28, 0x70, RZ, 0x3c, !PT ;  /* 0x000000701c047812 */ /* 0x000fc400078e3cff */
[----:B------:R-:W-:Y:S01]  /*9040*/  LOP3.LUT R3, R17, 0x40, RZ, 0x3c, !PT ;  /* 0x0000004011037812 */ /* 0x000fe200078e3cff */
[----:B------:R-:W-:Y:S02]  /*9050*/  USHF.L.U32 UR8, UR4, 0x1, URZ ;  /* 0x0000000104087899 */ /* 0x000fe4000800063f */
[----:B-1----:R-:W-:Y:S02]  /*9060*/  USHF.L.U64.HI UR5, UR4, 0x1, UR5 ;  /* 0x0000000104057899 */ /* 0x002fe40008010205 */
.L_x_3:
[----:B------:R-:W2:Y:S04]  /*9070*/  LDL.64 R4, [R1+0x200] ;  /* 0x0002000001047983 */ /* 0x000ea80000100a00 */
[----:B-----5:R-:W-:Y:S04]  /*9080*/  STL [R1+0x1b48], R15 ;  /* 0x001b480f01007387 */ /* 0x020fe80000100800 */
[----:B------:R-:W-:Y:S04]  /*9090*/  STL [R1+0x1b50], R15 ;  /* 0x001b500f01007387 */ /* 0x000fe80000100800 */
        /* <DEDUP_REMOVED lines=212> */
[----:B0-----:R0:W-:Y:S04]  /*9de0*/  STL [R1+0x10c8], R0 ;  /* 0x0010c80001007387 */ /* 0x0011e80000100800 */
[----:B0-----:R-:W3:Y:S01]  /*9df0*/  LDL.LU R0, [R1+0x4c0] ;  /* 0x0004c00001007983 */ /* 0x001ee20000300800 */
[----:B------:R-:W-:Y:S01]  /*9e00*/  IMAD.MOV.U32 R2, RZ, RZ, -0x80 ;  /* 0xffffff80ff027424 */ /* 0x000fe200078e00ff */
[----:B------:R-:W-:-:S02]  /*9e10*/  PRMT R14, RZ, 0x7610, R14 ;  /* 0x00007610ff0e7816 */ /* 0x000fc4000000000e */
[----:B------:R-:W-:Y:S01]  /*9e20*/  PRMT R15, RZ, 0x7610, R15 ;  /* 0x00007610ff0f7816 */ /* 0x000fe2000000000f */
[----:B---3--:R-:W-:Y:S01]  /*9e30*/  IMAD R2, R0, R2, c[0x0][0x180] ;  /* 0x0000600000027624 */ /* 0x008fe200078e0202 */
[----:B------:R-:W-:Y:S04]  /*9e40*/  STL [R1+0x1108], R0 ;  /* 0x0011080001007387 */ /* 0x000fe80000100800 */
[C---:B------:R-:W-:Y:S02]  /*9e50*/  ISETP.GT.AND P0, PT, R2.reuse, RZ, PT ;  /* 0x000000ff0200720c */ /* 0x040fe40003f04270 */
[C---:B------:R-:W-:Y:S02]  /*9e60*/  ISETP.GT.AND P1, PT, R2.reuse, 0x1, PT ;  /* 0x000000010200780c */ /* 0x040fe40003f24270 */
[----:B------:R-:W-:-:S09]  /*9e70*/  ISETP.GT.AND P2, PT, R2, 0x2, PT ;  /* 0x000000020200780c */ /* 0x000fd20003f44270 */
[----:B--2---:R-:W2:Y:S04]  /*9e80*/  @P0 LDG.E.U16 R14, [R4.64] ;  /* 0x00000006040e0981 */ /* 0x004ea8000c1e1500 */
[----:B--2---:R0:W-:Y:S04]  /*9e90*/  STL [R1+0x47c], R14 ;  /* 0x00047c0e01007387 */ /* 0x0041e80000100800 */
[----:B0-----:R-:W2:Y:S04]  /*9ea0*/  LDL.LU R14, [R1+0x1e3c] ;  /* 0x001e3c00010e7983 */ /* 0x001ea80000300800 */
[----:B------:R-:W3:Y:S01]  /*9eb0*/  LDL.64 R4, [R1+0x1f8] ;  /* 0x0001f80001047983 */ /* 0x000ee20000100a00 */
[----:B--2---:R-:W-:-:S03]  /*9ec0*/  PRMT R14, RZ, 0x7610, R14 ;  /* 0x00007610ff0e7816 */ /* 0x004fc6000000000e */
[----:B---3--:R-:W2:Y:S04]  /*9ed0*/  @P0 LDG.E.U16 R15, [R4.64] ;  /* 0x00000006040f0981 */ /* 0x008ea8000c1e1500 */
[----:B--2---:R0:W-:Y:S04]  /*9ee0*/  STL [R1+0x478], R15 ;  /* 0x0004780f01007387 */ /* 0x0041e80000100800 */
[----:B0-----:R-:W2:Y:S04]  /*9ef0*/  LDL.LU R15, [R1+0x1e38] ;  /* 0x001e3800010f7983 */ /* 0x001ea80000300800 */
[----:B------:R-:W3:Y:S04]  /*9f00*/  LDL R4, [R1+0xca0] ;  /* 0x000ca00001047983 */ /* 0x000ee80000100800 */
[----:B------:R-:W3:Y:S01]  /*9f10*/  LDL R5, [R1+0xca4] ;  /* 0x000ca40001057983 */ /* 0x000ee20000100800 */
[----:B--2---:R-:W-:-:S02]  /*9f20*/  PRMT R15, RZ, 0x7610, R15 ;  /* 0x00007610ff0f7816 */ /* 0x004fc4000000000f */
[----:B---3--:R-:W-:-:S04]  /*9f30*/  @P1 LOP3.LUT R5, R5, R4, RZ, 0x3c, !PT ;  /* 0x0000000405051212 */ /* 0x008fc800078e3cff */
[----:B------:R-:W-:-:S04]  /*9f40*/  @P1 LOP3.LUT R4, R5, R4, RZ, 0x3c, !PT ;  /* 0x0000000405041212 */ /* 0x000fc800078e3cff */
[----:B------:R-:W-:-:S05]  /*9f50*/  @P1 LOP3.LUT R5, R5, R4, RZ, 0x3c, !PT ;  /* 0x0000000405051212 */ /* 0x000fca00078e3cff */
[----:B------:R-:W2:Y:S04]  /*9f60*/  @P1 LDG.E.U16 R14, [R4.64] ;  /* 0x00000006040e1981 */ /* 0x000ea8000c1e1500 */
[----:B--2---:R0:W-:Y:S04]  /*9f70*/  STL [R1+0x474], R14 ;  /* 0x0004740e01007387 */ /* 0x0041e80000100800 */
[----:B0-----:R-:W2:Y:S04]  /*9f80*/  LDL.LU R14, [R1+0x1e34] ;  /* 0x001e3400010e7983 */ /* 0x001ea80000300800 */
[----:B------:R-:W3:Y:S04]  /*9f90*/  LDL R4, [R1+0xc98] ;  /* 0x000c980001047983 */ /* 0x000ee80000100800 */
[----:B------:R-:W3:Y:S01]  /*9fa0*/  LDL R5, [R1+0xc9c] ;  /* 0x000c9c0001057983 */ /* 0x000ee20000100800 */
[----:B------:R-:W-:-:S02]  /*9fb0*/  ISETP.GT.AND P0, PT, R2, 0x3, PT ;  /* 0x000000030200780c */ /* 0x000fc40003f04270 */
[----:B--2---:R-:W-:Y:S02]  /*9fc0*/  PRMT R14, RZ, 0x7610, R14 ;  /* 0x00007610ff0e7816 */ /* 0x004fe4000000000e */
        /* <DEDUP_REMOVED lines=1468> */
[----:B0-----:R-:W2:Y:S01]  /*fb90*/  LDL.LU R15, [R1+0x1bc8] ;  /* 0x001bc800010f7983 */ /* 0x001ea20000300800 */
[----:B------:R-:W3:Y:S02]  /*fba0*/  LDL R4, [R1+0x7c0] ;  /* 0x0007c00001047983 */ /* 0x000ee40000100800 */
        /* <DEDUP_REMOVED lines=11> */
[----:B--2---:R-:W-:-:S02]  /*fc60*/  PRMT R14, RZ, 0x7610, R14 ;  /* 0x00007610ff0e7816 */ /* 0x004fc4000000000e */
        /* <DEDUP_REMOVED lines=283> */
[----:B------:R-:W-:-:S02]  /*10e20*/  PRMT R29, RZ, 0x7610, R29 ;  /* 0x00007610ff1d7816 */ /* 0x000fc4000000001d */
[----:B------:R-:W-:Y:S02]  /*10e30*/  ISETP.GT.AND P0, PT, R2, 0x60, PT ;  /* 0x000000600200780c */ /* 0x000fe40003f04270 */
        /* <DEDUP_REMOVED lines=10> */
[----:B------:R-:W-:Y:S02]  /*10ee0*/  PRMT R13, RZ, 0x7610, R13 ;  /* 0x00007610ff0d7816 */ /* 0x000fe4000000000d */
[----:B------:R-:W-:Y:S02]  /*10ef0*/  ISETP.GT.AND P1, PT, R2, 0x61, PT ;  /* 0x000000610200780c */ /* 0x000fe40003f24270 */
[----:B---3--:R-:W-:-:S04]  /*10f00*/  @P2 LOP3.LUT R5, R5, R4, RZ, 0x3c, !PT ;  /* 0x0000000405052212 */ /* 0x008fc800078e3cff */
[----:B------:R-:W-:-:S04]  /*10f10*/  @P2 LOP3.LUT R4, R5, R4, RZ, 0x3c, !PT ;  /* 0x0000000405042212 */ /* 0x000fc800078e3cff */
[----:B------:R-:W-:-:S05]  /*10f20*/  @P2 LOP3.LUT R5, R5, R4, RZ, 0x3c, !PT ;  /* 0x0000000405052212 */ /* 0x000fca00078e3cff */
[----:B------:R-:W3:Y:S04]  /*10f30*/  @P2 LDG.E.U16 R14, [R4.64] ;  /* 0x00000006040e2981 */ /* 0x000ee8000c1e1500 */
[----:B---3--:R0:W-:Y:S04]  /*10f40*/  STL [R1+0x2e4], R14 ;  /* 0x0002e40e01007387 */ /* 0x0081e80000100800 */
[----:B0-----:R-:W3:Y:S01]  /*10f50*/  LDL.LU R14, [R1+0x1b44] ;  /* 0x001b4400010e7983 */ /* 0x001ee20000300800 */
[----:B------:R-:W4:Y:S02]  /*10f60*/  LDL R4, [R1+0x6b8] ;  /* 0x0006b80001047983 */ /* 0x000f240000100800 */
[----:B------:R-:W4:Y:S02]  /*10f70*/  LDL R5, [R1+0x6bc] ;  /* 0x0006bc0001057983 */ /* 0x000f240000100800 */
[----:B----4-:R-:W-:-:S04]  /*10f80*/  @P2 LOP3.LUT R5, R5, R4, RZ, 0x3c, !PT ;  /* 0x0000000405052212 */ /* 0x010fc800078e3cff */
[----:B------:R-:W-:-:S04]  /*10f90*/  @P2 LOP3.LUT R4, R5, R4, RZ, 0x3c, !PT ;  /* 0x0000000405042212 */ /* 0x000fc800078e3cff */
[----:B------:R-:W-:-:S05]  /*10fa0*/  @P2 LOP3.LUT R5, R5, R4, RZ, 0x3c, !PT ;  /* 0x0000000405052212 */ /* 0x000fca00078e3cff */
[----:B------:R-:W4:Y:S04]  /*10fb0*/  @P2 LDG.E.U16 R29, [R4.64] ;  /* 0x00000006041d2981 */ /* 0x000f28000c1e1500 */
[----:B----4-:R0:W-:Y:S04]  /*10fc0*/  STL [R1+0x2e0], R29 ;  /* 0x0002e01d01007387 */ /* 0x0101e80000100800 */
[----:B0-----:R-:W4:Y:S01]  /*10fd0*/  LDL.LU R29, [R1+0x1b40] ;  /* 0x001b4000011d7983 */ /* 0x001f220000300800 */
[----:B------:R-:W2:Y:S02]  /*10fe0*/  LDL R4, [R1+0x6b0] ;  /* 0x0006b00001047983 */ /* 0x000ea40000100800 */
[----:B------:R-:W2:Y:S01]  /*10ff0*/  LDL R5, [R1+0x6b4] ;  /* 0x0006b40001057983 */ /* 0x000ea20000100800 */
[----:B------:R-:W-:-:S02]  /*11000*/  PRMT R28, RZ, 0x7610, R28 ;  /* 0x00007610ff1c7816 */ /* 0x000fc4000000001c */
[----:B------:R-:W-:Y:S02]  /*11010*/  PRMT R27, RZ, 0x7610, R27 ;  /* 0x00007610ff1b7816 */ /* 0x000fe4000000001b */
[----:B------:R-:W-:Y:S02]  /*11020*/  ISETP.GT.AND P2, PT, R2, 0x62, PT ;  /* 0x000000620200780c */ /* 0x000fe40003f44270 */
[----:B--2---:R-:W-:-:S04]  /*11030*/  @P0 LOP3.LUT R5, R5, R4, RZ, 0x3c, !PT ;  /* 0x0000000405050212 */ /* 0x004fc800078e3cff */
[----:B------:R-:W-:-:S04]  /*11040*/  @P0 LOP3.LUT R4, R5, R4, RZ, 0x3c, !PT ;  /* 0x0000000405040212 */ /* 0x000fc800078e3cff */
[----:B------:R-:W-:-:S05]  /*11050*/  @P0 LOP3.LUT R5, R5, R4, RZ, 0x3c, !PT ;  /* 0x0000000405050212 */ /* 0x000fca00078e3cff */
[----:B------:R-:W2:Y:S04]  /*11060*/  @P0 LDG.E.U16 R16, [R4.64] ;  /* 0x0000000604100981 */ /* 0x000ea8000c1e1500 */
[----:B--2---:R0:W-:Y:S04]  /*11070*/  STL [R1+0x5c], R16 ;  /* 0x00005c1001007387 */ /* 0x0041e80000100800 */
[----:B0-----:R-:W2:Y:S01]  /*11080*/  LDL.LU R16, [R1+0x1b3c] ;  /* 0x001b3c0001107983 */ /* 0x001ea20000300800 */
[----:B------:R-:W2:Y:S02]  /*11090*/  LDL R4, [R1+0x6a8] ;  /* 0x0006a80001047983 */ /* 0x000ea40000100800 */
[----:B------:R-:W2:Y:S02]  /*110a0*/  LDL R5, [R1+0x6ac] ;  /* 0x0006ac0001057983 */ /* 0x000ea40000100800 */
        /* <DEDUP_REMOVED lines=133> */
[----:B------:R0:W2:Y:S04]  /*11900*/  @P2 LDG.E.U16 R15, [R4.64] ;  /* 0x00000006040f2981 */ /* 0x0000a8000c1e1500 */
[----:B0-----:R-:W3:Y:S04]  /*11910*/  LDL R4, [R1+0x618] ;  /* 0x0006180001047983 */ /* 0x001ee80000100800 */
[----:B------:R-:W3:Y:S01]  /*11920*/  LDL R5, [R1+0x61c] ;  /* 0x00061c0001057983 */ /* 0x000ee20000100800 */
[----:B------:R-:W-:-:S03]  /*11930*/  PRMT R23, RZ, 0x7610, R23 ;  /* 0x00007610ff177816 */ /* 0x000fc60000000017 */
[----:B--2---:R0:W-:Y:S04]  /*11940*/  STL [R1+0x24], R15 ;  /* 0x0000240f01007387 */ /* 0x0041e80000100800 */
[----:B0-----:R-:W2:Y:S01]  /*11950*/  LDL R15, [R1+0x5fc] ;  /* 0x0005fc00010f7983 */ /* 0x001ea20000100800 */
[-C--:B---3--:R-:W-:Y:S02]  /*11960*/  @P2 LOP3.LUT R5, R5, R4.reuse, RZ, 0x3c, !PT ;  /* 0x0000000405052212 */ /* 0x088fe400078e3cff */
[----:B------:R-:W-:Y:S02]  /*11970*/  ISETP.GT.AND P1, PT, R2, 0x6a, PT ;  /* 0x0000006a0200780c */ /* 0x000fe40003f24270 */
[----:B------:R-:W-:-:S04]  /*11980*/  @P2 LOP3.LUT R4, R5, R4, RZ, 0x3c, !PT ;  /* 0x0000000405042212 */ /* 0x000fc800078e3cff */
[----:B------:R-:W-:-:S05]  /*11990*/  @P2 LOP3.LUT R5, R5, R4, RZ, 0x3c, !PT ;  /* 0x0000000405052212 */ /* 0x000fca00078e3cff */
[----:B------:R-:W3:Y:S04]  /*119a0*/  @P2 LDG.E.U16 R23, [R4.64] ;  /* 0x0000000604172981 */ /* 0x000ee8000c1e1500 */
[----:B---3--:R0:W-:Y:S04]  /*119b0*/  STL [R1+0x20], R23 ;  /* 0x0000201701007387 */ /* 0x0081e80000100800 */
[----:B0-----:R-:W3:Y:S01]  /*119c0*/  LDL.LU R23, [R1+0x1b00] ;  /* 0x001b000001177983 */ /* 0x001ee20000300800 */
        /* <DEDUP_REMOVED lines=25> */
[----:B------:R-:W2:Y:S01]  /*11b60*/  @P2 LDG.E.U16 R6, [R4.64] ;  /* 0x0000000604062981 */ /* 0x000ea2000c1e1500 */
[----:B------:R-:W-:-:S03]  /*11b70*/  PRMT R14, RZ, 0x7610, R14 ;  /* 0x00007610ff0e7816 */ /* 0x000fc6000000000e */
[----:B--2---:R0:W-:Y:S04]  /*11b80*/  STL [R1+0x14], R6 ;  /* 0x0000140601007387 */ /* 0x0041e80000100800 */
[----:B0-----:R-:W2:Y:S01]  /*11b90*/  LDL.LU R6, [R1+0x1af4] ;  /* 0x001af40001067983 */ /* 0x001ea20000300800 */
[----:B------:R-:W2:Y:S02]  /*11ba0*/  LDL R5, [R1+0x5f8] ;  /* 0x0005f80001057983 */ /* 0x000ea40000100800 */
[----:B------:R-:W-:Y:S01]  /*11bb0*/  @P2 IMAD.MOV.U32 R4, RZ, RZ, R15 ;  /* 0x000000ffff042224 */ /* 0x000fe200078e000f */
[----:B------:R-:W-:Y:S02]  /*11bc0*/  ISETP.GT.AND P1, PT, R2, 0x6c, PT ;  /* 0x0000006c0200780c */ /* 0x000fe40003f24270 */
[----:B------:R-:W-:Y:S01]  /*11bd0*/  PRMT R18, RZ, 0x7610, R18 ;  /* 0x00007610ff127816 */ /* 0x000fe20000000012 */
[----:B------:R-:W3:Y:S04]  /*11be0*/  LDL R15, [R1+0x530] ;  /* 0x00053000010f7983 */ /* 0x000ee80000100800 */
[----:B--2---:R0:W2:Y:S04]  /*11bf0*/  @P2 LDG.E.U16 R14, [R4.64] ;  /* 0x00000006040e2981 */ /* 0x0040a8000c1e1500 */
[----:B0-----:R-:W2:Y:S04]  /*11c00*/  LDL R4, [R1+0x5f0] ;  /* 0x0005f00001047983 */ /* 0x001ea80000100800 */
[----:B------:R-:W2:Y:S02]  /*11c10*/  LDL R5, [R1+0x5f4] ;  /* 0x0005f40001057983 */ /* 0x000ea40000100800 */
[----:B--2---:R-:W-:-:S04]  /*11c20*/  @P1 LOP3.LUT R5, R5, R4, RZ, 0x3c, !PT ;  /* 0x0000000405051212 */ /* 0x004fc800078e3cff */
[----:B------:R-:W-:-:S04]  /*11c30*/  @P1 LOP3.LUT R4, R5, R4, RZ, 0x3c, !PT ;  /* 0x0000000405041212 */ /* 0x000fc800078e3cff */
[----:B------:R-:W-:-:S05]  /*11c40*/  @P1 LOP3.LUT R5, R5, R4, RZ, 0x3c, !PT ;  /* 0x0000000405051212 */ /* 0x000fca00078e3cff */
[----:B------:R-:W2:Y:S04]  /*11c50*/  @P1 LDG.E.U16 R18, [R4.64] ;  /* 0x0000000604121981 */ /* 0x000ea8000c1e1500 */
[----:B------:R0:W-:Y:S04]  /*11c60*/  STL [R1+0x10], R14 ;  /* 0x0000100e01007387 */ /* 0x0001e80000100800 */
[----:B0-----:R-:W3:Y:S04]  /*11c70*/  LDL R14, [R1+0x534] ;  /* 0x00053400010e7983 */ /* 0x001ee80000100800 */
        /* <DEDUP_REMOVED lines=9> */
[----:B------:R-:W-:-:S03]  /*11d10*/  ISETP.GT.AND P2, PT, R2, 0x70, PT ;  /* 0x000000700200780c */ /* 0x000fc60003f44270 */
[----:B--2---:R0:W-:Y:S04]  /*11d20*/  STL [R1+0x8], R17 ;  /* 0x0000081101007387 */ /* 0x0041e80000100800 */
[----:B0-----:R-:W2:Y:S01]  /*11d30*/  LDL.LU R17, [R1+0x1aec] ;  /* 0x001aec0001117983 */ /* 0x001ea20000300800 */
[----:B------:R-:W2:Y:S02]  /*11d40*/  LDL R4, [R1+0x5b0] ;  /* 0x0005b00001047983 */ /* 0x000ea40000100800 */
[----:B------:R-:W2:Y:S01]  /*11d50*/  LDL R5, [R1+0x5b4] ;  /* 0x0005b40001057983 */ /* 0x000ea20000100800 */
[----:B------:R-:W-:Y:S02]  /*11d60*/  PRMT R3, RZ, 0x7610, R3 ;  /* 0x00007610ff037816 */ /* 0x000fe40000000003 */
[----:B--2---:R-:W-:-:S04]  /*11d70*/  @P2 LOP3.LUT R5, R5, R4, RZ, 0x3c, !PT ;  /* 0x0000000405052212 */ /* 0x004fc800078e3cff */
[----:B------:R-:W-:-:S04]  /*11d80*/  @P2 LOP3.LUT R4, R5, R4, RZ, 0x3c, !PT ;  /* 0x0000000405042212 */ /* 0x000fc800078e3cff */
[----:B------:R-:W-:-:S05]  /*11d90*/  @P2 LOP3.LUT R5, R5, R4, RZ, 0x3c, !PT ;  /* 0x0000000405052212 */ /* 0x000fca00078e3cff */
[----:B------:R-:W2:Y:S04]  /*11da0*/  @P2 LDG.E.U16 R3, [R4.64] ;  /* 0x0000000604032981 */ /* 0x000ea8000c1e1500 */
[----:B--2---:R0:W-:Y:S04]  /*11db0*/  STL [R1], R3 ;  /* 0x0000000301007387 */ /* 0x0041e80000100800 */
[----:B0-----:R-:W2:Y:S01]  /*11dc0*/  LDL.LU R3, [R1+0x1ae8] ;  /* 0x001ae80001037983 */ /* 0x001ea20000300800 */
[----:B------:R-:W2:Y:S02]  /*11dd0*/  LDL R4, [R1+0x5a8] ;  /* 0x0005a80001047983 */ /* 0x000ea40000100800 */
[----:B------:R-:W2:Y:S01]  /*11de0*/  LDL R5, [R1+0x5ac] ;  /* 0x0005ac0001057983 */ /* 0x000ea20000100800 */
[----:B----4-:R-:W-:-:S02]  /*11df0*/  PRMT R29, RZ, 0x7610, R29 ;  /* 0x00007610ff1d7816 */ /* 0x010fc4000000001d */
[----:B------:R-:W-:Y:S02]  /*11e00*/  ISETP.GT.AND P3, PT, R2, 0x78, PT ;  /* 0x000000780200780c */ /* 0x000fe40003f64270 */
[----:B--2---:R-:W-:-:S04]  /*11e10*/  @P2 LOP3.LUT R5, R5, R4, RZ, 0x3c, !PT ;  /* 0x0000000405052212 */ /* 0x004fc800078e3cff */
[----:B------:R-:W-:-:S04]  /*11e20*/  @P2 LOP3.LUT R4, R5, R4, RZ, 0x3c, !PT ;  /* 0x0000000405042212 */ /* 0x000fc800078e3cff */
[----:B------:R-:W-:-:S05]  /*11e30*/  @P2 LOP3.LUT R5, R5, R4, RZ, 0x3c, !PT ;  /* 0x0000000405052212 */ /* 0x000fca00078e3cff */
[----:B------:R3:W2:Y:S01]  /*11e40*/  @P2 LDG.E.U16 R29, [R4.64] ;  /* 0x00000006041d2981 */ /* 0x0006a2000c1e1500 */
[----:B------:R-:W-:Y:S01]  /*11e50*/  PRMT R16, RZ, 0x7610, R16 ;  /* 0x00007610ff107816 */ /* 0x000fe20000000010 */
[----:B---3--:R-:W-:Y:S02]  /*11e60*/  @P3 IMAD.MOV.U32 R4, RZ, RZ, R14 ;  /* 0x000000ffff043224 */ /* 0x008fe400078e000e */
[----:B------:R-:W-:-:S05]  /*11e70*/  @P3 IMAD.MOV.U32 R5, RZ, RZ, R15 ;  /* 0x000000ffff053224 */ /* 0x000fca00078e000f */
[----:B------:R0:W3:Y:S04]  /*11e80*/  @P3 LDG.E.U16 R16, [R4.64] ;  /* 0x0000000604103981 */ /* 0x0000e8000c1e1500 */
[----:B--2---:R1:W-:Y:S01]  /*11e90*/  STL [R1+0x1ad8], R29 ;  /* 0x001ad81d01007387 */ /* 0x0043e20000100800 */
[----:B0-----:R-:W2:Y:S02]  /*11ea0*/  LDL R4, [R1+0x528] ;  /* 0x0005280001047983 */ /* 0x001ea40000100800 */
[----:B------:R-:W2:Y:S01]  /*11eb0*/  LDL R5, [R1+0x52c] ;  /* 0x00052c0001057983 */ /* 0x000ea20000100800 */
[----:B------:R-:W-:Y:S01]  /*11ec0*/  PRMT R13, RZ, 0x7610, R13 ;  /* 0x00007610ff0d7816 */ /* 0x000fe2000000000d */
[----:B------:R-:W4:Y:S04]  /*11ed0*/  LDL R15, [R1+0x598] ;  /* 0x00059800010f7983 */ /* 0x000f280000100800 */
[----:B------:R-:W4:Y:S04]  /*11ee0*/  LDL R14, [R1+0x59c] ;  /* 0x00059c00010e7983 */ /* 0x000f280000100800 */
[----:B-1----:R-:W4:Y:S04]  /*11ef0*/  LDL R29, [R1+0x5a4] ;  /* 0x0005a400011d7983 */ /* 0x002f280000100800 */
[----:B---3--:R-:W-:Y:S01]  /*11f00*/  STL [R1+0x1adc], R16 ;  /* 0x001adc1001007387 */ /* 0x008fe20000100800 */
[----:B--2---:R-:W-:-:S04]  /*11f10*/  @P3 LOP3.LUT R5, R5, R4, RZ, 0x3c, !PT ;  /* 0x0000000405053212 */ /* 0x004fc800078e3cff */
[----:B------:R-:W-:-:S04]  /*11f20*/  @P3 LOP3.LUT R4, R5, R4, RZ, 0x3c, !PT ;  /* 0x0000000405043212 */ /* 0x000fc800078e3cff */
[----:B------:R-:W-:-:S05]  /*11f30*/  @P3 LOP3.LUT R5, R5, R4, RZ, 0x3c, !PT ;  /* 0x0000000405053212 */ /* 0x000fca00078e3cff */
[----:B------:R0:W2:Y:S04]  /*11f40*/  @P3 LDG.E.U16 R13, [R4.64] ;  /* 0x00000006040d3981 */ /* 0x0000a8000c1e1500 */
[----:B0-----:R-:W3:Y:S04]  /*11f50*/  LDL R4, [R1+0x5e0] ;  /* 0x0005e00001047983 */ /* 0x001ee80000100800 */
[----:B------:R-:W3:Y:S01]  /*11f60*/  LDL R5, [R1+0x5e4] ;  /* 0x0005e40001057983 */ /* 0x000ee20000100800 */
[----:B------:R-:W-:Y:S02]  /*11f70*/  ISETP.GT.AND P1, PT, R2, 0x6d, PT ;  /* 0x0000006d0200780c */ /* 0x000fe40003f24270 */
[----:B------:R-:W-:-:S11]  /*11f80*/  PRMT R28, RZ, 0x7610, R28 ;  /* 0x00007610ff1c7816 */ /* 0x000fd6000000001c */
[----:B---3--:R-:W-:-:S04]  /*11f90*/  @P1 LOP3.LUT R5, R5, R4, RZ, 0x3c, !PT ;  /* 0x0000000405051212 */ /* 0x008fc800078e3cff */
[----:B------:R-:W-:-:S04]  /*11fa0*/  @P1 LOP3.LUT R4, R5, R4, RZ, 0x3c, !PT ;  /* 0x0000000405041212 */ /* 0x000fc800078e3cff */
[----:B------:R-:W-:-:S05]  /*11fb0*/  @P1 LOP3.LUT R5, R5, R4, RZ, 0x3c, !PT ;  /* 0x0000000405051212 */ /* 0x000fca00078e3cff */
[----:B------:R-:W3:Y:S04]  /*11fc0*/  @P1 LDG.E.U16 R28, [R4.64] ;  /* 0x00000006041c1981 */ /* 0x000ee8000c1e1500 */
[----:B--2---:R-:W-:Y:S01]  /*11fd0*/  STL [R1+0x1ae0], R13 ;  /* 0x001ae00d01007387 */ /* 0x004fe20000100800 */
[----:B------:R-:W-:Y:S02]  /*11fe0*/  ISETP.GT.AND P2, PT, R2, 0x71, PT ;  /* 0x000000710200780c */ /* 0x000fe40003f44270 */
[----:B------:R-:W-:Y:S01]  /*11ff0*/  PRMT R27, RZ, 0x7610, R27 ;  /* 0x00007610ff1b7816 */ /* 0x000fe2000000001b */
[----:B---3--:R-:W-:Y:S01]  /*12000*/  STL [R1+0x4], R28 ;  /* 0x0000041c01007387 */ /* 0x008fe20000100800 */
[----:B------:R-:W2:Y:S09]  /*12010*/  LDL R5, [R1+0x5a0] ;  /* 0x0005a00001057983 */ /* 0x000eb20000100800 */
[----:B----4-:R-:W-:Y:S01]  /*12020*/  @P2 IMAD.MOV.U32 R4, RZ, RZ, R29 ;  /* 0x000000ffff042224 */ /* 0x010fe200078e001d */
[----:B------:R-:W-:Y:S01]  /*12030*/  PRMT R26, RZ, 0x7610, R26 ;  /* 0x00007610ff1a7816 */ /* 0x000fe2000000001a */
[----:B------:R-:W3:Y:S04]  /*12040*/  LDL R29, [R1+0x51c] ;  /* 0x00051c00011d7983 */ /* 0x000ee80000100800 */
[----:B--2---:R0:W2:Y:S02]  /*12050*/  @P2 LDG.E.U16 R27, [R4.64] ;  /* 0x00000006041b2981 */ /* 0x0040a4000c1e1500 */
[----:B0-----:R-:W-:-:S02]  /*12060*/  @P2 IMAD.MOV.U32 R4, RZ, RZ, R14 ;  /* 0x000000ffff042224 */ /* 0x001fc400078e000e */
[----:B------:R-:W-:-:S05]  /*12070*/  @P2 IMAD.MOV.U32 R5, RZ, RZ, R15 ;  /* 0x000000ffff052224 */ /* 0x000fca00078e000f */
[----:B------:R0:W4:Y:S04]  /*12080*/  @P2 LDG.E.U16 R26, [R4.64] ;  /* 0x00000006041a2981 */ /* 0x000128000c1e1500 */
[----:B--2---:R1:W-:Y:S01]  /*12090*/  STL [R1+0x1ac8], R27 ;  /* 0x001ac81b01007387 */ /* 0x0043e20000100800 */
[----:B0-----:R-:W2:Y:S02]  /*120a0*/  LDL R4, [R1+0x520] ;  /* 0x0005200001047983 */ /* 0x001ea40000100800 */
[----:B------:R-:W2:Y:S01]  /*120b0*/  LDL R5, [R1+0x524] ;  /* 0x0005240001057983 */ /* 0x000ea20000100800 */
[----:B------:R-:W-:Y:S02]  /*120c0*/  ISETP.GT.AND P3, PT, R2, 0x79, PT ;  /* 0x000000790200780c */ /* 0x000fe40003f64270 */
[----:B------:R-:W-:Y:S01]  /*120d0*/  PRMT R12, RZ, 0x7610, R12 ;  /* 0x00007610ff0c7816 */ /* 0x000fe2000000000c */
[----:B------:R-:W3:Y:S04]  /*120e0*/  LDL R15, [R1+0x590] ;  /* 0x00059000010f7983 */ /* 0x000ee80000100800 */
[----:B------:R-:W3:Y:S04]  /*120f0*/  LDL R14, [R1+0x594] ;  /* 0x00059400010e7983 */ /* 0x000ee80000100800 */
[----:B-1----:R-:W3:Y:S02]  /*12100*/  LDL R27, [R1+0x518] ;  /* 0x00051800011b7983 */ /* 0x002ee40000100800 */
[----:B--2---:R-:W-:-:S04]  /*12110*/  @P3 LOP3.LUT R5, R5, R4, RZ, 0x3c, !PT ;  /* 0x0000000405053212 */ /* 0x004fc800078e3cff */
[----:B------:R-:W-:-:S04]  /*12120*/  @P3 LOP3.LUT R4, R5, R4, RZ, 0x3c, !PT ;  /* 0x0000000405043212 */ /* 0x000fc800078e3cff */
[----:B------:R-:W-:-:S05]  /*12130*/  @P3 LOP3.LUT R5, R5, R4, RZ, 0x3c, !PT ;  /* 0x0000000405053212 */ /* 0x000fca00078e3cff */
[----:B------:R3:W2:Y:S04]  /*12140*/  @P3 LDG.E.U16 R12, [R4.64] ;  /* 0x00000006040c3981 */ /* 0x0006a8000c1e1500 */
[----:B----4-:R0:W-:Y:S01]  /*12150*/  STL [R1+0x1acc], R26 ;  /* 0x001acc1a01007387 */ /* 0x0101e20000100800 */
[----:B------:R-:W-:Y:S02]  /*12160*/  ISETP.GT.AND P2, PT, R2, 0x72, PT ;  /* 0x000000720200780c */ /* 0x000fe40003f44270 */
[----:B------:R-:W-:Y:S01]  /*12170*/  PRMT R11, RZ, 0x7610, R11 ;  /* 0x00007610ff0b7816 */ /* 0x000fe2000000000b */
[----:B---3--:R-:W-:Y:S01]  /*12180*/  @P3 IMAD.MOV.U32 R4, RZ, RZ, R29 ;  /* 0x000000ffff043224 */ /* 0x008fe200078e001d */
[----:B0-----:R-:W3:Y:S01]  /*12190*/  LDL R26, [R1+0x58c] ;  /* 0x00058c00011a7983 */ /* 0x001ee20000100800 */
[----:B------:R-:W-:-:S05]  /*121a0*/  @P3 IMAD.MOV.U32 R5, RZ, RZ, R27 ;  /* 0x000000ffff053224 */ /* 0x000fca00078e001b */
[----:B------:R0:W4:Y:S01]  /*121b0*/  @P3 LDG.E.U16 R11, [R4.64] ;  /* 0x00000006040b3981 */ /* 0x000122000c1e1500 */
[----:B------:R-:W-:Y:S02]  /*121c0*/  PRMT R25, RZ, 0x7610, R25 ;  /* 0x00007610ff197816 */ /* 0x000fe40000000019 */
[----:B0-----:R-:W-:Y:S02]  /*121d0*/  @P2 IMAD.MOV.U32 R4, RZ, RZ, R14 ;  /* 0x000000ffff042224 */ /* 0x001fe400078e000e */
[----:B------:R-:W-:-:S05]  /*121e0*/  @P2 IMAD.MOV.U32 R5, RZ, RZ, R15 ;  /* 0x000000ffff052224 */ /* 0x000fca00078e000f */
[----:B------:R3:W4:Y:S04]  /*121f0*/  @P2 LDG.E.U16 R25, [R4.64] ;  /* 0x0000000604192981 */ /* 0x000728000c1e1500 */
[----:B--2---:R0:W-:Y:S01]  /*12200*/  STL [R1+0x1ad0], R12 ;  /* 0x001ad00c01007387 */ /* 0x0041e20000100800 */
[----:B------:R-:W2:Y:S02]  /*12210*/  LDL R29, [R1+0x510] ;  /* 0x00051000011d7983 */ /* 0x000ea40000100800 */
[----:B------:R-:W2:Y:S01]  /*12220*/  LDL R27, [R1+0x514] ;  /* 0x00051400011b7983 */ /* 0x000ea20000100800 */
[----:B0-----:R-:W2:Y:S01]  /*12230*/  LDL R12, [R1+0x588] ;  /* 0x00058800010c7983 */ /* 0x001ea20000100800 */
[----:B------:R-:W-:Y:S01]  /*12240*/  PRMT R24, RZ, 0x7610, R24 ;  /* 0x00007610ff187816 */ /* 0x000fe20000000018 */
[----:B---3--:R-:W-:-:S02]  /*12250*/  @P2 IMAD.MOV.U32 R4, RZ, RZ, R26 ;  /* 0x000000ffff042224 */ /* 0x008fc400078e001a */
[----:B----4-:R-:W-:Y:S01]  /*12260*/  STL [R1+0x1ad4], R11 ;  /* 0x001ad40b01007387 */ /* 0x010fe20000100800 */
[----:B------:R-:W3:Y:S02]  /*12270*/  LDL R15, [R1+0x508] ;  /* 0x00050800010f7983 */ /* 0x000ee40000100800 */
[----:B------:R-:W4:Y:S01]  /*12280*/  LDL R14, [R1+0x50c] ;  /* 0x00050c00010e7983 */ /* 0x000f220000100800 */
[----:B------:R0:W-:Y:S01]  /*12290*/  STL [R1+0x1ab0], R25 ;  /* 0x001ab01901007387 */ /* 0x0001e20000100800 */
[----:B------:R-:W3:Y:S02]  /*122a0*/  LDL R26, [R1+0x580] ;  /* 0x00058000011a7983 */ /* 0x000ee40000100800 */
[----:B--2---:R-:W-:Y:S02]  /*122b0*/  @P2 IMAD.MOV.U32 R5, RZ, RZ, R12 ;  /* 0x000000ffff052224 */ /* 0x004fe400078e000c */
[----:B------:R-:W2:Y:S04]  /*122c0*/  LDL R12, [R1+0x584] ;  /* 0x00058400010c7983 */ /* 0x000ea80000100800 */
[----:B------:R1:W2:Y:S01]  /*122d0*/  @P2 LDG.E.U16 R24, [R4.64] ;  /* 0x0000000604182981 */ /* 0x0002a2000c1e1500 */
[----:B------:R-:W-:-:S02]  /*122e0*/  ISETP.GT.AND P3, PT, R2, 0x7a, PT ;  /* 0x0000007a0200780c */ /* 0x000fc40003f64270 */
[----:B------:R-:W-:Y:S02]  /*122f0*/  PRMT R10, RZ, 0x7610, R10 ;  /* 0x00007610ff0a7816 */ /* 0x000fe4000000000a */
[----:B------:R-:W-:Y:S02]  /*12300*/  ISETP.GT.AND P2, PT, R2, 0x73, PT ;  /* 0x000000730200780c */ /* 0x000fe40003f44270 */
[----:B------:R-:W-:-:S07]  /*12310*/  PRMT R9, RZ, 0x7610, R9 ;  /* 0x00007610ff097816 */ /* 0x000fce0000000009 */
[----:B-1----:R-:W-:Y:S02]  /*12320*/  @P3 IMAD.MOV.U32 R4, RZ, RZ, R27 ;  /* 0x000000ffff043224 */ /* 0x002fe400078e001b */
[----:B------:R-:W-:-:S05]  /*12330*/  @P3 IMAD.MOV.U32 R5, RZ, RZ, R29 ;  /* 0x000000ffff053224 */ /* 0x000fca00078e001d */
[----:B------:R4:W2:Y:S02]  /*12340*/  @P3 LDG.E.U16 R10, [R4.64] ;  /* 0x00000006040a3981 */ /* 0x0008a4000c1e1500 */
[----:B----4-:R-:W-:Y:S02]  /*12350*/  @P3 IMAD.MOV.U32 R4, RZ, RZ, R14 ;  /* 0x000000ffff043224 */ /* 0x010fe400078e000e */
[----:B---3--:R-:W-:-:S05]  /*12360*/  @P3 IMAD.MOV.U32 R5, RZ, RZ, R15 ;  /* 0x000000ffff053224 */ /* 0x008fca00078e000f */
[----:B------:R1:W3:Y:S01]  /*12370*/  @P3 LDG.E.U16 R9, [R4.64] ;  /* 0x0000000604093981 */ /* 0x0002e2000c1e1500 */
[----:B------:R-:W-:Y:S01]  /*12380*/  PRMT R22, RZ, 0x7610, R22 ;  /* 0x00007610ff167816 */ /* 0x000fe20000000016 */
[----:B-1----:R-:W-:Y:S02]  /*12390*/  @P2 IMAD.MOV.U32 R5, RZ, RZ, R26 ;  /* 0x000000ffff052224 */ /* 0x002fe400078e001a */
[----:B--2---:R1:W-:Y:S01]  /*123a0*/  STL [R1+0x1ab4], R24 ;  /* 0x001ab41801007387 */ /* 0x0043e20000100800 */
[----:B0-----:R-:W2:Y:S03]  /*123b0*/  LDL R25, [R1+0x578] ;  /* 0x0005780001197983 */ /* 0x001ea60000100800 */
[----:B-1----:R-:W4:Y:S01]  /*123c0*/  LDL R24, [R1+0x57c] ;  /* 0x00057c0001187983 */ /* 0x002f220000100800 */
[----:B------:R-:W-:-:S05]  /*123d0*/  @P2 IMAD.MOV.U32 R4, RZ, RZ, R12 ;  /* 0x000000ffff042224 */ /* 0x000fca00078e000c */
[----:B------:R2:W4:Y:S01]  /*123e0*/  @P2 LDG.E.U16 R22, [R4.64] ;  /* 0x0000000604162981 */ /* 0x000522000c1e1500 */
[----:B------:R-:W-:-:S03]  /*123f0*/  PRMT R21, RZ, 0x7610, R21 ;  /* 0x00007610ff157816 */ /* 0x000fc60000000015 */
[----:B------:R-:W-:Y:S01]  /*12400*/  STL [R1+0x1ab8], R10 ;  /* 0x001ab80a01007387 */ /* 0x000fe20000100800 */
[----:B------:R-:W4:Y:S02]  /*12410*/  LDL R15, [R1+0x500] ;  /* 0x00050000010f7983 */ /* 0x000f240000100800 */
[----:B------:R-:W4:Y:S01]  /*12420*/  LDL R14, [R1+0x504] ;  /* 0x00050400010e7983 */ /* 0x000f220000100800 */
[----:B---3--:R0:W-:Y:S01]  /*12430*/  STL [R1+0x1abc], R9 ;  /* 0x001abc0901007387 */ /* 0x0081e20000100800 */
[----:B------:R-:W3:Y:S03]  /*12440*/  LDL R12, [R1+0x4f8] ;  /* 0x0004f800010c7983 */ /* 0x000ee60000100800 */
[----:B0-----:R-:W3:Y:S01]  /*12450*/  LDL R9, [R1+0x4fc] ;  /* 0x0004fc0001097983 */ /* 0x001ee20000100800 */
[----:B--2---:R-:W-:Y:S02]  /*12460*/  @P2 IMAD.MOV.U32 R5, RZ, RZ, R25 ;  /* 0x000000ffff052224 */ /* 0x004fe400078e0019 */
[----:B----4-:R-:W-:-:S05]  /*12470*/  @P2 IMAD.MOV.U32 R4, RZ, RZ, R24 ;  /* 0x000000ffff042224 */ /* 0x010fca00078e0018 */
[----:B------:R0:W2:Y:S04]  /*12480*/  @P2 LDG.E.U16 R21, [R4.64] ;  /* 0x0000000604152981 */ /* 0x0000a8000c1e1500 */
[----:B------:R-:W-:Y:S01]  /*12490*/  STL [R1+0x1a98], R22 ;  /* 0x001a981601007387 */ /* 0x000fe20000100800 */
[----:B------:R-:W4:Y:S02]  /*124a0*/  LDL R25, [R1+0x5d8] ;  /* 0x0005d80001197983 */ /* 0x000f240000100800 */
[----:B------:R-:W4:Y:S01]  /*124b0*/  LDL R24, [R1+0x5dc] ;  /* 0x0005dc0001187983 */ /* 0x000f220000100800 */
[----:B------:R-:W-:Y:S02]  /*124c0*/  ISETP.GT.AND P3, PT, R2, 0x7b, PT ;  /* 0x0000007b0200780c */ /* 0x000fe40003f64270 */
[----:B------:R-:W-:-:S02]  /*124d0*/  PRMT R8, RZ, 0x7610, R8 ;  /* 0x00007610ff087816 */ /* 0x000fc40000000008 */
[----:B------:R-:W-:-:S09]  /*124e0*/  PRMT R7, RZ, 0x7610, R7 ;  /* 0x00007610ff077816 */ /* 0x000fd20000000007 */
[----:B0-----:R-:W-:Y:S02]  /*124f0*/  @P3 IMAD.MOV.U32 R4, RZ, RZ, R14 ;  /* 0x000000ffff043224 */ /* 0x001fe400078e000e */
[----:B------:R-:W-:-:S05]  /*12500*/  @P3 IMAD.MOV.U32 R5, RZ, RZ, R15 ;  /* 0x000000ffff053224 */ /* 0x000fca00078e000f */
[----:B------:R3:W4:Y:S02]  /*12510*/  @P3 LDG.E.U16 R8, [R4.64] ;  /* 0x0000000604083981 */ /* 0x000724000c1e1500 */
[----:B---3--:R-:W-:Y:S02]  /*12520*/  @P3 IMAD.MOV.U32 R4, RZ, RZ, R9 ;  /* 0x000000ffff043224 */ /* 0x008fe400078e0009 */
[----:B------:R-:W-:-:S05]  /*12530*/  @P3 IMAD.MOV.U32 R5, RZ, RZ, R12 ;  /* 0x000000ffff053224 */ /* 0x000fca00078e000c */
[----:B------:R4:W3:Y:S01]  /*12540*/  @P3 LDG.E.U16 R7, [R4.64] ;  /* 0x0000000604073981 */ /* 0x0008e2000c1e1500 */
[----:B------:R-:W-:-:S03]  /*12550*/  PRMT R23, RZ, 0x7610, R23 ;  /* 0x00007610ff177816 */ /* 0x000fc60000000017 */
[----:B--2---:R0:W-:Y:S01]  /*12560*/  STL [R1+0x1a9c], R21 ;  /* 0x001a9c1501007387 */ /* 0x0041e20000100800 */
[----:B------:R-:W2:Y:S02]  /*12570*/  LDL R15, [R1+0x570] ;  /* 0x00057000010f7983 */ /* 0x000ea40000100800 */
[----:B------:R-:W2:Y:S02]  /*12580*/  LDL R14, [R1+0x574] ;  /* 0x00057400010e7983 */ /* 0x000ea40000100800 */
[----:B----4-:R-:W-:Y:S02]  /*12590*/  @P1 IMAD.MOV.U32 R4, RZ, RZ, R24 ;  /* 0x000000ffff041224 */ /* 0x010fe400078e0018 */
[----:B------:R-:W-:-:S05]  /*125a0*/  @P1 IMAD.MOV.U32 R5, RZ, RZ, R25 ;  /* 0x000000ffff051224 */ /* 0x000fca00078e0019 */
[----:B------:R2:W4:Y:S01]  /*125b0*/  @P1 LDG.E.U16 R23, [R4.64] ;  /* 0x0000000604171981 */ /* 0x000522000c1e1500 */
[----:B------:R-:W-:Y:S02]  /*125c0*/  ISETP.GT.AND P2, PT, R2, 0x74, PT ;  /* 0x000000740200780c */ /* 0x000fe40003f44270 */
[----:B------:R-:W-:Y:S01]  /*125d0*/  PRMT R20, RZ, 0x7610, R20 ;  /* 0x00007610ff147816 */ /* 0x000fe20000000014 */
[----:B------:R-:W-:Y:S01]  /*125e0*/  STL [R1+0x1aa0], R8 ;  /* 0x001aa00801007387 */ /* 0x000fe20000100800 */
[----:B------:R-:W4:Y:S02]  /*125f0*/  LDL R12, [R1+0x568] ;  /* 0x00056800010c7983 */ /* 0x000f240000100800 */
[----:B------:R-:W4:Y:S01]  /*12600*/  LDL R9, [R1+0x56c] ;  /* 0x00056c0001097983 */ /* 0x000f220000100800 */
[----:B---3--:R1:W-:Y:S01]  /*12610*/  STL [R1+0x1aa4], R7 ;  /* 0x001aa40701007387 */ /* 0x0083e20000100800 */
[----:B0-----:R-:W3:Y:S03]  /*12620*/  LDL R21, [R1+0x4f0] ;  /* 0x0004f00001157983 */ /* 0x001ee60000100800 */
[----:B-1----:R-:W3:Y:S02]  /*12630*/  LDL R7, [R1+0x4f4] ;  /* 0x0004f40001077983 */ /* 0x002ee40000100800 */
[----:B--2---:R-:W-:-:S02]  /*12640*/  @P2 IMAD.MOV.U32 R5, RZ, RZ, R15 ;  /* 0x000000ffff052224 */ /* 0x004fc400078e000f */
[----:B------:R-:W-:-:S05]  /*12650*/  @P2 IMAD.MOV.U32 R4, RZ, RZ, R14 ;  /* 0x000000ffff042224 */ /* 0x000fca00078e000e */
[----:B------:R0:W2:Y:S04]  /*12660*/  @P2 LDG.E.U16 R20, [R4.64] ;  /* 0x0000000604142981 */ /* 0x0000a8000c1e1500 */
[----:B----4-:R-:W-:Y:S01]  /*12670*/  STL [R1+0x1a50], R23 ;  /* 0x001a501701007387 */ /* 0x010fe20000100800 */
[----:B------:R-:W4:Y:S02]  /*12680*/  LDL R15, [R1+0x4ec] ;  /* 0x0004ec00010f7983 */ /* 0x000f240000100800 */
[----:B------:R-:W4:Y:S01]  /*12690*/  LDL R14, [R1+0xcb4] ;  /* 0x000cb400010e7983 */ /* 0x000f220000100800 */
[----:B------:R-:W-:Y:S02]  /*126a0*/  ISETP.GT.AND P3, PT, R2, 0x7c, PT ;  /* 0x0000007c0200780c */ /* 0x000fe40003f64270 */
[----:B------:R-:W-:-:S02]  /*126b0*/  PRMT R19, RZ, 0x7610, R19 ;  /* 0x00007610ff137816 */ /* 0x000fc40000000013 */
[----:B------:R-:W-:Y:S01]  /*126c0*/  PRMT R6, RZ, 0x7610, R6 ;  /* 0x00007610ff067816 */ /* 0x000fe20000000006 */
[----:B0-----:R-:W-:Y:S02]  /*126d0*/  @P2 IMAD.MOV.U32 R5, RZ, RZ, R12 ;  /* 0x000000ffff052224 */ /* 0x001fe400078e000c */
[----:B------:R-:W-:-:S05]  /*126e0*/  @P2 IMAD.MOV.U32 R4, RZ, RZ, R9 ;  /* 0x000000ffff042224 */ /* 0x000fca00078e0009 */
[----:B------:R3:W4:Y:S02]  /*126f0*/  @P2 LDG.E.U16 R19, [R4.64] ;  /* 0x0000000604132981 */ /* 0x000724000c1e1500 */
[----:B---3--:R-:W-:Y:S02]  /*12700*/  @P3 IMAD.MOV.U32 R5, RZ, RZ, R21 ;  /* 0x000000ffff053224 */ /* 0x008fe400078e0015 */
[----:B------:R-:W-:-:S05]  /*12710*/  @P3 IMAD.MOV.U32 R4, RZ, RZ, R7 ;  /* 0x000000ffff043224 */ /* 0x000fca00078e0007 */
[----:B------:R0:W3:Y:S02]  /*12720*/  @P3 LDG.E.U16 R6, [R4.64] ;  /* 0x0000000604063981 */ /* 0x0000e4000c1e1500 */
[----:B0-----:R-:W-:Y:S02]  /*12730*/  PRMT R5, RZ, 0x7610, R5 ;  /* 0x00007610ff057816 */ /* 0x001fe40000000005 */
[----:B--2---:R-:W-:Y:S01]  /*12740*/  STL [R1+0x1a84], R20 ;  /* 0x001a841401007387 */ /* 0x004fe20000100800 */
[----:B------:R-:W2:Y:S02]  /*12750*/  LDL R12, [R1+0x560] ;  /* 0x00056000010c7983 */ /* 0x000ea40000100800 */
[----:B------:R-:W2:Y:S01]  /*12760*/  LDL R9, [R1+0x564] ;  /* 0x0005640001097983 */ /* 0x000ea20000100800 */
[----:B----4-:R2:W4:Y:S01]  /*12770*/  @P3 LDG.E.U16 R5, [R14.64] ;  /* 0x000000060e053981 */ /* 0x010522000c1e1500 */
[----:B------:R-:W-:Y:S02]  /*12780*/  ISETP.GT.AND P1, PT, R2, 0x75, PT ;  /* 0x000000750200780c */ /* 0x000fe40003f24270 */
[----:B------:R-:W-:Y:S01]  /*12790*/  PRMT R18, RZ, 0x7610, R18 ;  /* 0x00007610ff127816 */ /* 0x000fe20000000012 */
[----:B------:R-:W-:Y:S01]  /*127a0*/  STL [R1+0x1a88], R19 ;  /* 0x001a881301007387 */ /* 0x000fe20000100800 */
[----:B------:R-:W4:Y:S02]  /*127b0*/  LDL R21, [R1+0x558] ;  /* 0x0005580001157983 */ /* 0x000f240000100800 */
[----:B------:R-:W4:Y:S01]  /*127c0*/  LDL R7, [R1+0x55c] ;  /* 0x00055c0001077983 */ /* 0x000f220000100800 */
[----:B---3--:R0:W-:Y:S01]  /*127d0*/  STL [R1+0x1a8c], R6 ;  /* 0x001a8c0601007387 */ /* 0x0081e20000100800 */
[----:B------:R-:W3:Y:S02]  /*127e0*/  LDL R26, [R1+0xcac] ;  /* 0x000cac00011a7983 */ /* 0x000ee40000100800 */
[----:B------:R-:W3:Y:S03]  /*127f0*/  LDL R24, [R1+0xcb0] ;  /* 0x000cb00001187983 */ /* 0x000ee60000100800 */
        /* <DEDUP_REMOVED lines=9> */
[----:B-1----:R-:W-:Y:S02]  /*12890*/  @P1 IMAD.MOV.U32 R15, RZ, RZ, R21 ;  /* 0x000000ffff0f1224 */ /* 0x002fe400078e0015 */
[----:B------:R-:W-:-:S05]  /*128a0*/  @P1 IMAD.MOV.U32 R14, RZ, RZ, R7 ;  /* 0x000000ffff0e1224 */ /* 0x000fca00078e0007 */
[----:B------:R3:W4:Y:S01]  /*128b0*/  @P1 LDG.E.U16 R17, [R14.64] ;  /* 0x000000060e111981 */ /* 0x000722000c1e1500 */
[----:B------:R-:W-:Y:S01]  /*128c0*/  PRMT R3, RZ, 0x7610, R3 ;  /* 0x00007610ff037816 */ /* 0x000fe20000000003 */
[----:B---3--:R-:W-:Y:S02]  /*128d0*/  @P2 IMAD.MOV.U32 R15, RZ, RZ, R26 ;  /* 0x000000ffff0f2224 */ /* 0x008fe400078e001a */
[----:B------:R-:W-:-:S05]  /*128e0*/  @P2 IMAD.MOV.U32 R14, RZ, RZ, R24 ;  /* 0x000000ffff0e2224 */ /* 0x000fca00078e0018 */
[----:B------:R4:W3:Y:S04]  /*128f0*/  @P2 LDG.E.U16 R4, [R14.64] ;  /* 0x000000060e042981 */ /* 0x0008e8000c1e1500 */
[----:B--2---:R1:W-:Y:S01]  /*12900*/  STL [R1+0x1a54], R18 ;  /* 0x001a541201007387 */ /* 0x0043e20000100800 */
[----:B------:R-:W2:Y:S02]  /*12910*/  LDL R25, [R1+0x648] ;  /* 0x0006480001197983 */ /* 0x000ea40000100800 */
[----:B------:R-:W2:Y:S02]  /*12920*/  LDL R21, [R1+0x64c] ;  /* 0x00064c0001157983 */ /* 0x000ea40000100800 */
[----:B----4-:R-:W-:Y:S02]  /*12930*/  @P2 IMAD.MOV.U32 R14, RZ, RZ, R9 ;  /* 0x000000ffff0e2224 */ /* 0x010fe400078e0009 */
[----:B------:R-:W-:Y:S01]  /*12940*/  @P2 IMAD.MOV.U32 R15, RZ, RZ, R12 ;  /* 0x000000ffff0f2224 */ /* 0x000fe200078e000c */
[----:B------:R-:W4:Y:S04]  /*12950*/  LDL R7, [R1+0x640] ;  /* 0x0006400001077983 */ /* 0x000f280000100800 */
[----:B0-----:R-:W4:Y:S04]  /*12960*/  LDL R6, [R1+0x644] ;  /* 0x0006440001067983 */ /* 0x001f280000100800 */
[----:B------:R2:W4:Y:S01]  /*12970*/  @P2 LDG.E.U16 R3, [R14.64] ;  /* 0x000000060e032981 */ /* 0x000522000c1e1500 */
[----:B------:R-:W-:-:S02]  /*12980*/  ISETP.GT.AND P1, PT, R2, 0x67, PT ;  /* 0x000000670200780c */ /* 0x000fc40003f24270 */
[----:B-1----:R-:W-:Y:S01]  /*12990*/  PRMT R18, RZ, 0x7610, R18 ;  /* 0x00007610ff127816 */ /* 0x002fe20000000012 */
[----:B------:R-:W-:Y:S04]  /*129a0*/  STL [R1+0x1a58], R17 ;  /* 0x001a581101007387 */ /* 0x000fe80000100800 */
[----:B---3--:R0:W-:Y:S01]  /*129b0*/  STL [R1+0x1a5c], R4 ;  /* 0x001a5c0401007387 */ /* 0x0081e20000100800 */
[----:B------:R-:W3:Y:S02]  /*129c0*/  LDL R24, [R1+0x638] ;  /* 0x0006380001187983 */ /* 0x000ee40000100800 */
[----:B------:R-:W3:Y:S02]  /*129d0*/  LDL R12, [R1+0x63c] ;  /* 0x00063c00010c7983 */ /* 0x000ee40000100800 */
[----:B------:R-:W3:Y:S01]  /*129e0*/  LDL R9, [R1+0x5d0] ;  /* 0x0005d00001097983 */ /* 0x000ee20000100800 */
[----:B0-----:R-:W3:Y:S01]  /*129f0*/  LDL R4, [R1+0x5d4] ;  /* 0x0005d40001047983 */ /* 0x001ee20000100800 */
[----:B--2---:R-:W-:-:S02]  /*12a00*/  @P0 IMAD.MOV.U32 R15, RZ, RZ, R25 ;  /* 0x000000ffff0f0224 */ /* 0x004fc400078e0019 */
[----:B------:R-:W-:-:S05]  /*12a10*/  @P0 IMAD.MOV.U32 R14, RZ, RZ, R21 ;  /* 0x000000ffff0e0224 */ /* 0x000fca00078e0015 */
[----:B------:R0:W2:Y:S04]  /*12a20*/  @P0 LDG.E.U16 R18, [R14.64] ;  /* 0x000000060e120981 */ /* 0x0000a8000c1e1500 */
[----:B----4-:R1:W-:Y:S01]  /*12a30*/  STL [R1+0x1a60], R3 ;  /* 0x001a600301007387 */ /* 0x0103e20000100800 */
[----:B------:R-:W4:Y:S02]  /*12a40*/  LDL R21, [R1+0x5c8] ;  /* 0x0005c80001157983 */ /* 0x000f240000100800 */
[----:B0-----:R-:W-:Y:S01]  /*12a50*/  @P1 IMAD.MOV.U32 R14, RZ, RZ, R6 ;  /* 0x000000ffff0e1224 */ /* 0x001fe200078e0006 */
[----:B-1----:R-:W-:Y:S01]  /*12a60*/  PRMT R3, RZ, 0x7610, R3 ;  /* 0x00007610ff037816 */ /* 0x002fe20000000003 */
[----:B------:R-:W-:-:S05]  /*12a70*/  @P1 IMAD.MOV.U32 R15, RZ, RZ, R7 ;  /* 0x000000ffff0f1224 */ /* 0x000fca00078e0007 */
[----:B------:R3:W4:Y:S01]  /*12a80*/  @P1 LDG.E.U16 R3, [R14.64] ;  /* 0x000000060e031981 */ /* 0x000722000c1e1500 */
[----:B------:R-:W-:Y:S02]  /*12a90*/  ISETP.GT.AND P0, PT, R2, 0x6e, PT ;  /* 0x0000006e0200780c */ /* 0x000fe40003f04270 */
[----:B------:R-:W-:Y:S01]  /*12aa0*/  PRMT R23, RZ, 0x7610, R23 ;  /* 0x00007610ff177816 */ /* 0x000fe20000000017 */
[----:B---3--:R-:W-:Y:S02]  /*12ab0*/  @P1 IMAD.MOV.U32 R14, RZ, RZ, R12 ;  /* 0x000000ffff0e1224 */ /* 0x008fe400078e000c */
[----:B------:R-:W-:-:S05]  /*12ac0*/  @P1 IMAD.MOV.U32 R15, RZ, RZ, R24 ;  /* 0x000000ffff0f1224 */ /* 0x000fca00078e0018 */
[----:B------:R0:W3:Y:S03]  /*12ad0*/  @P1 LDG.E.U16 R23, [R14.64] ;  /* 0x000000060e171981 */ /* 0x0000e6000c1e1500 */
[----:B0-----:R-:W-:Y:S02]  /*12ae0*/  @P0 IMAD.MOV.U32 R14, RZ, RZ, R4 ;  /* 0x000000ffff0e0224 */ /* 0x001fe400078e0004 */
[----:B------:R-:W-:Y:S01]  /*12af0*/  @P0 IMAD.MOV.U32 R15, RZ, RZ, R9 ;  /* 0x000000ffff0f0224 */ /* 0x000fe200078e0009 */
[----:B--2---:R0:W-:Y:S01]  /*12b00*/  STL [R1+0x238], R18 ;  /* 0x0002381201007387 */ /* 0x0041e20000100800 */
[----:B------:R-:W2:Y:S02]  /*12b10*/  LDL R7, [R1+0x5c0] ;  /* 0x0005c00001077983 */ /* 0x000ea40000100800 */
[----:B------:R-:W2:Y:S02]  /*12b20*/  LDL R6, [R1+0x5c4] ;  /* 0x0005c40001067983 */ /* 0x000ea40000100800 */
[----:B------:R-:W2:Y:S01]  /*12b30*/  LDL R12, [R1+0x5b8] ;  /* 0x0005b800010c7983 */ /* 0x000ea20000100800 */
[----:B0-----:R-:W2:Y:S04]  /*12b40*/  LDL R18, [R1+0x5cc] ;  /* 0x0005cc0001127983 */ /* 0x001ea80000100800 */
[----:B----4-:R0:W-:Y:S01]  /*12b50*/  STL [R1+0x230], R3 ;  /* 0x0002300301007387 */ /* 0x0101e20000100800 */
[----:B------:R-:W4:Y:S02]  /*12b60*/  LDL R9, [R1+0x550] ;  /* 0x0005500001097983 */ /* 0x000f240000100800 */
[----:B------:R-:W3:Y:S01]  /*12b70*/  LDL R4, [R1+0x554] ;  /* 0x0005540001047983 */ /* 0x000ee20000100800 */
[----:B0-----:R-:W3:Y:S01]  /*12b80*/  LDL R3, [R1+0x5bc] ;  /* 0x0005bc0001037983 */ /* 0x001ee20000100800 */
[----:B------:R-:W-:-:S02]  /*12b90*/  PRMT R22, RZ, 0x7610, R22 ;  /* 0x00007610ff167816 */ /* 0x000fc40000000016 */
[----:B------:R-:W-:Y:S02]  /*12ba0*/  ISETP.GT.AND P1, PT, R2, 0x6f, PT ;  /* 0x0000006f0200780c */ /* 0x000fe40003f24270 */
[----:B------:R-:W-:Y:S02]  /*12bb0*/  PRMT R17, RZ, 0x7610, R17 ;  /* 0x00007610ff117816 */ /* 0x000fe40000000011 */
[----:B------:R0:W3:Y:S01]  /*12bc0*/  @P0 LDG.E.U16 R22, [R14.64] ;  /* 0x000000060e160981 */ /* 0x0000e2000c1e1500 */
[----:B------:R-:W-:Y:S01]  /*12bd0*/  PRMT R13, RZ, 0x7610, R13 ;  /* 0x00007610ff0d7816 */ /* 0x000fe2000000000d */
[----:B0-----:R-:W-:Y:S01]  /*12be0*/  @P0 IMAD.MOV.U32 R15, RZ, RZ, R21 ;  /* 0x000000ffff0f0224 */ /* 0x001fe200078e0015 */
[----:B------:R-:W-:Y:S02]  /*12bf0*/  PRMT R10, RZ, 0x7610, R10 ;  /* 0x00007610ff0a7816 */ /* 0x000fe4000000000a */
[----:B------:R-:W-:Y:S01]  /*12c00*/  PRMT R0, RZ, 0x7610, R0 ;  /* 0x00007610ff007816 */ /* 0x000fe20000000000 */
[----:B--2---:R-:W-:-:S02]  /*12c10*/  @P0 IMAD.MOV.U32 R14, RZ, RZ, R18 ;  /* 0x000000ffff0e0224 */ /* 0x004fc400078e0012 */
[----:B------:R-:W2:Y:S04]  /*12c20*/  LDL R18, [R1+0x538] ;  /* 0x0005380001127983 */ /* 0x000ea80000100800 */
[----:B------:R0:W2:Y:S01]  /*12c30*/  @P0 LDG.E.U16 R17, [R14.64] ;  /* 0x000000060e110981 */ /* 0x0000a2000c1e1500 */
[----:B------:R-:W-:Y:S01]  /*12c40*/  ISETP.GT.AND P0, PT, R2, 0x76, PT ;  /* 0x000000760200780c */ /* 0x000fe20003f04270 */
[----:B0-----:R-:W-:Y:S02]  /*12c50*/  @P1 IMAD.MOV.U32 R14, RZ, RZ, R6 ;  /* 0x000000ffff0e1224 */ /* 0x001fe400078e0006 */
[----:B------:R-:W-:Y:S01]  /*12c60*/  @P1 IMAD.MOV.U32 R15, RZ, RZ, R7 ;  /* 0x000000ffff0f1224 */ /* 0x000fe200078e0007 */
[----:B------:R-:W2:Y:S04]  /*12c70*/  LDL R6, [R1+0x54c] ;  /* 0x00054c0001067983 */ /* 0x000ea80000100800 */
[----:B------:R-:W2:Y:S04]  /*12c80*/  LDL R7, [R1+0x548] ;  /* 0x0005480001077983 */ /* 0x000ea80000100800 */
[----:B------:R3:W2:Y:S02]  /*12c90*/  @P1 LDG.E.U16 R13, [R14.64] ;  /* 0x000000060e0d1981 */ /* 0x0006a4000c1e1500 */
[----:B---3--:R-:W-:-:S02]  /*12ca0*/  @P1 IMAD.MOV.U32 R14, RZ, RZ, R3 ;  /* 0x000000ffff0e1224 */ /* 0x008fc400078e0003 */
[----:B------:R-:W-:Y:S01]  /*12cb0*/  @P1 IMAD.MOV.U32 R15, RZ, RZ, R12 ;  /* 0x000000ffff0f1224 */ /* 0x000fe200078e000c */
[----:B------:R-:W3:Y:S04]  /*12cc0*/  LDL R3, [R1+0x544] ;  /* 0x0005440001037983 */ /* 0x000ee80000100800 */
[----:B------:R0:W3:Y:S02]  /*12cd0*/  @P1 LDG.E.U16 R10, [R14.64] ;  /* 0x000000060e0a1981 */ /* 0x0000e4000c1e1500 */
[----:B0-----:R-:W-:Y:S02]  /*12ce0*/  @P0 IMAD.MOV.U32 R14, RZ, RZ, R4 ;  /* 0x000000ffff0e0224 */ /* 0x001fe400078e0004 */
[----:B----4-:R-:W-:Y:S01]  /*12cf0*/  @P0 IMAD.MOV.U32 R15, RZ, RZ, R9 ;  /* 0x000000ffff0f0224 */ /* 0x010fe200078e0009 */
[----:B------:R-:W4:Y:S04]  /*12d00*/  LDL R4, [R1+0x540] ;  /* 0x0005400001047983 */ /* 0x000f280000100800 */
[----:B------:R0:W3:Y:S01]  /*12d10*/  @P0 LDG.E.U16 R0, [R14.64] ;  /* 0x000000060e000981 */ /* 0x0000e2000c1e1500 */
[----:B------:R-:W-:-:S02]  /*12d20*/  ISETP.GT.AND P1, PT, R2, 0x77, PT ;  /* 0x000000770200780c */ /* 0x000fc40003f24270 */
[----:B------:R-:W-:Y:S01]  /*12d30*/  PRMT R20, RZ, 0x7610, R20 ;  /* 0x00007610ff147816 */ /* 0x000fe20000000014 */
[----:B--2---:R1:W-:Y:S04]  /*12d40*/  STL [R1+0x120], R17 ;  /* 0x0001201101007387 */ /* 0x0043e80000100800 */
[----:B-1----:R-:W2:Y:S04]  /*12d50*/  LDL R17, [R1+0x53c] ;  /* 0x00053c0001117983 */ /* 0x002ea80000100800 */
[----:B------:R1:W-:Y:S01]  /*12d60*/  STL [R1+0x118], R13 ;  /* 0x0001180d01007387 */ /* 0x0003e20000100800 */
[----:B------:R-:W2:Y:S03]  /*12d70*/  LDL R12, [R1+0xcc0] ;  /* 0x000cc000010c7983 */ /* 0x000ea60000100800 */
[----:B-1----:R-:W2:Y:S01]  /*12d80*/  LDL R13, [R1+0x4e8] ;  /* 0x0004e800010d7983 */ /* 0x002ea20000100800 */
[----:B0-----:R-:W-:-:S02]  /*12d90*/  @P0 IMAD.MOV.U32 R14, RZ, RZ, R6 ;  /* 0x000000ffff0e0224 */ /* 0x001fc400078e0006 */
[----:B------:R-:W-:-:S05]  /*12da0*/  @P0 IMAD.MOV.U32 R15, RZ, RZ, R7 ;  /* 0x000000ffff0f0224 */ /* 0x000fca00078e0007 */
[----:B------:R0:W2:Y:S04]  /*12db0*/  @P0 LDG.E.U16 R20, [R14.64] ;  /* 0x000000060e140981 */ /* 0x0000a8000c1e1500 */
[----:B---3--:R-:W-:Y:S01]  /*12dc0*/  STL [R1+0x19dc], R0 ;  /* 0x0019dc0001007387 */ /* 0x008fe20000100800 */
[----:B------:R-:W-:Y:S02]  /*12dd0*/  STL [R1+0x19e4], R0 ;  /* 0x0019e40001007387 */ /* 0x000fe40000100800 */
[----:B------:R-:W-:Y:S02]  /*12de0*/  STL [R1+0x12c], R23 ;  /* 0x00012c1701007387 */ /* 0x000fe40000100800 */
[----:B------:R-:W-:Y:S01]  /*12df0*/  STL [R1+0x19ec], R0 ;  /* 0x0019ec0001007387 */ /* 0x000fe20000100800 */
[----:B------:R-:W-:Y:S01]  /*12e00*/  STL [R1+0x19f4], R0 ;  /* 0x0019f40001007387 */ /* 0x000fe20000100800 */
        /* <DEDUP_REMOVED lines=8> */
[----:B------:R1:W-:Y:S02]  /*12e90*/  STL [R1+0x110], R10 ;  /* 0x0001100a01007387 */ /* 0x0003e40000100800 */
[----:B------:R-:W3:Y:S02]  /*12ea0*/  LDL R9, [R1+0xcc8] ;  /* 0x000cc80001097983 */ /* 0x000ee40000100800 */
[----:B------:R-:W3:Y:S01]  /*12eb0*/  LDL R7, [R1+0xcc4] ;  /* 0x000cc40001077983 */ /* 0x000ee20000100800 */
[----:B------:R-:W3:Y:S04]  /*12ec0*/  LDL R6, [R1+0xcd0] ;  /* 0x000cd00001067983 */ /* 0x000ee80000100800 */
[----:B-1----:R-:W3:Y:S01]  /*12ed0*/  LDL R10, [R1+0xcbc] ;  /* 0x000cbc00010a7983 */ /* 0x002ee20000100800 */
[----:B0-----:R-:W-:-:S02]  /*12ee0*/  @P1 IMAD.MOV.U32 R14, RZ, RZ, R3 ;  /* 0x000000ffff0e1224 */ /* 0x001fc400078e0003 */
[----:B----4-:R-:W-:Y:S02]  /*12ef0*/  @P1 IMAD.MOV.U32 R15, RZ, RZ, R4 ;  /* 0x000000ffff0f1224 */ /* 0x010fe400078e0004 */
[----:B------:R-:W4:Y:S01]  /*12f00*/  LDL R3, [R1+0xde4] ;  /* 0x000de40001037983 */ /* 0x000f220000100800 */
[----:B------:R-:W4:Y:S01]  /*12f10*/  LDL R4, [R1+0xccc] ;  /* 0x000ccc0001047983 */ /* 0x000f220000100800 */
[----:B------:R-:W-:Y:S02]  /*12f20*/  PRMT R19, RZ, 0x7610, R19 ;  /* 0x00007610ff137816 */ /* 0x000fe40000000013 */
[----:B------:R-:W-:Y:S02]  /*12f30*/  ISETP.GT.AND P0, PT, R2, 0x7e, PT ;  /* 0x0000007e0200780c */ /* 0x000fe40003f04270 */
[----:B------:R-:W-:Y:S02]  /*12f40*/  PRMT R16, RZ, 0x7610, R16 ;  /* 0x00007610ff107816 */ /* 0x000fe40000000010 */
[----:B------:R0:W4:Y:S01]  /*12f50*/  @P1 LDG.E.U16 R19, [R14.64] ;  /* 0x000000060e131981 */ /* 0x000122000c1e1500 */
[----:B------:R-:W-:Y:S01]  /*12f60*/  PRMT R11, RZ, 0x7610, R11 ;  /* 0x00007610ff0b7816 */ /* 0x000fe2000000000b */
[----:B0-----:R-:W-:Y:S01]  /*12f70*/  @P1 IMAD.MOV.U32 R15, RZ, RZ, R18 ;  /* 0x000000ffff0f1224 */ /* 0x001fe200078e0012 */
[----:B------:R-:W-:-:S02]  /*12f80*/  PRMT R8, RZ, 0x7610, R8 ;  /* 0x00007610ff087816 */ /* 0x000fc40000000008 */
[----:B------:R-:W-:Y:S02]  /*12f90*/  PRMT R5, RZ, 0x7610, R5 ;  /* 0x00007610ff057816 */ /* 0x000fe40000000005 */
[----:B------:R-:W-:Y:S01]  /*12fa0*/  PRMT R0, RZ, 0x7610, R0 ;  /* 0x00007610ff007816 */ /* 0x000fe20000000000 */
[----:B--2---:R-:W-:-:S05]  /*12fb0*/  @P1 IMAD.MOV.U32 R14, RZ, RZ, R17 ;  /* 0x000000ffff0e1224 */ /* 0x004fca00078e0011 */
[----:B------:R0:W2:Y:S01]  /*12fc0*/  @P1 LDG.E.U16 R16, [R14.64] ;  /* 0x000000060e101981 */ /* 0x0000a2000c1e1500 */
[----:B------:R-:W-:Y:S01]  /*12fd0*/  ISETP.GT.AND P1, PT, R2, 0x7f, PT ;  /* 0x0000007f0200780c */ /* 0x000fe20003f24270 */
[----:B0-----:R-:W-:Y:S02]  /*12fe0*/  @P0 IMAD.MOV.U32 R14, RZ, RZ, R12 ;  /* 0x000000ffff0e0224 */ /* 0x001fe400078e000c */
[----:B------:R-:W-:-:S05]  /*12ff0*/  @P0 IMAD.MOV.U32 R15, RZ, RZ, R13 ;  /* 0x000000ffff0f0224 */ /* 0x000fca00078e000d */
[----:B------:R3:W2:Y:S02]  /*13000*/  @P0 LDG.E.U16 R11, [R14.64] ;  /* 0x000000060e0b0981 */ /* 0x0006a4000c1e1500 */
[----:B---3--:R-:W-:Y:S02]  /*13010*/  @P0 IMAD.MOV.U32 R14, RZ, RZ, R9 ;  /* 0x000000ffff0e0224 */ /* 0x008fe400078e0009 */
[----:B------:R-:W-:-:S05]  /*13020*/  @P0 IMAD.MOV.U32 R15, RZ, RZ, R10 ;  /* 0x000000ffff0f0224 */ /* 0x000fca00078e000a */
[----:B------:R0:W3:Y:S02]  /*13030*/  @P0 LDG.E.U16 R8, [R14.64] ;  /* 0x000000060e080981 */ /* 0x0000e4000c1e1500 */
[----:B0-----:R-:W-:Y:S02]  /*13040*/  @P1 IMAD.MOV.U32 R14, RZ, RZ, R6 ;  /* 0x000000ffff0e1224 */ /* 0x001fe400078e0006 */
[----:B------:R-:W-:-:S05]  /*13050*/  @P1 IMAD.MOV.U32 R15, RZ, RZ, R7 ;  /* 0x000000ffff0f1224 */ /* 0x000fca00078e0007 */
[----:B------:R4:W2:Y:S02]  /*13060*/  @P1 LDG.E.U16 R5, [R14.64] ;  /* 0x000000060e051981 */ /* 0x0008a4000c1e1500 */
[----:B----4-:R-:W-:Y:S02]  /*13070*/  @P1 IMAD.MOV.U32 R14, RZ, RZ, R3 ;  /* 0x000000ffff0e1224 */ /* 0x010fe400078e0003 */
[----:B------:R-:W-:-:S05]  /*13080*/  @P1 IMAD.MOV.U32 R15, RZ, RZ, R4 ;  /* 0x000000ffff0f1224 */ /* 0x000fca00078e0004 */
[----:B------:R-:W4:Y:S04]  /*13090*/  @P1 LDG.E.U16 R0, [R14.64] ;  /* 0x000000060e001981 */ /* 0x000f28000c1e1500 */
        /* <DEDUP_REMOVED lines=9> */
[----:B------:R0:W-:Y:S03]  /*13130*/  STL [R1+0xd8], R19 ;  /* 0x0000d81301007387 */ /* 0x0001e60000100800 */
[----:B------:R-:W1:Y:S04]  /*13140*/  S2R R29, SR_TID.X ;  /* 0x00000000001d7919 */ /* 0x000e680000002100 */
[----:B------:R-:W1:Y:S04]  /*13150*/  S2R R28, SR_TID.X ;  /* 0x00000000001c7919 */ /* 0x000e680000002100 */
[----:B------:R-:W-:Y:S06]  /*13160*/  BAR.SYNC.DEFER_BLOCKING 0x0 ;  /* 0x0000000000007b1d */ /* 0x000fec0000010000 */
[----:B0-----:R-:W0:Y:S01]  /*13170*/  S2R R19, SR_TID.X ;  /* 0x0000000000137919 */ /* 0x001e220000002100 */
[----:B------:R-:W-:Y:S02]  /*13180*/  STL [R1+0x1a28], R14 ;  /* 0x001a280e01007387 */ /* 0x000fe40000100800 */
[----:B------:R-:W-:Y:S01]  /*13190*/  STL [R1+0x19e0], R15 ;  /* 0x0019e00f01007387 */ /* 0x000fe20000100800 */
[----:B----4-:R4:W-:Y:S01]  /*131a0*/  STL [R1+0xc0], R0 ;  /* 0x0000c00001007387 */ /* 0x0109e20000100800 */
[----:B------:R3:W-:Y:S02]  /*131b0*/  STL [R1+0x1a2c], R15 ;  /* 0x001a2c0f01007387 */ /* 0x0007e40000100800 */
[----:B0-----:R-:W-:Y:S02]  /*131c0*/  STL [R1+0x1ac0], R19 ;  /* 0x001ac01301007387 */ /* 0x001fe40000100800 */
[----:B--2---:R-:W-:Y:S01]  /*131d0*/  STL [R1+0xd4], R16 ;  /* 0x0000d41001007387 */ /* 0x004fe20000100800 */
[----:B------:R-:W2:Y:S01]  /*131e0*/  LDL.LU R13, [R1+0x478] ;  /* 0x00047800010d7983 */ /* 0x000ea20000300800 */
[----:B-1----:R-:W-:-:S04]  /*131f0*/  LOP3.LUT R29, R29, 0x3f, RZ, 0xc0, !PT ;  /* 0x0000003f1d1d7812 */ /* 0x002fc800078ec0ff */
[----:B----4-:R-:W-:Y:S02]  /*13200*/  LOP3.LUT R0, R29, 0x40, RZ, 0xfc, !PT ;  /* 0x000000401d007812 */ /* 0x010fe400078efcff */
[----:B---3--:R-:W-:Y:S02]  /*13210*/  LOP3.LUT R15, R19, 0x3f, RZ, 0xc0, !PT ;  /* 0x0000003f130f7812 */ /* 0x008fe400078ec0ff */
[----:B------:R-:W-:Y:S01]  /*13220*/  ISETP.GE.AND P1, PT, R0, R2, PT ;  /* 0x000000020000720c */ /* 0x000fe20003f26270 */
[----:B--2---:R0:W-:Y:S01]  /*13230*/  STL [R1+0x1ae4], R13 ;  /* 0x001ae40d01007387 */ /* 0x0041e20000100800 */
[----:B------:R-:W-:Y:S03]  /*13240*/  STL [R1+0xd0], R11 ;  /* 0x0000d00b01007387 */ /* 0x000fe60000100800 */
[----:B0-----:R-:W2:Y:S01]  /*13250*/  LDL.LU R13, [R1+0x47c] ;  /* 0x00047c00010d7983 */ /* 0x001ea20000300800 */
[----:B------:R-:W3:Y:S02]  /*13260*/  LDL.LU R16, [R1+0x434] ;  /* 0x0004340001107983 */ /* 0x000ee40000300800 */
[----:B------:R-:W4:Y:S02]  /*13270*/  LDL.LU R29, [R1+0x430] ;  /* 0x00043000011d7983 */ /* 0x000f240000300800 */
[----:B------:R-:W3:Y:S01]  /*13280*/  LDL.LU R19, [R1+0x3a4] ;  /* 0x0003a40001137983 */ /* 0x000ee20000300800 */
[----:B------:R-:W-:Y:S01]  /*13290*/  STL [R1+0xcc], R8 ;  /* 0x0000cc0801007387 */ /* 0x000fe20000100800 */
[----:B------:R-:W3:Y:S02]  /*132a0*/  LDL.LU R14, [R1+0x3a0] ;  /* 0x0003a000010e7983 */ /* 0x000ee40000300800 */
[----:B------:R-:W3:Y:S02]  /*132b0*/  LDL.LU R0, [R1+0x35c] ;  /* 0x00035c0001007983 */ /* 0x000ee40000300800 */
[----:B------:R-:W3:Y:S01]  /*132c0*/  LDL.LU R3, [R1+0x358] ;  /* 0x0003580001037983 */ /* 0x000ee20000300800 */
[----:B------:R0:W-:Y:S01]  /*132d0*/  STL [R1+0xc8], R5 ;  /* 0x0000c80501007387 */ /* 0x0001e20000100800 */
[----:B------:R-:W3:Y:S02]  /*132e0*/  LDL.LU R4, [R1+0x31c] ;  /* 0x00031c0001047983 */ /* 0x000ee40000300800 */
[----:B------:R-:W3:Y:S02]  /*132f0*/  LDL.LU R17, [R1+0x318] ;  /* 0x0003180001117983 */ /* 0x000ee40000300800 */
[----:B------:R-:W3:Y:S01]  /*13300*/  LDL.LU R18, [R1+0x2dc] ;  /* 0x0002dc0001127983 */ /* 0x000ee20000300800 */
[----:B0-----:R-:W4:Y:S01]  /*13310*/  LDL.LU R5, [R1+0x2d8] ;  /* 0x0002d80001057983 */ /* 0x001f220000300800 */
[----:B------:R-:W4:Y:S02]  /*13320*/  LDL.LU R6, [R1+0x2a8] ;  /* 0x0002a80001067983 */ /* 0x000f240000300800 */
[----:B------:R-:W4:Y:S02]  /*13330*/  LDL.LU R20, [R1+0x2a0] ;  /* 0x0002a00001147983 */ /* 0x000f240000300800 */
[----:B------:R-:W4:Y:S01]  /*13340*/  LDL.LU R23, [R1+0x274] ;  /* 0x0002740001177983 */ /* 0x000f220000300800 */
[----:B------:R-:W4:Y:S01]  /*13350*/  LDL.LU R7, [R1+0x270] ;  /* 0x0002700001077983 */ /* 0x000f220000300800 */
[----:B------:R-:W4:Y:S02]  /*13360*/  LDL.LU R8, [R1+0x244] ;  /* 0x0002440001087983 */ /* 0x000f240000300800 */
[----:B------:R-:W4:Y:S02]  /*13370*/  LDL.LU R21, [R1+0x240] ;  /* 0x0002400001157983 */ /* 0x000f240000300800 */
[----:B------:R-:W4:Y:S01]  /*13380*/  LDL.LU R22, [R1+0xbc] ;  /* 0x0000bc0001167983 */ /* 0x000f220000300800 */
[----:B------:R-:W-:Y:S01]  /*13390*/  LOP3.LUT R28, R28, 0x3f, RZ, 0xc0, !PT ;  /* 0x0000003f1c1c7812 */ /* 0x000fe200078ec0ff */
[----:B------:R-:W4:Y:S01]  /*133a0*/  LDL.LU R9, [R1+0xb8] ;  /* 0x0000b80001097983 */ /* 0x000f220000300800 */
[----:B------:R-:W4:Y:S02]  /*133b0*/  LDL.LU R10, [R1+0x8c] ;  /* 0x00008c00010a7983 */ /* 0x000f240000300800 */
[----:B------:R-:W4:Y:S02]  /*133c0*/  LDL.LU R24, [R1+0x88] ;  /* 0x0000880001187983 */ /* 0x000f240000300800 */
[----:B------:R-:W4:Y:S01]  /*133d0*/  LDL.LU R25, [R1+0x5c] ;  /* 0x00005c0001197983 */ /* 0x000f220000300800 */
[----:B------:R-:W4:Y:S01]  /*133e0*/  LDL.LU R11, [R1+0x58] ;  /* 0x00005800010b7983 */ /* 0x000f220000300800 */
[----:B------:R-:W-:-:S02]  /*133f0*/  IMAD.SHL.U32 R28, R28, 0x2, RZ ;  /* 0x000000021c1c7824 */ /* 0x000fc400078e00ff */
[----:B------:R-:W4:Y:S02]  /*13400*/  LDL.LU R12, [R1+0x2c] ;  /* 0x00002c00010c7983 */ /* 0x000f240000300800 */
[----:B------:R-:W4:Y:S01]  /*13410*/  LDL.LU R26, [R1+0x28] ;  /* 0x00002800011a7983 */ /* 0x000f220000300800 */
[----:B------:R-:W4:Y:S01]  /*13420*/  LDL.LU R27, [R1] ;  /* 0x00000000011b7983 */ /* 0x000f220000300800 */
[----:B------:R-:W-:Y:S02]  /*13430*/  ISETP.GE.AND P0, PT, R15, R2, PT ;  /* 0x000000020f00720c */ /* 0x000fe40003f06270 */
[----:B------:R-:W4:Y:S02]  /*13440*/  LDL.LU R2, [R1+0x3e8] ;  /* 0x0003e80001027983 */ /* 0x000f240000300800 */
[----:B------:R0:W-:Y:S02]  /*13450*/  STL [R1+0x1a94], R15 ;  /* 0x001a940f01007387 */ /* 0x0001e40000100800 */
[----:B0-----:R-:W4:Y:S04]  /*13460*/  LDL.LU R15, [R1+0x3ec] ;  /* 0x0003ec00010f7983 */ /* 0x001f280000300800 */
[----:B--2---:R0:W-:Y:S04]  /*13470*/  STS.U16 [R28], R13 ;  /* 0x0000000d1c007388 */ /* 0x0041e80000000400 */
[----:B0-----:R-:W2:Y:S04]  /*13480*/  LDL.LU R13, [R1+0x1ae4] ;  /* 0x001ae400010d7983 */ /* 0x001ea80000300800 */
[----:B---3--:R-:W-:Y:S04]  /*13490*/  STS.U16 [R28+0x800], R16 ;  /* 0x000800101c007388 */ /* 0x008fe80000000400 */
[----:B----4-:R-:W-:Y:S04]  /*134a0*/  STS.U16 [R28+0x880], R29 ;  /* 0x0008801d1c007388 */ /* 0x010fe80000000400 */
[----:B------:R-:W-:Y:S04]  /*134b0*/  STS.U16 [R28+0x6080], R11 ;  /* 0x0060800b1c007388 */ /* 0x000fe80000000400 */
[----:B------:R-:W-:Y:S04]  /*134c0*/  STS.U16 [R28+0x6800], R12 ;  /* 0x0068000c1c007388 */ /* 0x000fe80000000400 */
[----:B------:R-:W-:Y:S04]  /*134d0*/  STS.U16 [R28+0x6880], R26 ;  /* 0x0068801a1c007388 */ /* 0x000fe80000000400 */
[----:B------:R-:W-:Y:S04]  /*134e0*/  STS.U16 [R28+0x7000], R27 ;  /* 0x0070001b1c007388 */ /* 0x000fe80000000400 */
[----:B--2---:R0:W-:Y:S04]  /*134f0*/  STS.U16 [R28+0x80], R13 ;  /* 0x0000800d1c007388 */ /* 0x0041e80000000400 */
[----:B0-----:R-:W2:Y:S01]  /*13500*/  LDL.LU R13, [R1+0x1ae0] ;  /* 0x001ae000010d7983 */ /* 0x001ea20000300800 */
[----:B------:R-:W3:Y:S02]  /*13510*/  LDL.LU R16, [R1+0x1adc] ;  /* 0x001adc0001107983 */ /* 0x000ee40000300800 */
[----:B------:R-:W4:Y:S02]  /*13520*/  LDL.LU R29, [R1+0x1ad8] ;  /* 0x001ad800011d7983 */ /* 0x000f240000300800 */
[----:B------:R-:W2:Y:S01]  /*13530*/  LDL.LU R11, [R1+0x474] ;  /* 0x00047400010b7983 */ /* 0x000ea20000300800 */
[----:B------:R-:W2:Y:S01]  /*13540*/  LDL.LU R12, [R1+0x470] ;  /* 0x00047000010c7983 */ /* 0x000ea20000300800 */
[----:B------:R-:W2:Y:S02]  /*13550*/  LDL.LU R26, [R1+0x42c] ;  /* 0x00042c00011a7983 */ /* 0x000ea40000300800 */
[----:B------:R-:W2:Y:S01]  /*13560*/  LDL.LU R27, [R1+0x428] ;  /* 0x00042800011b7983 */ /* 0x000ea20000300800 */
[----:B------:R0:W-:Y:S04]  /*13570*/  STS.U16 [R28+0x1000], R15 ;  /* 0x0010000f1c007388 */ /* 0x0001e80000000400 */
[----:B------:R1:W-:Y:S04]  /*13580*/  STS.U16 [R28+0x1080], R2 ;  /* 0x001080021c007388 */ /* 0x0003e80000000400 */
[----:B------:R1:W-:Y:S04]  /*13590*/  STS.U16 [R28+0x1800], R19 ;  /* 0x001800131c007388 */ /* 0x0003e80000000400 */
[----:B------:R1:W-:Y:S04]  /*135a0*/  STS.U16 [R28+0x1880], R14 ;  /* 0x0018800e1c007388 */ /* 0x0003e80000000400 */
[----:B------:R1:W-:Y:S04]  /*135b0*/  STS.U16 [R28+0x2080], R3 ;  /* 0x002080031c007388 */ /* 0x0003e80000000400 */
[----:B------:R1:W-:Y:S04]  /*135c0*/  STS.U16 [R28+0x2800], R4 ;  /* 0x002800041c007388 */ /* 0x0003e80000000400 */
[----:B0-----:R-:W2:Y:S01]  /*135d0*/  LDL.LU R15, [R1+0x354] ;  /* 0x00035400010f7983 */ /* 0x001ea20000300800 */
[----:B-1----:R-:W2:Y:S02]  /*135e0*/  LDL.LU R2, [R1+0x350] ;  /* 0x0003500001027983 */ /* 0x002ea40000300800 */
[----:B------:R-:W2:Y:S02]  /*135f0*/  LDL.LU R19, [R1+0x314] ;  /* 0x0003140001137983 */ /* 0x000ea40000300800 */
[----:B------:R-:W2:Y:S01]  /*13600*/  LDL.LU R14, [R1+0x310] ;  /* 0x00031000010e7983 */ /* 0x000ea20000300800 */
[----:B------:R-:W2:Y:S04]  /*13610*/  LDL.LU R3, [R1+0x2d4] ;  /* 0x0002d40001037983 */ /* 0x000ea80000300800 */
[----:B------:R0:W-:Y:S01]  /*13620*/  STS.U16 [R28+0x2880], R17 ;  /* 0x002880111c007388 */ /* 0x0001e20000000400 */
[----:B------:R-:W2:Y:S03]  /*13630*/  LDL.LU R4, [R1+0x2d0] ;  /* 0x0002d00001047983 */ /* 0x000ea60000300800 */
[----:B------:R1:W-:Y:S04]  /*13640*/  STS.U16 [R28+0x3000], R18 ;  /* 0x003000121c007388 */ /* 0x0003e80000000400 */
[----:B------:R1:W-:Y:S04]  /*13650*/  STS.U16 [R28+0x3080], R5 ;  /* 0x003080051c007388 */ /* 0x0003e80000000400 */
[----:B------:R1:W-:Y:S04]  /*13660*/  STS.U16 [R28+0x3800], R6 ;  /* 0x003800061c007388 */ /* 0x0003e80000000400 */
[----:B------:R1:W-:Y:S04]  /*13670*/  STS.U16 [R28+0x3880], R20 ;  /* 0x003880141c007388 */ /* 0x0003e80000000400 */
[----:B------:R1:W-:Y:S04]  /*13680*/  STS.U16 [R28+0x4000], R23 ;  /* 0x004000171c007388 */ /* 0x0003e80000000400 */
[----:B0-----:R-:W2:Y:S01]  /*13690*/  LDL.LU R17, [R1+0x29c] ;  /* 0x00029c0001117983 */ /* 0x001ea20000300800 */
[----:B-1----:R-:W2:Y:S02]  /*136a0*/  LDL.LU R18, [R1+0x298] ;  /* 0x0002980001127983 */ /* 0x002ea40000300800 */
[----:B------:R-:W2:Y:S01]  /*136b0*/  LDL.LU R5, [R1+0x26c] ;  /* 0x00026c0001057983 */ /* 0x000ea20000300800 */
[----:B------:R-:W2:Y:S01]  /*136c0*/  LDL.LU R6, [R1+0x268] ;  /* 0x0002680001067983 */ /* 0x000ea20000300800 */
[----:B------:R-:W2:Y:S03]  /*136d0*/  LDL.LU R20, [R1+0x23c] ;  /* 0x00023c0001147983 */ /* 0x000ea60000300800 */
        /* <DEDUP_REMOVED lines=16> */
[----:B0-----:R-:W2:Y:S01]  /*137e0*/  LDL.LU R25, [R1+0x24] ;  /* 0x0000240001197983 */ /* 0x001ea20000300800 */
[----:B-1----:R-:W2:Y:S01]  /*137f0*/  LDL.LU R24, [R1+0x20] ;  /* 0x0000200001187983 */ /* 0x002ea20000300800 */
[----:B------:R-:W-:-:S02]  /*13800*/  LOP3.LUT R0, R28, 0x10, RZ, 0x3c, !PT ;  /* 0x000000101c007812 */ /* 0x000fc400078e3cff */
[----:B----4-:R-:W-:Y:S04]  /*13810*/  STS.U16 [R28+0x7080], R29 ;  /* 0x0070801d1c007388 */ /* 0x010fe80000000400 */
[----:B------:R0:W-:Y:S04]  /*13820*/  STL [R1+0x1a30], R29 ;  /* 0x001a301d01007387 */ /* 0x0001e80000100800 */
[----:B---3--:R-:W-:Y:S04]  /*13830*/  STS.U16 [R28+0x7800], R16 ;  /* 0x007800101c007388 */ /* 0x008fe80000000400 */
[----:B--2---:R-:W-:Y:S01]  /*13840*/  STS.U16 [R28+0x7880], R13 ;  /* 0x0078800d1c007388 */ /* 0x004fe20000000400 */
[----:B------:R-:W-:Y:S03]  /*13850*/  STS.U16 [R0+0x100], R11 ;  /* 0x0001000b00007388 */ /* 0x000fe60000000400 */
[----:B0-----:R-:W2:Y:S01]  /*13860*/  LDL.LU R29, [R1+0x398] ;  /* 0x00039800011d7983 */ /* 0x001ea20000300800 */
[----:B------:R0:W-:Y:S02]  /*13870*/  STL [R1+0x1a38], R16 ;  /* 0x001a381001007387 */ /* 0x0001e40000100800 */
[----:B------:R-:W-:Y:S02]  /*13880*/  STS.U16 [R0+0x180], R12 ;  /* 0x0001800c00007388 */ /* 0x000fe40000000400 */
[----:B------:R-:W-:Y:S01]  /*13890*/  STS.U16 [R0+0x900], R26 ;  /* 0x0009001a00007388 */ /* 0x000fe20000000400 */
[----:B0-----:R-:W3:Y:S01]  /*138a0*/  LDL.LU R16, [R1+0x39c] ;  /* 0x00039c0001107983 */ /* 0x001ee20000300800 */
[----:B------:R0:W-:Y:S03]  /*138b0*/  STL [R1+0x1a40], R13 ;  /* 0x001a400d01007387 */ /* 0x0001e60000100800 */
[----:B------:R-:W-:Y:S04]  /*138c0*/  STS.U16 [R0+0x980], R27 ;  /* 0x0009801b00007388 */ /* 0x000fe80000000400 */
[----:B0-----:R-:W4:Y:S01]  /*138d0*/  LDL.LU R13, [R1+0x3e0] ;  /* 0x0003e000010d7983 */ /* 0x001f220000300800 */
[----:B------:R0:W-:Y:S03]  /*138e0*/  STL [R1+0x1a3c], R28 ;  /* 0x001a3c1c01007387 */ /* 0x0001e60000100800 */
[----:B0-----:R-:W2:Y:S01]  /*138f0*/  LDL.LU R28, [R1+0x3e4] ;  /* 0x0003e400011c7983 */ /* 0x001ea20000300800 */
[----:B------:R-:W3:Y:S02]  /*13900*/  LDL.LU R11, [R1+0x1ad4] ;  /* 0x001ad400010b7983 */ /* 0x000ee40000300800 */
[----:B------:R-:W3:Y:S02]  /*13910*/  LDL.LU R12, [R1+0x1ad0] ;  /* 0x001ad000010c7983 */ /* 0x000ee40000300800 */
[----:B------:R-:W3:Y:S01]  /*13920*/  LDL.LU R26, [R1+0x1acc] ;  /* 0x001acc00011a7983 */ /* 0x000ee20000300800 */
[----:B------:R-:W3:Y:S04]  /*13930*/  LDL.LU R27, [R1+0x1ac8] ;  /* 0x001ac800011b7983 */ /* 0x000ee80000300800 */
[----:B--2---:R-:W-:Y:S01]  /*13940*/  STS.U16 [R0+0x1100], R28 ;  /* 0x0011001c00007388 */ /* 0x004fe20000000400 */
[----:B----4-:R-:W-:Y:S02]  /*13950*/  STS.U16 [R0+0x1180], R13 ;  /* 0x0011800d00007388 */ /* 0x010fe40000000400 */
[----:B---3--:R-:W-:Y:S01]  /*13960*/  STS.U16 [R0+0x1900], R16 ;  /* 0x0019001000007388 */ /* 0x008fe20000000400 */
[----:B------:R-:W-:Y:S04]  /*13970*/  STS.U16 [R0+0x1980], R29 ;  /* 0x0019801d00007388 */ /* 0x000fe80000000400 */
[----:B------:R-:W-:Y:S01]  /*13980*/  STS.U16 [R0+0x2100], R15 ;  /* 0x0021000f00007388 */ /* 0x000fe20000000400 */
[----:B------:R-:W-:Y:S03]  /*13990*/  STS.U16 [R0+0x2180], R2 ;  /* 0x0021800200007388 */ /* 0x000fe60000000400 */
[----:B------:R-:W-:Y:S01]  /*139a0*/  STL [R1+0x1a44], R27 ;  /* 0x001a441b01007387 */ /* 0x000fe20000100800 */
[----:B------:R0:W-:Y:S02]  /*139b0*/  STS.U16 [R0+0x2900], R19 ;  /* 0x0029001300007388 */ /* 0x0001e40000000400 */
[----:B------:R-:W-:Y:S01]  /*139c0*/  STL [R1+0x1a48], R26 ;  /* 0x001a481a01007387 */ /* 0x000fe20000100800 */
[----:B0-----:R-:W2:Y:S01]  /*139d0*/  LDL.LU R19, [R1+0x46c] ;  /* 0x00046c0001137983 */ /* 0x001ea20000300800 */
[----:B------:R-:W-:Y:S02]  /*139e0*/  STS.U16 [R0+0x2980], R14 ;  /* 0x0029800e00007388 */ /* 0x000fe40000000400 */
[----:B------:R-:W-:Y:S02]  /*139f0*/  STS.U16 [R0+0x3100], R3 ;  /* 0x0031000300007388 */ /* 0x000fe40000000400 */
[----:B------:R-:W-:Y:S01]  /*13a00*/  STS.U16 [R0+0x3180], R4 ;  /* 0x0031800400007388 */ /* 0x000fe20000000400 */
[----:B------:R-:W-:Y:S01]  /*13a10*/  STS.U16 [R0+0x3900], R17 ;  /* 0x0039001100007388 */ /* 0x000fe20000000400 */
        /* <DEDUP_REMOVED lines=11> */
[----:B------:R0:W-:Y:S04]  /*13ad0*/  STS.U16 [R0+0x6900], R25 ;  /* 0x0069001900007388 */ /* 0x0001e80000000400 */
[----:B0-----:R-:W0:Y:S04]  /*13ae0*/  S2R R25, SR_TID.X ;  /* 0x0000000000197919 */ /* 0x001e280000002100 */
[----:B------:R-:W1:Y:S01]  /*13af0*/  S2R R22, SR_TID.X ;  /* 0x0000000000167919 */ /* 0x000e620000002100 */
[----:B------:R-:W-:Y:S02]  /*13b00*/  STS.U16 [R0+0x6980], R24 ;  /* 0x0069801800007388 */ /* 0x000fe40000000400 */
[----:B------:R-:W-:Y:S02]  /*13b10*/  STS.U16 [R0+0x7100], R27 ;  /* 0x0071001b00007388 */ /* 0x000fe40000000400 */
[----:B------:R-:W-:Y:S01]  /*13b20*/  STS.U16 [R0+0x7180], R26 ;  /* 0x0071801a00007388 */ /* 0x000fe20000000400 */
[----:B------:R3:W-:Y:S01]  /*13b30*/  STS.U16 [R0+0x7900], R12 ;  /* 0x0079000c00007388 */ /* 0x0007e20000000400 */
[----:B0-----:R-:W-:-:S05]  /*13b40*/  LOP3.LUT R25, R25, 0x3f, RZ, 0xc0, !PT ;  /* 0x0000003f19197812 */ /* 0x001fca00078ec0ff */
[----:B---3--:R-:W-:Y:S01]  /*13b50*/  IMAD.SHL.U32 R0, R25, 0x2, RZ ;  /* 0x0000000219007824 */ /* 0x008fe200078e00ff */
[----:B--2---:R1:W-:Y:S01]  /*13b60*/  STL [R1+0x1ac4], R19 ;  /* 0x001ac41301007387 */ /* 0x0043e20000100800 */
[----:B------:R-:W2:Y:S02]  /*13b70*/  LDL.LU R9, [R1+0x468] ;  /* 0x0004680001097983 */ /* 0x000ea40000300800 */
[----:B------:R-:W3:Y:S02]  /*13b80*/  LDL.LU R10, [R1+0x424] ;  /* 0x00042400010a7983 */ /* 0x000ee40000300800 */
[----:B------:R-:W4:Y:S01]  /*13b90*/  LDL.LU R24, [R1+0x420] ;  /* 0x0004200001187983 */ /* 0x000f220000300800 */
[----:B------:R-:W2:Y:S01]  /*13ba0*/  LDL.LU R25, [R1+0x3dc] ;  /* 0x0003dc0001197983 */ /* 0x000ea20000300800 */
[----:B------:R-:W2:Y:S02]  /*13bb0*/  LDL.LU R26, [R1+0x390] ;  /* 0x00039000011a7983 */ /* 0x000ea40000300800 */
[----:B------:R-:W2:Y:S02]  /*13bc0*/  LDL.LU R27, [R1+0x34c] ;  /* 0x00034c00011b7983 */ /* 0x000ea40000300800 */
[----:B------:R-:W2:Y:S01]  /*13bd0*/  LDL.LU R28, [R1+0x348] ;  /* 0x00034800011c7983 */ /* 0x000ea20000300800 */
[----:B------:R-:W2:Y:S01]  /*13be0*/  LDL.LU R13, [R1+0x30c] ;  /* 0x00030c00010d7983 */ /* 0x000ea20000300800 */
[----:B------:R-:W2:Y:S02]  /*13bf0*/  LDL.LU R16, [R1+0x308] ;  /* 0x0003080001107983 */ /* 0x000ea40000300800 */
[----:B------:R-:W2:Y:S02]  /*13c00*/  LDL.LU R29, [R1+0x2cc] ;  /* 0x0002cc00011d7983 */ /* 0x000ea40000300800 */
[----:B------:R-:W2:Y:S01]  /*13c10*/  LDL.LU R15, [R1+0x2c8] ;  /* 0x0002c800010f7983 */ /* 0x000ea20000300800 */
[----:B------:R-:W2:Y:S01]  /*13c20*/  LDL.LU R2, [R1+0x294] ;  /* 0x0002940001027983 */ /* 0x000ea20000300800 */
[----:B-1----:R-:W-:Y:S01]  /*13c30*/  LOP3.LUT R19, R22, 0x3f, RZ, 0xc0, !PT ;  /* 0x0000003f16137812 */ /* 0x002fe200078ec0ff */
[----:B------:R-:W2:Y:S02]  /*13c40*/  LDL.LU R14, [R1+0x290] ;  /* 0x00029000010e7983 */ /* 0x000ea40000300800 */
[----:B------:R-:W2:Y:S01]  /*13c50*/  LDL.LU R3, [R1+0x264] ;  /* 0x0002640001037983 */ /* 0x000ea20000300800 */
[----:B------:R-:W2:Y:S01]  /*13c60*/  LDL.LU R4, [R1+0x260] ;  /* 0x0002600001047983 */ /* 0x000ea20000300800 */
[----:B------:R-:W2:Y:S02]  /*13c70*/  LDL.LU R17, [R1+0x20c] ;  /* 0x00020c0001117983 */ /* 0x000ea40000300800 */
[----:B------:R-:W2:Y:S02]  /*13c80*/  LDL.LU R18, [R1+0x124] ;  /* 0x0001240001127983 */ /* 0x000ea40000300800 */
[----:B------:R-:W-:Y:S01]  /*13c90*/  IMAD.SHL.U32 R19, R19, 0x2, RZ ;  /* 0x0000000213137824 */ /* 0x000fe200078e00ff */
[----:B------:R-:W2:Y:S01]  /*13ca0*/  LDL.LU R5, [R1+0xac] ;  /* 0x0000ac0001057983 */ /* 0x000ea20000300800 */
[----:B------:R-:W2:Y:S02]  /*13cb0*/  LDL.LU R6, [R1+0xa8] ;  /* 0x0000a80001067983 */ /* 0x000ea40000300800 */
[----:B------:R-:W2:Y:S02]  /*13cc0*/  LDL.LU R20, [R1+0x7c] ;  /* 0x00007c0001147983 */ /* 0x000ea40000300800 */
[----:B------:R-:W2:Y:S01]  /*13cd0*/  LDL.LU R23, [R1+0x78] ;  /* 0x0000780001177983 */ /* 0x000ea20000300800 */
[----:B------:R-:W2:Y:S01]  /*13ce0*/  LDL.LU R7, [R1+0x4c] ;  /* 0x00004c0001077983 */ /* 0x000ea20000300800 */
[----:B------:R-:W-:Y:S01]  /*13cf0*/  LOP3.LUT R19, R19, 0x10, RZ, 0x3c, !PT ;  /* 0x0000001013137812 */ /* 0x000fe200078e3cff */
[----:B------:R-:W2:Y:S02]  /*13d00*/  LDL.LU R8, [R1+0x48] ;  /* 0x0000480001087983 */ /* 0x000ea40000300800 */
[----:B------:R-:W2:Y:S01]  /*13d10*/  LDL.LU R21, [R1+0x1c] ;  /* 0x00001c0001157983 */ /* 0x000ea20000300800 */
[----:B------:R-:W2:Y:S01]  /*13d20*/  LDL.LU R22, [R1+0x18] ;  /* 0x0000180001167983 */ /* 0x000ea20000300800 */
[----:B------:R0:W-:Y:S03]  /*13d30*/  STL [R1+0x1a4c], R12 ;  /* 0x001a4c0c01007387 */ /* 0x0001e60000100800 */
[----:B------:R1:W-:Y:S04]  /*13d40*/  STS.U16 [R19+0x7980], R11 ;  /* 0x0079800b13007388 */ /* 0x0003e80000000400 */
[----:B0-----:R-:W2:Y:S01]  /*13d50*/  LDL.LU R12, [R1+0x394] ;  /* 0x00039400010c7983 */ /* 0x001ea20000300800 */
[----:B-1----:R-:W2:Y:S02]  /*13d60*/  LDL.LU R19, [R1+0x1ac4] ;  /* 0x001ac40001137983 */ /* 0x002ea40000300800 */
[----:B------:R0:W-:Y:S01]  /*13d70*/  STL [R1+0x1a64], R11 ;  /* 0x001a640b01007387 */ /* 0x0001e20000100800 */
[----:B------:R-:W-:Y:S01]  /*13d80*/  LOP3.LUT R0, R0, 0x20, RZ, 0x3c, !PT ;  /* 0x0000002000007812 */ /* 0x000fe200078e3cff */
[----:B0-----:R-:W4:Y:S04]  /*13d90*/  LDL.LU R11, [R1+0x3d8] ;  /* 0x0003d800010b7983 */ /* 0x001f280000300800 */
[----:B--2---:R0:W-:Y:S01]  /*13da0*/  STS.U16 [R0+0x200], R19 ;  /* 0x0002001300007388 */ /* 0x0041e20000000400 */
[----:B------:R1:W-:Y:S02]  /*13db0*/  STS.U16 [R0+0x280], R9 ;  /* 0x0002800900007388 */ /* 0x0003e40000000400 */
[----:B---3--:R2:W-:Y:S02]  /*13dc0*/  STS.U16 [R0+0xa00], R10 ;  /* 0x000a000a00007388 */ /* 0x0085e40000000400 */
[----:B----4-:R3:W-:Y:S01]  /*13dd0*/  STS.U16 [R0+0xa80], R24 ;  /* 0x000a801800007388 */ /* 0x0107e20000000400 */
[----:B------:R3:W-:Y:S04]  /*13de0*/  STS.U16 [R0+0x1200], R25 ;  /* 0x0012001900007388 */ /* 0x0007e80000000400 */
[----:B0-----:R-:W4:Y:S01]  /*13df0*/  LDL.LU R19, [R1+0x1ac0] ;  /* 0x001ac00001137983 */ /* 0x001f220000300800 */
[----:B-1----:R-:W4:Y:S02]  /*13e00*/  LDL.LU R9, [R1+0x1abc] ;  /* 0x001abc0001097983 */ /* 0x002f240000300800 */
[----:B--2---:R-:W2:Y:S01]  /*13e10*/  LDL.LU R10, [R1+0x1ab8] ;  /* 0x001ab800010a7983 */ /* 0x004ea20000300800 */
[----:B---3--:R-:W3:Y:S04]  /*13e20*/  LDL.LU R24, [R1+0x1ab4] ;  /* 0x001ab40001187983 */ /* 0x008ee80000300800 */
[----:B------:R-:W2:Y:S04]  /*13e30*/  LDL.LU R25, [R1+0x1ab0] ;  /* 0x001ab00001197983 */ /* 0x000ea80000300800 */
        /* <DEDUP_REMOVED lines=19> */
[----:B------:R0:W-:Y:S01]  /*13f70*/  STS.U16 [R0+0x6200], R7 ;  /* 0x0062000700007388 */ /* 0x0001e20000000400 */
[----:B--2---:R-:W-:Y:S01]  /*13f80*/  STL [R1+0x1a68], R25 ;  /* 0x001a681901007387 */ /* 0x004fe20000100800 */
[----:B0-----:R-:W2:Y:S03]  /*13f90*/  LDL.LU R7, [R1+0x460] ;  /* 0x0004600001077983 */ /* 0x001ea60000300800 */
[----:B--2---:R0:W-:Y:S04]  /*13fa0*/  STL [R1+0x1aa8], R7 ;  /* 0x001aa80701007387 */ /* 0x0041e80000100800 */
[----:B0-----:R-:W2:Y:S04]  /*13fb0*/  LDL.LU R7, [R1+0x464] ;  /* 0x0004640001077983 */ /* 0x001ea80000300800 */
[----:B------:R0:W-:Y:S01]  /*13fc0*/  STS.U16 [R0+0x6280], R8 ;  /* 0x0062800800007388 */ /* 0x0001e20000000400 */
[----:B------:R1:W-:Y:S02]  /*13fd0*/  STS.U16 [R0+0x6a00], R21 ;  /* 0x006a001500007388 */ /* 0x0003e40000000400 */
[----:B------:R0:W-:Y:S02]  /*13fe0*/  STS.U16 [R0+0x6a80], R22 ;  /* 0x006a801600007388 */ /* 0x0001e40000000400 */
[----:B------:R0:W-:Y:S01]  /*13ff0*/  STS.U16 [R0+0x7200], R25 ;  /* 0x0072001900007388 */ /* 0x0001e20000000400 */
[C---:B----4-:R-:W-:Y:S01]  /*14000*/  LOP3.LUT R20, R19.reuse, 0x3f, RZ, 0xc0, !PT ;  /* 0x0000003f13147812 */ /* 0x050fe200078ec0ff */
[----:B------:R-:W-:Y:S01]  /*14010*/  LOP3.LUT R19, R19, 0x3f, RZ, 0xc0, !PT ;  /* 0x0000003f13137812 */ /* 0x000fe200078ec0ff */
[----:B--2---:R2:W-:Y:S01]  /*14020*/  STL [R1+0x1aac], R7 ;  /* 0x001aac0701007387 */ /* 0x0045e20000100800 */
[----:B0-----:R-:W4:Y:S02]  /*14030*/  LDL.LU R8, [R1+0x41c] ;  /* 0x00041c0001087983 */ /* 0x001f240000300800 */
[----:B-1----:R-:W4:Y:S02]  /*14040*/  LDL.LU R21, [R1+0x418] ;  /* 0x0004180001157983 */ /* 0x002f240000300800 */
[----:B------:R-:W4:Y:S01]  /*14050*/  LDL.LU R22, [R1+0x3d4] ;  /* 0x0003d40001167983 */ /* 0x000f220000300800 */
[----:B------:R-:W4:Y:S01]  /*14060*/  LDL.LU R25, [R1+0x344] ;  /* 0x0003440001197983 */ /* 0x000f220000300800 */
[----:B------:R-:W4:Y:S02]  /*14070*/  LDL.LU R11, [R1+0x340] ;  /* 0x00034000010b7983 */ /* 0x000f240000300800 */
[----:B------:R-:W4:Y:S02]  /*14080*/  LDL.LU R12, [R1+0x304] ;  /* 0x00030400010c7983 */ /* 0x000f240000300800 */
        /* <DEDUP_REMOVED lines=8> */
[----:B--2---:R-:W-:Y:S01]  /*14110*/  IMAD.SHL.U32 R7, R19, 0x2, RZ ;  /* 0x0000000213077824 */ /* 0x004fe200078e00ff */
        /* <DEDUP_REMOVED lines=9> */
[----:B------:R-:W2:Y:S03]  /*141b0*/  LDL.LU R19, [R1+0x10] ;  /* 0x0000100001137983 */ /* 0x000ea60000300800 */
[----:B---3--:R-:W-:Y:S01]  /*141c0*/  STS.U16 [R7+0x7280], R24 ;  /* 0x0072801807007388 */ /* 0x008fe20000000400 */
[----:B------:R0:W-:Y:S02]  /*141d0*/  STL [R1+0x1a6c], R24 ;  /* 0x001a6c1801007387 */ /* 0x0001e40000100800 */
[----:B------:R-:W-:Y:S02]  /*141e0*/  STS.U16 [R7+0x7a00], R10 ;  /* 0x007a000a07007388 */ /* 0x000fe40000000400 */
[----:B------:R-:W-:Y:S01]  /*141f0*/  STS.U16 [R7+0x7a80], R9 ;  /* 0x007a800907007388 */ /* 0x000fe20000000400 */
[----:B0-----:R-:W2:Y:S01]  /*14200*/  LDL.LU R24, [R1+0x388] ;  /* 0x0003880001187983 */ /* 0x001ea20000300800 */
[----:B------:R0:W-:Y:S03]  /*14210*/  STL [R1+0x1a70], R10 ;  /* 0x001a700a01007387 */ /* 0x0001e60000100800 */
[----:B0-----:R-:W2:Y:S01]  /*14220*/  LDL.LU R10, [R1+0x38c] ;  /* 0x00038c00010a7983 */ /* 0x001ea20000300800 */
[----:B------:R-:W2:Y:S02]  /*14230*/  LDL.LU R7, [R1+0x1aac] ;  /* 0x001aac0001077983 */ /* 0x000ea40000300800 */
[----:B------:R-:W-:-:S02]  /*14240*/  IMAD.SHL.U32 R0, R20, 0x2, RZ ;  /* 0x0000000214007824 */ /* 0x000fc400078e00ff */
[----:B------:R0:W-:Y:S03]  /*14250*/  STL [R1+0x1a74], R9 ;  /* 0x001a740901007387 */ /* 0x0001e60000100800 */
[----:B------:R-:W-:Y:S01]  /*14260*/  LOP3.LUT R0, R0, 0x30, RZ, 0x3c, !PT ;  /* 0x0000003000007812 */ /* 0x000fe200078e3cff */
[----:B0-----:R-:W2:Y:S04]  /*14270*/  LDL.LU R9, [R1+0x3d0] ;  /* 0x0003d00001097983 */ /* 0x001ea80000300800 */
[----:B--2---:R0:W-:Y:S04]  /*14280*/  STS.U16 [R0+0x300], R7 ;  /* 0x0003000700007388 */ /* 0x0041e80000000400 */
[----:B0-----:R-:W2:Y:S04]  /*14290*/  LDL.LU R7, [R1+0x1aa8] ;  /* 0x001aa80001077983 */ /* 0x001ea80000300800 */
[----:B--2---:R0:W-:Y:S01]  /*142a0*/  STS.U16 [R0+0x380], R7 ;  /* 0x0003800700007388 */ /* 0x0041e20000000400 */
[----:B----4-:R1:W-:Y:S02]  /*142b0*/  STS.U16 [R0+0xb00], R8 ;  /* 0x000b000800007388 */ /* 0x0103e40000000400 */
[----:B------:R2:W-:Y:S02]  /*142c0*/  STS.U16 [R0+0xb80], R21 ;  /* 0x000b801500007388 */ /* 0x0005e40000000400 */
[----:B------:R4:W-:Y:S01]  /*142d0*/  STS.U16 [R0+0x1300], R22 ;  /* 0x0013001600007388 */ /* 0x0009e20000000400 */
[----:B0-----:R-:W3:Y:S01]  /*142e0*/  LDL.LU R7, [R1+0x1aa4] ;  /* 0x001aa40001077983 */ /* 0x001ee20000300800 */
[----:B-1----:R-:W3:Y:S02]  /*142f0*/  LDL.LU R8, [R1+0x1aa0] ;  /* 0x001aa00001087983 */ /* 0x002ee40000300800 */
[----:B--2---:R-:W2:Y:S02]  /*14300*/  LDL.LU R21, [R1+0x1a9c] ;  /* 0x001a9c0001157983 */ /* 0x004ea40000300800 */
[----:B----4-:R-:W4:Y:S01]  /*14310*/  LDL.LU R22, [R1+0x1a98] ;  /* 0x001a980001167983 */ /* 0x010f220000300800 */
        /* <DEDUP_REMOVED lines=17> */
[----:B0-----:R-:W3:Y:S01]  /*14430*/  LDL.LU R23, [R1+0x45c] ;  /* 0x00045c0001177983 */ /* 0x001ee20000300800 */
[----:B------:R-:W-:Y:S02]  /*14440*/  STS.U16 [R0+0x5b00], R4 ;  /* 0x005b000400007388 */ /* 0x000fe40000000400 */
[----:B------:R-:W-:Y:S02]  /*14450*/  STS.U16 [R0+0x5b80], R17 ;  /* 0x005b801100007388 */ /* 0x000fe40000000400 */
[----:B------:R-:W-:Y:S01]  /*14460*/  STS.U16 [R0+0x6300], R18 ;  /* 0x0063001200007388 */ /* 0x000fe20000000400 */
[----:B------:R0:W-:Y:S01]  /*14470*/  STS.U16 [R0+0x6380], R5 ;  /* 0x0063800500007388 */ /* 0x0001e20000000400 */
[----:B------:R1:W-:Y:S02]  /*14480*/  STS.U16 [R0+0x6b00], R6 ;  /* 0x006b000600007388 */ /* 0x0003e40000000400 */
[----:B------:R0:W-:Y:S02]  /*14490*/  STS.U16 [R0+0x6b80], R19 ;  /* 0x006b801300007388 */ /* 0x0001e40000000400 */
[----:B------:R-:W-:-:S05]  /*144a0*/  IMAD.SHL.U32 R2, R20, 0x2, RZ ;  /* 0x0000000214027824 */ /* 0x000fca00078e00ff */
[----:B------:R-:W-:Y:S01]  /*144b0*/  LOP3.LUT R2, R2, 0x40, RZ, 0x3c, !PT ;  /* 0x0000004002027812 */ /* 0x000fe200078e3cff */
[----:B----4-:R-:W-:Y:S01]  /*144c0*/  STL [R1+0x1a78], R22 ;  /* 0x001a781601007387 */ /* 0x010fe20000100800 */
[----:B--2---:R-:W-:Y:S02]  /*144d0*/  STL [R1+0x1a7c], R21 ;  /* 0x001a7c1501007387 */ /* 0x004fe40000100800 */
[----:B------:R-:W2:Y:S02]  /*144e0*/  LDL.LU R15, [R1+0x458] ;  /* 0x00045800010f7983 */ /* 0x000ea40000300800 */
[----:B0-----:R-:W4:Y:S01]  /*144f0*/  LDL.LU R5, [R1+0x414] ;  /* 0x0004140001057983 */ /* 0x001f220000300800 */
[----:B-1----:R-:W4:Y:S04]  /*14500*/  LDL.LU R6, [R1+0x410] ;  /* 0x0004100001067983 */ /* 0x002f280000300800 */
[----:B------:R-:W-:Y:S01]  /*14510*/  STS.U16 [R0+0x7300], R22 ;  /* 0x0073001600007388 */ /* 0x000fe20000000400 */
[----:B------:R-:W4:Y:S02]  /*14520*/  LDL.LU R19, [R1+0x3cc] ;  /* 0x0003cc0001137983 */ /* 0x000f240000300800 */
[----:B------:R0:W-:Y:S02]  /*14530*/  STS.U16 [R0+0x7380], R21 ;  /* 0x0073801500007388 */ /* 0x0001e40000000400 */
[----:B------:R-:W4:Y:S01]  /*14540*/  LDL.LU R20, [R1+0x3c8] ;  /* 0x0003c80001147983 */ /* 0x000f220000300800 */
[----:B---3--:R-:W-:Y:S04]  /*14550*/  STS.U16 [R0+0x7b00], R8 ;  /* 0x007b000800007388 */ /* 0x008fe80000000400 */
        /* <DEDUP_REMOVED lines=8> */
[----:B------:R0:W-:Y:S04]  /*145e0*/  STL [R1+0x1a80], R8 ;  /* 0x001a800801007387 */ /* 0x0001e80000100800 */
        /* <DEDUP_REMOVED lines=10> */
[----:B------:R-:W4:Y:S01]  /*14690*/  LDL.LU R29, [R1+0x3c] ;  /* 0x00003c00011d7983 */ /* 0x000f220000300800 */
[----:B------:R0:W-:Y:S01]  /*146a0*/  STS.U16 [R0+0x7b80], R7 ;  /* 0x007b800700007388 */ /* 0x0001e20000000400 */
[----:B------:R-:W4:Y:S02]  /*146b0*/  LDL.LU R14, [R1+0x38] ;  /* 0x00003800010e7983 */ /* 0x000f240000300800 */
[----:B------:R1:W-:Y:S01]  /*146c0*/  STS.U16 [R2+0x400], R23 ;  /* 0x0004001702007388 */ /* 0x0003e20000000400 */
[----:B0-----:R-:W4:Y:S01]  /*146d0*/  LDL.LU R0, [R1+0xc] ;  /* 0x00000c0001007983 */ /* 0x001f220000300800 */
[----:B-1----:R-:W4:Y:S03]  /*146e0*/  LDL.LU R23, [R1+0x8] ;  /* 0x0000080001177983 */ /* 0x002f260000300800 */
[----:B--2---:R0:W-:Y:S01]  /*146f0*/  STS.U16 [R2+0x480], R15 ;  /* 0x0004800f02007388 */ /* 0x0041e20000000400 */
[----:B----4-:R1:W-:Y:S03]  /*14700*/  STS.U16 [R2+0xc00], R5 ;  /* 0x000c000502007388 */ /* 0x0103e60000000400 */
[----:B------:R2:W-:Y:S04]  /*14710*/  STS.U16 [R2+0xc80], R6 ;  /* 0x000c800602007388 */ /* 0x0005e80000000400 */
[----:B------:R4:W-:Y:S01]  /*14720*/  STS.U16 [R2+0x1400], R19 ;  /* 0x0014001302007388 */ /* 0x0009e20000000400 */
[----:B------:R4:W-:Y:S03]  /*14730*/  STS.U16 [R2+0x1480], R20 ;  /* 0x0014801402007388 */ /* 0x0009e60000000400 */
[----:B0-----:R-:W3:Y:S04]  /*14740*/  LDL.LU R15, [R1+0x1a94] ;  /* 0x001a9400010f7983 */ /* 0x001ee80000300800 */
[----:B-1----:R-:W3:Y:S01]  /*14750*/  LDL.LU R5, [R1+0x1a90] ;  /* 0x001a900001057983 */ /* 0x002ee20000300800 */
[----:B--2---:R-:W2:Y:S03]  /*14760*/  LDL.LU R6, [R1+0x1a8c] ;  /* 0x001a8c0001067983 */ /* 0x004ea60000300800 */
[----:B----4-:R-:W4:Y:S01]  /*14770*/  LDL.LU R19, [R1+0x1a88] ;  /* 0x001a880001137983 */ /* 0x010f220000300800 */
[----:B------:R-:W2:Y:S03]  /*14780*/  LDL.LU R20, [R1+0x1a84] ;  /* 0x001a840001147983 */ /* 0x000ea60000300800 */
[----:B------:R-:W-:Y:S01]  /*14790*/  STS.U16 [R2+0x1c00], R8 ;  /* 0x001c000802007388 */ /* 0x000fe20000000400 */
[----:B------:R-:W-:Y:S02]  /*147a0*/  STS.U16 [R2+0x1c80], R21 ;  /* 0x001c801502007388 */ /* 0x000fe40000000400 */
[----:B------:R-:W-:Y:S02]  /*147b0*/  STS.U16 [R2+0x2400], R22 ;  /* 0x0024001602007388 */ /* 0x000fe40000000400 */
[----:B------:R-:W-:Y:S01]  /*147c0*/  STS.U16 [R2+0x2480], R9 ;  /* 0x0024800902007388 */ /* 0x000fe20000000400 */
[----:B------:R-:W-:Y:S01]  /*147d0*/  STS.U16 [R2+0x2c00], R10 ;  /* 0x002c000a02007388 */ /* 0x000fe20000000400 */
[----:B------:R-:W-:Y:S02]  /*147e0*/  STS.U16 [R2+0x2c80], R24 ;  /* 0x002c801802007388 */ /* 0x000fe40000000400 */
[----:B------:R0:W-:Y:S02]  /*147f0*/  STS.U16 [R2+0x3400], R3 ;  /* 0x0034000302007388 */ /* 0x0001e40000000400 */
[----:B------:R1:W-:Y:S01]  /*14800*/  STS.U16 [R2+0x3480], R4 ;  /* 0x0034800402007388 */ /* 0x0003e20000000400 */
[----:B------:R1:W-:Y:S01]  /*14810*/  STS.U16 [R2+0x3c00], R17 ;  /* 0x003c001102007388 */ /* 0x0003e20000000400 */
[----:B------:R1:W-:Y:S02]  /*14820*/  STS.U16 [R2+0x3c80], R18 ;  /* 0x003c801202007388 */ /* 0x0003e40000000400 */
[----:B------:R-:W-:Y:S02]  /*14830*/  STS.U16 [R2+0x4400], R25 ;  /* 0x0044001902007388 */ /* 0x000fe40000000400 */
[----:B------:R-:W-:Y:S01]  /*14840*/  STS.U16 [R2+0x4480], R11 ;  /* 0x0044800b02007388 */ /* 0x000fe20000000400 */
[----:B------:R-:W-:Y:S01]  /*14850*/  STS.U16 [R2+0x4c00], R12 ;  /* 0x004c000c02007388 */ /* 0x000fe20000000400 */
[----:B------:R-:W-:Y:S02]  /*14860*/  STS.U16 [R2+0x4c80], R26 ;  /* 0x004c801a02007388 */ /* 0x000fe40000000400 */
[----:B------:R-:W-:Y:S02]  /*14870*/  STS.U16 [R2+0x5400], R27 ;  /* 0x0054001b02007388 */ /* 0x000fe40000000400 */
[----:B------:R-:W-:Y:S01]  /*14880*/  STS.U16 [R2+0x5480], R28 ;  /* 0x0054801c02007388 */ /* 0x000fe20000000400 */
[----:B------:R-:W-:Y:S04]  /*14890*/  STS.U16 [R2+0x5c00], R13 ;  /* 0x005c000d02007388 */ /* 0x000fe80000000400 */
[----:B0-----:R-:W4:Y:S01]  /*148a0*/  LDL.LU R3, [R1+0x454] ;  /* 0x0004540001037983 */ /* 0x001f220000300800 */
[----:B------:R-:W-:Y:S02]  /*148b0*/  STS.U16 [R2+0x5c80], R16 ;  /* 0x005c801002007388 */ /* 0x000fe40000000400 */
[----:B-1----:R-:W4:Y:S02]  /*148c0*/  LDL.LU R4, [R1+0x450] ;  /* 0x0004500001047983 */ /* 0x002f240000300800 */
[----:B------:R-:W-:Y:S01]  /*148d0*/  STS.U16 [R2+0x6400], R29 ;  /* 0x0064001d02007388 */ /* 0x000fe20000000400 */
[----:B------:R-:W4:Y:S04]  /*148e0*/  LDL.LU R17, [R1+0x40c] ;  /* 0x00040c0001117983 */ /* 0x000f280000300800 */
[----:B------:R-:W-:Y:S01]  /*148f0*/  STS.U16 [R2+0x6480], R14 ;  /* 0x0064800e02007388 */ /* 0x000fe20000000400 */
[----:B------:R-:W4:Y:S02]  /*14900*/  LDL.LU R18, [R1+0x408] ;  /* 0x0004080001127983 */ /* 0x000f240000300800 */
[----:B------:R-:W-:Y:S02]  /*14910*/  STS.U16 [R2+0x6c00], R0 ;  /* 0x006c000002007388 */ /* 0x000fe40000000400 */
[----:B------:R0:W-:Y:S02]  /*14920*/  STS.U16 [R2+0x6c80], R23 ;  /* 0x006c801702007388 */ /* 0x0001e40000000400 */
        /* <DEDUP_REMOVED lines=17> */
[----:B---3--:R-:W-:-:S05]  /*14a40*/  IMAD.SHL.U32 R12, R15, 0x2, RZ ;  /* 0x000000020f0c7824 */ /* 0x008fca00078e00ff */
[----:B------:R-:W-:Y:S01]  /*14a50*/  LOP3.LUT R12, R12, 0x50, RZ, 0x3c, !PT ;  /* 0x000000500c0c7812 */ /* 0x000fe200078e3cff */
[----:B--2---:R-:W-:Y:S01]  /*14a60*/  STS.U16 [R2+0x7400], R20 ;  /* 0x0074001402007388 */ /* 0x004fe20000000400 */
[----:B----4-:R-:W-:Y:S03]  /*14a70*/  STS.U16 [R2+0x7480], R19 ;  /* 0x0074801302007388 */ /* 0x010fe60000000400 */
[----:B------:R-:W-:Y:S01]  /*14a80*/  STS.U16 [R2+0x7c00], R6 ;  /* 0x007c000602007388 */ /* 0x000fe20000000400 */
[----:B------:R-:W-:Y:S03]  /*14a90*/  STS.U16 [R2+0x7c80], R5 ;  /* 0x007c800502007388 */ /* 0x000fe60000000400 */
[----:B------:R0:W-:Y:S01]  /*14aa0*/  STS.U16 [R12+0x500], R3 ;  /* 0x000500030c007388 */ /* 0x0001e20000000400 */
[----:B------:R1:W-:Y:S03]  /*14ab0*/  STS.U16 [R12+0x580], R4 ;  /* 0x000580040c007388 */ /* 0x0003e60000000400 */
[----:B------:R2:W-:Y:S01]  /*14ac0*/  STS.U16 [R12+0xd00], R17 ;  /* 0x000d00110c007388 */ /* 0x0005e20000000400 */
[----:B------:R3:W-:Y:S03]  /*14ad0*/  STS.U16 [R12+0xd80], R18 ;  /* 0x000d80120c007388 */ /* 0x0007e60000000400 */
[----:B0-----:R-:W4:Y:S01]  /*14ae0*/  LDL.LU R3, [R1+0x90] ;  /* 0x0000900001037983 */ /* 0x001f220000300800 */
[----:B-1----:R-:W4:Y:S03]  /*14af0*/  LDL.LU R4, [R1+0x64] ;  /* 0x0000640001047983 */ /* 0x002f260000300800 */
[----:B--2---:R-:W2:Y:S01]  /*14b00*/  LDL.LU R17, [R1+0x60] ;  /* 0x0000600001117983 */ /* 0x004ea20000300800 */
[----:B---3--:R-:W3:Y:S02]  /*14b10*/  LDL.LU R18, [R1+0x34] ;  /* 0x0000340001127983 */ /* 0x008ee40000300800 */
[----:B------:R-:W3:Y:S01]  /*14b20*/  LDL.LU R2, [R1+0x30] ;  /* 0x0000300001027983 */ /* 0x000ee20000300800 */
[----:B------:R0:W-:Y:S04]  /*14b30*/  STS.U16 [R12+0x1500], R23 ;  /* 0x001500170c007388 */ /* 0x0001e80000000400 */
[----:B0-----:R-:W3:Y:S01]  /*14b40*/  LDL.LU R23, [R1+0x4] ;  /* 0x0000040001177983 */ /* 0x001ee20000300800 */
[----:B------:R0:W-:Y:S02]  /*14b50*/  STS.U16 [R12+0x1580], R26 ;  /* 0x0015801a0c007388 */ /* 0x0001e40000000400 */
[----:B------:R1:W-:Y:S02]  /*14b60*/  STS.U16 [R12+0x1d00], R27 ;  /* 0x001d001b0c007388 */ /* 0x0003e40000000400 */
[----:B------:R-:W-:Y:S01]  /*14b70*/  STS.U16 [R12+0x1d80], R28 ;  /* 0x001d801c0c007388 */ /* 0x000fe20000000400 */
[----:B------:R1:W-:Y:S01]  /*14b80*/  STS.U16 [R12+0x2500], R13 ;  /* 0x0025000d0c007388 */ /* 0x0003e20000000400 */
[----:B------:R1:W-:Y:S02]  /*14b90*/  STS.U16 [R12+0x2580], R16 ;  /* 0x002580100c007388 */ /* 0x0003e40000000400 */
[----:B------:R-:W-:Y:S02]  /*14ba0*/  STS.U16 [R12+0x2d00], R14 ;  /* 0x002d000e0c007388 */ /* 0x000fe40000000400 */
[----:B------:R1:W-:Y:S01]  /*14bb0*/  STS.U16 [R12+0x2d80], R0 ;  /* 0x002d80000c007388 */ /* 0x0003e20000000400 */
[----:B0-----:R-:W3:Y:S01]  /*14bc0*/  LDL.LU R26, [R1+0x44c] ;  /* 0x00044c00011a7983 */ /* 0x001ee20000300800 */
[----:B-1----:R-:W3:Y:S03]  /*14bd0*/  LDL.LU R27, [R1+0x444] ;  /* 0x00044400011b7983 */ /* 0x002ee60000300800 */
[----:B------:R-:W3:Y:S01]  /*14be0*/  LDL.LU R13, [R1+0x404] ;  /* 0x00040400010d7983 */ /* 0x000ee20000300800 */
[----:B------:R-:W3:Y:S03]  /*14bf0*/  LDL.LU R28, [R1+0x3fc] ;  /* 0x0003fc00011c7983 */ /* 0x000ee60000300800 */
[----:B------:R-:W3:Y:S01]  /*14c00*/  LDL.LU R16, [R1+0x3bc] ;  /* 0x0003bc0001107983 */ /* 0x000ee20000300800 */
[----:B------:R-:W3:Y:S02]  /*14c10*/  LDL.LU R0, [R1+0x3b4] ;  /* 0x0003b40001007983 */ /* 0x000ee40000300800 */
[----:B------:R-:W3:Y:S01]  /*14c20*/  LDL.LU R14, [R1+0x36c] ;  /* 0x00036c00010e7983 */ /* 0x000ee20000300800 */
[----:B------:R0:W-:Y:S01]  /*14c30*/  STS.U16 [R12+0x3500], R29 ;  /* 0x0035001d0c007388 */ /* 0x0001e20000000400 */
[----:B------:R1:W-:Y:S02]  /*14c40*/  STS.U16 [R12+0x3580], R8 ;  /* 0x003580080c007388 */ /* 0x0003e40000000400 */
[----:B------:R1:W-:Y:S02]  /*14c50*/  STS.U16 [R12+0x3d00], R21 ;  /* 0x003d00150c007388 */ /* 0x0003e40000000400 */
[----:B------:R1:W-:Y:S01]  /*14c60*/  STS.U16 [R12+0x3d80], R22 ;  /* 0x003d80160c007388 */ /* 0x0003e20000000400 */
[----:B------:R1:W-:Y:S01]  /*14c70*/  STS.U16 [R12+0x4500], R9 ;  /* 0x004500090c007388 */ /* 0x0003e20000000400 */
[----:B------:R1:W-:Y:S03]  /*14c80*/  STS.U16 [R12+0x4580], R10 ;  /* 0x0045800a0c007388 */ /* 0x0003e60000000400 */
[----:B0-----:R-:W3:Y:S01]  /*14c90*/  LDL.LU R29, [R1+0x374] ;  /* 0x00037400011d7983 */ /* 0x001ee20000300800 */
[----:B-1----:R-:W3:Y:S03]  /*14ca0*/  LDL.LU R8, [R1+0x1a80] ;  /* 0x001a800001087983 */ /* 0x002ee60000300800 */
[----:B------:R-:W3:Y:S01]  /*14cb0*/  LDL.LU R21, [R1+0x1a7c] ;  /* 0x001a7c0001157983 */ /* 0x000ee20000300800 */
[----:B------:R-:W3:Y:S03]  /*14cc0*/  LDL.LU R22, [R1+0x1a78] ;  /* 0x001a780001167983 */ /* 0x000ee60000300800 */
[----:B------:R-:W3:Y:S01]  /*14cd0*/  LDL.LU R9, [R1+0x1a74] ;  /* 0x001a740001097983 */ /* 0x000ee20000300800 */
[----:B------:R-:W3:Y:S03]  /*14ce0*/  LDL.LU R10, [R1+0x1a70] ;  /* 0x001a7000010a7983 */ /* 0x000ee60000300800 */
[----:B------:R0:W-:Y:S01]  /*14cf0*/  STS.U16 [R12+0x4d00], R24 ;  /* 0x004d00180c007388 */ /* 0x0001e20000000400 */
[----:B------:R1:W-:Y:S02]  /*14d00*/  STS.U16 [R12+0x4d80], R25 ;  /* 0x004d80190c007388 */ /* 0x0003e40000000400 */
[----:B------:R1:W-:Y:S01]  /*14d10*/  STS.U16 [R12+0x5500], R11 ;  /* 0x0055000b0c007388 */ /* 0x0003e20000000400 */
[----:B0-----:R-:W3:Y:S01]  /*14d20*/  LDL.LU R24, [R1+0x1a6c] ;  /* 0x001a6c0001187983 */ /* 0x001ee20000300800 */
[----:B-1----:R-:W3:Y:S02]  /*14d30*/  LDL.LU R25, [R1+0x1a68] ;  /* 0x001a680001197983 */ /* 0x002ee40000300800 */
[----:B------:R-:W3:Y:S01]  /*14d40*/  LDL.LU R11, [R1+0x1a64] ;  /* 0x001a6400010b7983 */ /* 0x000ee20000300800 */
[----:B----4-:R0:W-:Y:S01]  /*14d50*/  STS.U16 [R12+0x5580], R3 ;  /* 0x005580030c007388 */ /* 0x0101e20000000400 */
[----:B------:R1:W-:Y:S03]  /*14d60*/  STS.U16 [R12+0x5d00], R4 ;  /* 0x005d00040c007388 */ /* 0x0003e60000000400 */
[----:B--2---:R2:W-:Y:S01]  /*14d70*/  STS.U16 [R12+0x5d80], R17 ;  /* 0x005d80110c007388 */ /* 0x0045e20000000400 */
[----:B---3--:R2:W-:Y:S03]  /*14d80*/  STS.U16 [R12+0x6500], R18 ;  /* 0x006500120c007388 */ /* 0x0085e60000000400 */
[----:B------:R4:W-:Y:S04]  /*14d90*/  STS.U16 [R12+0x6580], R2 ;  /* 0x006580020c007388 */ /* 0x0009e80000000400 */
[----:B0-----:R-:W3:Y:S01]  /*14da0*/  LDL.LU R3, [R1+0x1a60] ;  /* 0x001a600001037983 */ /* 0x001ee20000300800 */
[----:B-1----:R-:W3:Y:S03]  /*14db0*/  LDL.LU R4, [R1+0x1a5c] ;  /* 0x001a5c0001047983 */ /* 0x002ee60000300800 */
[----:B--2---:R-:W2:Y:S01]  /*14dc0*/  LDL.LU R17, [R1+0x1a58] ;  /* 0x001a580001117983 */ /* 0x004ea20000300800 */
[----:B------:R-:W2:Y:S02]  /*14dd0*/  LDL.LU R18, [R1+0x1a54] ;  /* 0x001a540001127983 */ /* 0x000ea40000300800 */
[----:B----4-:R-:W3:Y:S01]  /*14de0*/  LDL R2, [R1+0xdd8] ;  /* 0x000dd80001027983 */ /* 0x010ee20000100800 */
[----:B------:R0:W-:Y:S04]  /*14df0*/  STS.U16 [R12+0x6d00], R23 ;  /* 0x006d00170c007388 */ /* 0x0001e80000000400 */
[----:B0-----:R-:W2:Y:S01]  /*14e00*/  LDL.LU R23, [R1+0x1a50] ;  /* 0x001a500001177983 */ /* 0x001ea20000300800 */
[----:B------:R-:W-:-:S05]  /*14e10*/  IMAD.SHL.U32 R15, R15, 0x2, RZ ;  /* 0x000000020f0f7824 */ /* 0x000fca00078e00ff */
[----:B------:R-:W-:Y:S01]  /*14e20*/  LOP3.LUT R15, R15, 0x60, RZ, 0x3c, !PT ;  /* 0x000000600f0f7812 */ /* 0x000fe200078e3cff */
[----:B--2---:R-:W-:Y:S01]  /*14e30*/  STS.U16 [R12+0x6d80], R23 ;  /* 0x006d80170c007388 */ /* 0x004fe20000000400 */
[----:B------:R-:W-:Y:S02]  /*14e40*/  STS.U16 [R12+0x7500], R18 ;  /* 0x007500120c007388 */ /* 0x000fe40000000400 */
[----:B------:R-:W-:Y:S02]  /*14e50*/  STS.U16 [R12+0x7580], R17 ;  /* 0x007580110c007388 */ /* 0x000fe40000000400 */
[----:B---3--:R-:W-:Y:S01]  /*14e60*/  STS.U16 [R12+0x7d00], R4 ;  /* 0x007d00040c007388 */ /* 0x008fe20000000400 */
[----:B------:R0:W-:Y:S01]  /*14e70*/  STS.U16 [R12+0x7d80], R3 ;  /* 0x007d80030c007388 */ /* 0x0001e20000000400 */
[----:B------:R1:W-:Y:S02]  /*14e80*/  STS.U16 [R15+0x600], R26 ;  /* 0x0006001a0f007388 */ /* 0x0003e40000000400 */
[----:B------:R2:W-:Y:S02]  /*14e90*/  STS.U16 [R15+0x680], R27 ;  /* 0x0006801b0f007388 */ /* 0x0005e40000000400 */
[----:B------:R3:W-:Y:S01]  /*14ea0*/  STS.U16 [R15+0xe00], R13 ;  /* 0x000e000d0f007388 */ /* 0x0007e20000000400 */
[----:B------:R3:W-:Y:S01]  /*14eb0*/  STS.U16 [R15+0xe80], R28 ;  /* 0x000e801c0f007388 */ /* 0x0007e20000000400 */
[----:B------:R3:W-:Y:S03]  /*14ec0*/  STS.U16 [R15+0x1600], R16 ;  /* 0x001600100f007388 */ /* 0x0007e60000000400 */
[----:B0-----:R-:W4:Y:S01]  /*14ed0*/  LDL.LU R12, [R1+0x1a4c] ;  /* 0x001a4c00010c7983 */ /* 0x001f220000300800 */
[----:B------:R-:W4:Y:S02]  /*14ee0*/  LDL R3, [R1+0xdd4] ;  /* 0x000dd40001037983 */ /* 0x000f240000100800 */
[----:B-1----:R-:W4:Y:S02]  /*14ef0*/  LDL.LU R26, [R1+0x1a48] ;  /* 0x001a4800011a7983 */ /* 0x002f240000300800 */
[----:B--2---:R-:W2:Y:S01]  /*14f00*/  LDL.LU R27, [R1+0x1a44] ;  /* 0x001a4400011b7983 */ /* 0x004ea20000300800 */
[----:B---3--:R-:W3:Y:S01]  /*14f10*/  LDL.LU R13, [R1+0x1a40] ;  /* 0x001a4000010d7983 */ /* 0x008ee20000300800 */
[----:B------:R-:W2:Y:S02]  /*14f20*/  LDL.LU R28, [R1+0x1a3c] ;  /* 0x001a3c00011c7983 */ /* 0x000ea40000300800 */
[----:B------:R-:W2:Y:S01]  /*14f30*/  LDL.LU R16, [R1+0x1a38] ;  /* 0x001a380001107983 */ /* 0x000ea20000300800 */
[----:B------:R0:W-:Y:S04]  /*14f40*/  STS.U16 [R15+0x1680], R0 ;  /* 0x001680000f007388 */ /* 0x0001e80000000400 */
[----:B0-----:R-:W2:Y:S02]  /*14f50*/  LDL.LU R0, [R1+0x1a34] ;  /* 0x001a340001007983 */ /* 0x001ea40000300800 */
[----:B--2---:R-:W-:-:S06]  /*14f60*/  PRMT R0, RZ, 0x7610, R0 ;  /* 0x00007610ff007816 */ /* 0x004fcc0000000000 */
[----:B----4-:R-:W2:Y:S04]  /*14f70*/  @!P1 LDG.E.U16 R0, [R2.64] ;  /* 0x0000000602009981 */ /* 0x010ea8000c1e1500 */
[----:B------:R0:W-:Y:S01]  /*14f80*/  STS.U16 [R15+0x1e00], R29 ;  /* 0x001e001d0f007388 */ /* 0x0001e20000000400 */
[----:B------:R1:W-:Y:S03]  /*14f90*/  STS.U16 [R15+0x1e80], R14 ;  /* 0x001e800e0f007388 */ /* 0x0003e60000000400 */
[----:B0-----:R-:W4:Y:S01]  /*14fa0*/  LDL.LU R29, [R1+0x1a30] ;  /* 0x001a3000011d7983 */ /* 0x001f220000300800 */
[----:B-1----:R-:W3:Y:S02]  /*14fb0*/  LDL.LU R15, [R1+0x1a2c] ;  /* 0x001a2c00010f7983 */ /* 0x002ee40000300800 */
[----:B------:R-:W3:Y:S01]  /*14fc0*/  LDL.LU R14, [R1+0x1a28] ;  /* 0x001a2800010e7983 */ /* 0x000ee20000300800 */
[----:B--2---:R0:W-:Y:S04]  /*14fd0*/  STL [R1+0x98], R0 ;  /* 0x0000980001007387 */ /* 0x0041e80000100800 */
[----:B0-----:R-:W2:Y:S01]  /*14fe0*/  LDL.LU R0, [R1+0x1a24] ;  /* 0x001a240001007983 */ /* 0x001ea20000300800 */
[----:B------:R-:W2:Y:S02]  /*14ff0*/  LDL R2, [R1+0xdc4] ;  /* 0x000dc40001027983 */ /* 0x000ea40000100800 */
[----:B------:R-:W2:Y:S01]  /*15000*/  LDL R3, [R1+0xdc8] ;  /* 0x000dc80001037983 */ /* 0x000ea20000100800 */
[----:B---3--:R-:W-:-:S02]  /*15010*/  PRMT R14, RZ, 0x7610, R14 ;  /* 0x00007610ff0e7816 */ /* 0x008fc4000000000e */
[----:B--2---:R-:W-:-:S04]  /*15020*/  @!P1 LOP3.LUT R3, R3, R2, RZ, 0x3c, !PT ;  /* 0x0000000203039212 */ /* 0x004fc800078e3cff */
[----:B------:R-:W-:-:S04]  /*15030*/  @!P1 LOP3.LUT R2, R3, R2, RZ, 0x3c, !PT ;  /* 0x0000000203029212 */ /* 0x000fc800078e3cff */
[----:B------:R-:W-:-:S05]  /*15040*/  @!P1 LOP3.LUT R3, R3, R2, RZ, 0x3c, !PT ;  /* 0x0000000203039212 */ /* 0x000fca00078e3cff */
[----:B------:R-:W2:Y:S04]  /*15050*/  @!P1 LDG.E.U16 R14, [R2.64] ;  /* 0x00000006020e9981 */ /* 0x000ea8000c1e1500 */
[----:B--2---:R0:W-:Y:S04]  /*15060*/  STL [R1+0x94], R14 ;  /* 0x0000940e01007387 */ /* 0x0041e80000100800 */
[----:B0-----:R-:W2:Y:S01]  /*15070*/  LDL.LU R14, [R1+0x1a20] ;  /* 0x001a2000010e7983 */ /* 0x001ea20000300800 */
[----:B------:R-:W3:Y:S02]  /*15080*/  LDL R2, [R1+0xdb4] ;  /* 0x000db40001027983 */ /* 0x000ee40000100800 */
[----:B------:R-:W3:Y:S01]  /*15090*/  LDL R3, [R1+0xdb8] ;  /* 0x000db80001037983 */ /* 0x000ee20000100800 */
[----:B------:R-:W-:-:S02]  /*150a0*/  PRMT R0, RZ, 0x7610, R0 ;  /* 0x00007610ff007816 */ /* 0x000fc40000000000 */
[----:B---3--:R-:W-:-:S04]  /*150b0*/  @!P1 LOP3.LUT R3, R3, R2, RZ, 0x3c, !PT ;  /* 0x0000000203039212 */ /* 0x008fc800078e3cff */
[----:B------:R-:W-:-:S04]  /*150c0*/  @!P1 LOP3.LUT R2, R3, R2, RZ, 0x3c, !PT ;  /* 0x0000000203029212 */ /* 0x000fc800078e3cff */
[----:B------:R-:W-:-:S05]  /*150d0*/  @!P1 LOP3.LUT R3, R3, R2, RZ, 0x3c, !PT ;  /* 0x0000000203039212 */ /* 0x000fca00078e3cff */
[----:B------:R-:W3:Y:S04]  /*150e0*/  @!P1 LDG.E.U16 R0, [R2.64] ;  /* 0x0000000602009981 */ /* 0x000ee8000c1e1500 */
[----:B---3--:R0:W-:Y:S04]  /*150f0*/  STL [R1+0x90], R0 ;  /* 0x0000900001007387 */ /* 0x0081e80000100800 */
[----:B0-----:R-:W3:Y:S01]  /*15100*/  LDL.LU R0, [R1+0x1a1c] ;  /* 0x001a1c0001007983 */ /* 0x001ee20000300800 */
[----:B------:R-:W3:Y:S02]  /*15110*/  LDL R2, [R1+0xda4] ;  /* 0x000da40001027983 */ /* 0x000ee40000100800 */
[----:B------:R-:W3:Y:S01]  /*15120*/  LDL R3, [R1+0xda8] ;  /* 0x000da80001037983 */ /* 0x000ee20000100800 */
[----:B--2---:R-:W-:-:S02]  /*15130*/  PRMT R14, RZ, 0x7610, R14 ;  /* 0x00007610ff0e7816 */ /* 0x004fc4000000000e */
[----:B---3--:R-:W-:-:S04]  /*15140*/  @!P1 LOP3.LUT R3, R3, R2, RZ, 0x3c, !PT ;  /* 0x0000000203039212 */ /* 0x008fc800078e3cff */
        /* <DEDUP_REMOVED lines=86> */
[----:B------:R-:W2:Y:S02]  /*156b0*/  LDL R2, [R1+0xd04] ;  /* 0x000d040001027983 */ /* 0x000ea40000100800 */
[----:B------:R-:W2:Y:S01]  /*156c0*/  LDL R3, [R1+0xd08] ;  /* 0x000d080001037983 */ /* 0x000ea20000100800 */
[----:B------:R-:W-:-:S02]  /*156d0*/  PRMT R11, RZ, 0x7610, R11 ;  /* 0x00007610ff0b7816 */ /* 0x000fc4000000000b */
[----:B--2---:R-:W-:-:S04]  /*156e0*/  @!P1 LOP3.LUT R3, R3, R2, RZ, 0x3c, !PT ;  /* 0x0000000203039212 */ /* 0x004fc800078e3cff */
[----:B------:R-:W-:-:S04]  /*156f0*/  @!P1 LOP3.LUT R2, R3, R2, RZ, 0x3c, !PT ;  /* 0x0000000203029212 */ /* 0x000fc800078e3cff */
[----:B------:R-:W-:-:S05]  /*15700*/  @!P1 LOP3.LUT R3, R3, R2, RZ, 0x3c, !PT ;  /* 0x0000000203039212 */ /* 0x000fca00078e3cff */
[----:B------:R0:W2:Y:S04]  /*15710*/  @!P1 LDG.E.U16 R11, [R2.64] ;  /* 0x00000006020b9981 */ /* 0x0000a8000c1e1500 */
[----:B0-----:R-:W2:Y:S04]  /*15720*/  LDL R2, [R1+0xcf4] ;  /* 0x000cf40001027983 */ /* 0x001ea80000100800 */
[----:B------:R-:W2:Y:S01]  /*15730*/  LDL R3, [R1+0xcf8] ;  /* 0x000cf80001037983 */ /* 0x000ea20000100800 */
[----:B------:R-:W-:Y:S02]  /*15740*/  PRMT R14, RZ, 0x7610, R14 ;  /* 0x00007610ff0e7816 */ /* 0x000fe4000000000e */
[----:B--2---:R-:W-:-:S04]  /*15750*/  @!P1 LOP3.LUT R3, R3, R2, RZ, 0x3c, !PT ;  /* 0x0000000203039212 */ /* 0x004fc800078e3cff */
[----:B------:R-:W-:-:S04]  /*15760*/  @!P1 LOP3.LUT R2, R3, R2, RZ, 0x3c, !PT ;  /* 0x0000000203029212 */ /* 0x000fc800078e3cff */
[----:B------:R-:W-:-:S05]  /*15770*/  @!P1 LOP3.LUT R3, R3, R2, RZ, 0x3c, !PT ;  /* 0x0000000203039212 */ /* 0x000fca00078e3cff */
[----:B------:R-:W2:Y:S04]  /*15780*/  @!P1 LDG.E.U16 R14, [R2.64] ;  /* 0x00000006020e9981 */ /* 0x000ea8000c1e1500 */
[----:B------:R0:W-:Y:S04]  /*15790*/  STL [R1+0x64], R11 ;  /* 0x0000640b01007387 */ /* 0x0001e80000100800 */
[----:B0-----:R-:W3:Y:S04]  /*157a0*/  LDL R11, [R1+0xdf0] ;  /* 0x000df000010b7983 */ /* 0x001ee80000100800 */
        /* <DEDUP_REMOVED lines=35> */
[----:B------:R0:W3:Y:S04]  /*159e0*/  @!P1 LDG.E.U16 R12, [R2.64] ;  /* 0x00000006020c9981 */ /* 0x0000e8000c1e1500 */
[----:B0-----:R-:W2:Y:S01]  /*159f0*/  LDL R3, [R1+0xdec] ;  /* 0x000dec0001037983 */ /* 0x001ea20000100800 */
[----:B------:R-:W-:Y:S01]  /*15a00*/  PRMT R10, RZ, 0x7610, R10 ;  /* 0x00007610ff0a7816 */ /* 0x000fe2000000000a */
[----:B------:R-:W-:Y:S02]  /*15a10*/  @!P1 IMAD.MOV.U32 R2, RZ, RZ, R11 ;  /* 0x000000ffff029224 */ /* 0x000fe400078e000b */
[----:B---3--:R0:W-:Y:S01]  /*15a20*/  STL [R1+0x50], R12 ;  /* 0x0000500c01007387 */ /* 0x0081e20000100800 */
[----:B------:R-:W-:Y:S01]  /*15a30*/  PRMT R15, RZ, 0x7610, R15 ;  /* 0x00007610ff0f7816 */ /* 0x000fe2000000000f */
[----:B------:R-:W3:Y:S02]  /*15a40*/  LDL R11, [R1+0xe38] ;  /* 0x000e3800010b7983 */ /* 0x000ee40000100800 */
[----:B--2---:R1:W2:Y:S04]  /*15a50*/  @!P1 LDG.E.U16 R10, [R2.64] ;  /* 0x00000006020a9981 */ /* 0x0042a8000c1e1500 */
[----:B0-----:R-:W2:Y:S04]  /*15a60*/  LDL R12, [R1+0xe34] ;  /* 0x000e3400010c7983 */ /* 0x001ea80000100800 */
[----:B-1----:R-:W2:Y:S04]  /*15a70*/  LDL R2, [R1+0xdf8] ;  /* 0x000df80001027983 */ /* 0x002ea80000100800 */
[----:B------:R-:W2:Y:S02]  /*15a80*/  LDL R3, [R1+0xe04] ;  /* 0x000e040001037983 */ /* 0x000ea40000100800 */
        /* <DEDUP_REMOVED lines=10> */
[----:B------:R-:W-:-:S02]  /*15b30*/  PRMT R0, RZ, 0x7610, R0 ;  /* 0x00007610ff007816 */ /* 0x000fc40000000000 */
[----:B--2---:R-:W-:-:S04]  /*15b40*/  @!P1 LOP3.LUT R3, R3, R2, RZ, 0x3c, !PT ;  /* 0x0000000203039212 */ /* 0x004fc800078e3cff */
[----:B------:R-:W-:-:S04]  /*15b50*/  @!P1 LOP3.LUT R2, R3, R2, RZ, 0x3c, !PT ;  /* 0x0000000203029212 */ /* 0x000fc800078e3cff */
[----:B------:R-:W-:-:S05]  /*15b60*/  @!P1 LOP3.LUT R3, R3, R2, RZ, 0x3c, !PT ;  /* 0x0000000203039212 */ /* 0x000fca00078e3cff */
[----:B------:R-:W2:Y:S04]  /*15b70*/  @!P1 LDG.E.U16 R0, [R2.64] ;  /* 0x0000000602009981 */ /* 0x000ea8000c1e1500 */
        /* <DEDUP_REMOVED lines=8> */
[----:B------:R0:W2:Y:S04]  /*15c00*/  @!P1 LDG.E.U16 R14, [R2.64] ;  /* 0x00000006020e9981 */ /* 0x0000a8000c1e1500 */
[----:B0-----:R-:W2:Y:S01]  /*15c10*/  LDL R3, [R1+0xe28] ;  /* 0x000e280001037983 */ /* 0x001ea20000100800 */
[----:B------:R-:W-:Y:S01]  /*15c20*/  PRMT R22, RZ, 0x7610, R22 ;  /* 0x00007610ff167816 */ /* 0x000fe20000000016 */
[----:B------:R-:W-:Y:S01]  /*15c30*/  @!P1 IMAD.MOV.U32 R2, RZ, RZ, R12 ;  /* 0x000000ffff029224 */ /* 0x000fe200078e000c */
[----:B------:R-:W-:-:S04]  /*15c40*/  PRMT R8, RZ, 0x7610, R8 ;  /* 0x00007610ff087816 */ /* 0x000fc80000000008 */
[----:B--2---:R3:W2:Y:S04]  /*15c50*/  @!P1 LDG.E.U16 R22, [R2.64] ;  /* 0x0000000602169981 */ /* 0x0046a8000c1e1500 */
[----:B------:R0:W-:Y:S01]  /*15c60*/  STL [R1+0x40], R14 ;  /* 0x0000400e01007387 */ /* 0x0001e20000100800 */
[----:B------:R-:W4:Y:S02]  /*15c70*/  LDL R12, [R1+0xe74] ;  /* 0x000e7400010c7983 */ /* 0x000f240000100800 */
[----:B---3--:R-:W-:Y:S02]  /*15c80*/  @!P1 IMAD.MOV.U32 R2, RZ, RZ, R10 ;  /* 0x000000ffff029224 */ /* 0x008fe400078e000a */
[----:B------:R-:W-:Y:S01]  /*15c90*/  @!P1 IMAD.MOV.U32 R3, RZ, RZ, R11 ;  /* 0x000000ffff039224 */ /* 0x000fe200078e000b */
[----:B0-----:R-:W3:Y:S04]  /*15ca0*/  LDL R14, [R1+0xe64] ;  /* 0x000e6400010e7983 */ /* 0x001ee80000100800 */
[----:B------:R0:W3:Y:S04]  /*15cb0*/  @!P1 LDG.E.U16 R8, [R2.64] ;  /* 0x0000000602089981 */ /* 0x0000e8000c1e1500 */
[----:B--2---:R-:W-:Y:S01]  /*15cc0*/  STL [R1+0x1950], R22 ;  /* 0x0019501601007387 */ /* 0x004fe20000100800 */
[----:B0-----:R-:W2:Y:S02]  /*15cd0*/  LDL R2, [R1+0xe48] ;  /* 0x000e480001027983 */ /* 0x001ea40000100800 */
[----:B------:R-:W2:Y:S01]  /*15ce0*/  LDL R3, [R1+0xe54] ;  /* 0x000e540001037983 */ /* 0x000ea20000100800 */
[----:B------:R-:W-:Y:S01]  /*15cf0*/  PRMT R7, RZ, 0x7610, R7 ;  /* 0x00007610ff077816 */ /* 0x000fe20000000007 */
[----:B------:R-:W4:Y:S04]  /*15d00*/  LDL R11, [R1+0xe78] ;  /* 0x000e7800010b7983 */ /* 0x000f280000100800 */
[----:B------:R-:W4:Y:S04]  /*15d10*/  LDL R10, [R1+0xe84] ;  /* 0x000e8400010a7983 */ /* 0x000f280000100800 */
[----:B---3--:R-:W-:Y:S01]  /*15d20*/  STL [R1+0x1990], R8 ;  /* 0x0019900801007387 */ /* 0x008fe20000100800 */
[----:B--2---:R-:W-:-:S04]  /*15d30*/  @!P1 LOP3.LUT R3, R3, R2, RZ, 0x3c, !PT ;  /* 0x0000000203039212 */ /* 0x004fc800078e3cff */
[----:B------:R-:W-:-:S04]  /*15d40*/  @!P1 LOP3.LUT R2, R3, R2, RZ, 0x3c, !PT ;  /* 0x0000000203029212 */ /* 0x000fc800078e3cff */
[----:B------:R-:W-:-:S05]  /*15d50*/  @!P1 LOP3.LUT R3, R3, R2, RZ, 0x3c, !PT ;  /* 0x0000000203039212 */ /* 0x000fca00078e3cff */
[----:B------:R0:W2:Y:S04]  /*15d60*/  @!P1 LDG.E.U16 R7, [R2.64] ;  /* 0x0000000602079981 */ /* 0x0000a8000c1e1500 */
[----:B0-----:R-:W3:Y:S01]  /*15d70*/  LDL R3, [R1+0xe58] ;  /* 0x000e580001037983 */ /* 0x001ee20000100800 */
[----:B------:R-:W-:Y:S01]  /*15d80*/  PRMT R6, RZ, 0x7610, R6 ;  /* 0x00007610ff067816 */ /* 0x000fe20000000006 */
[----:B------:R-:W-:Y:S02]  /*15d90*/  @!P1 IMAD.MOV.U32 R2, RZ, RZ, R14 ;  /* 0x000000ffff029224 */ /* 0x000fe400078e000e */
[----:B--2---:R-:W-:Y:S01]  /*15da0*/  STL [R1+0x1984], R7 ;  /* 0x0019840701007387 */ /* 0x004fe20000100800 */
[----:B------:R-:W-:Y:S02]  /*15db0*/  PRMT R5, RZ, 0x7610, R5 ;  /* 0x00007610ff057816 */ /* 0x000fe40000000005 */
[----:B------:R-:W-:Y:S01]  /*15dc0*/  PRMT R4, RZ, 0x7610, R4 ;  /* 0x00007610ff047816 */ /* 0x000fe20000000004 */
[----:B------:R-:W2:Y:S05]  /*15dd0*/  LDL R14, [R1+0xea4] ;  /* 0x000ea400010e7983 */ /* 0x000eaa0000100800 */
[----:B----4-:R0:W4:Y:S04]  /*15de0*/  @!P1 LDG.E.U16 R4, [R10.64] ;  /* 0x000000060a049981 */ /* 0x010128000c1e1500 */
[----:B---3--:R1:W3:Y:S04]  /*15df0*/  @!P1 LDG.E.U16 R6, [R2.64] ;  /* 0x0000000602069981 */ /* 0x0082e8000c1e1500 */
[----:B-1----:R-:W2:Y:S01]  /*15e00*/  LDL R3, [R1+0xe68] ;  /* 0x000e680001037983 */ /* 0x002ea20000100800 */
[----:B------:R-:W-:-:S05]  /*15e10*/  @!P1 IMAD.MOV.U32 R2, RZ, RZ, R12 ;  /* 0x000000ffff029224 */ /* 0x000fca00078e000c */
[----:B--2---:R-:W2:Y:S04]  /*15e20*/  @!P1 LDG.E.U16 R5, [R2.64] ;  /* 0x0000000602059981 */ /* 0x004ea8000c1e1500 */
[----:B---3--:R1:W-:Y:S04]  /*15e30*/  STL [R1+0x196c], R6 ;  /* 0x00196c0601007387 */ /* 0x0083e80000100800 */
[----:B--2---:R-:W-:Y:S01]  /*15e40*/  STL [R1+0x1968], R5 ;  /* 0x0019680501007387 */ /* 0x004fe20000100800 */
[----:B0-----:R-:W2:Y:S02]  /*15e50*/  LDL R10, [R1+0xe88] ;  /* 0x000e8800010a7983 */ /* 0x001ea40000100800 */
[----:B------:R-:W2:Y:S01]  /*15e60*/  LDL R11, [R1+0xe94] ;  /* 0x000e9400010b7983 */ /* 0x000ea20000100800 */
[----:B------:R-:W-:Y:S01]  /*15e70*/  PRMT R3, RZ, 0x7610, R3 ;  /* 0x00007610ff037816 */ /* 0x000fe20000000003 */
[----:B------:R-:W3:Y:S04]  /*15e80*/  LDL R12, [R1+0xdcc] ;  /* 0x000dcc00010c7983 */ /* 0x000ee80000100800 */
[----:B-1----:R-:W3:Y:S01]  /*15e90*/  LDL R6, [R1+0xdd0] ;  /* 0x000dd00001067983 */ /* 0x002ee20000100800 */
[----:B----4-:R0:W-:Y:S01]  /*15ea0*/  STL [R1+0x1958], R4 ;  /* 0x0019580401007387 */ /* 0x0101e20000100800 */
[----:B--2---:R-:W-:-:S04]  /*15eb0*/  @!P1 LOP3.LUT R11, R11, R10, RZ, 0x3c, !PT ;  /* 0x0000000a0b0b9212 */ /* 0x004fc800078e3cff */
[----:B------:R-:W-:-:S04]  /*15ec0*/  @!P1 LOP3.LUT R10, R11, R10, RZ, 0x3c, !PT ;  /* 0x0000000a0b0a9212 */ /* 0x000fc800078e3cff */
[----:B------:R-:W-:-:S05]  /*15ed0*/  @!P1 LOP3.LUT R11, R11, R10, RZ, 0x3c, !PT ;  /* 0x0000000a0b0b9212 */ /* 0x000fca00078e3cff */
[----:B------:R1:W2:Y:S04]  /*15ee0*/  @!P1 LDG.E.U16 R3, [R10.64] ;  /* 0x000000060a039981 */ /* 0x0002a8000c1e1500 */
[----:B-1----:R-:W4:Y:S01]  /*15ef0*/  LDL R11, [R1+0xe98] ;  /* 0x000e9800010b7983 */ /* 0x002f220000100800 */
[----:B------:R-:W-:Y:S01]  /*15f00*/  PRMT R2, RZ, 0x7610, R2 ;  /* 0x00007610ff027816 */ /* 0x000fe20000000002 */
[----:B------:R-:W-:Y:S02]  /*15f10*/  @!P1 IMAD.MOV.U32 R10, RZ, RZ, R14 ;  /* 0x000000ffff0a9224 */ /* 0x000fe400078e000e */
[----:B--2---:R-:W-:Y:S01]  /*15f20*/  STL [R1+0x195c], R3 ;  /* 0x00195c0301007387 */ /* 0x004fe20000100800 */
[----:B------:R-:W-:Y:S02]  /*15f30*/  PRMT R15, RZ, 0x7610, R15 ;  /* 0x00007610ff0f7816 */ /* 0x000fe4000000000f */
[----:B------:R-:W-:Y:S01]  /*15f40*/  PRMT R7, RZ, 0x7610, R7 ;  /* 0x00007610ff077816 */ /* 0x000fe20000000007 */
[----:B------:R-:W2:Y:S01]  /*15f50*/  LDL R14, [R1+0xdb0] ;  /* 0x000db000010e7983 */ /* 0x000ea20000100800 */
[----:B----4-:R1:W4:Y:S04]  /*15f60*/  @!P1 LDG.E.U16 R2, [R10.64] ;  /* 0x000000060a029981 */ /* 0x010328000c1e1500 */
[----:B-1----:R-:W2:Y:S04]  /*15f70*/  LDL R10, [R1+0xddc] ;  /* 0x000ddc00010a7983 */ /* 0x002ea80000100800 */
[----:B------:R-:W2:Y:S02]  /*15f80*/  LDL R11, [R1+0xde0] ;  /* 0x000de000010b7983 */ /* 0x000ea40000100800 */
[----:B--2---:R-:W-:-:S04]  /*15f90*/  @!P0 LOP3.LUT R11, R11, R10, RZ, 0x3c, !PT ;  /* 0x0000000a0b0b8212 */ /* 0x004fc800078e3cff */
[----:B------:R-:W-:-:S04]  /*15fa0*/  @!P0 LOP3.LUT R10, R11, R10, RZ, 0x3c, !PT ;  /* 0x0000000a0b0a8212 */ /* 0x000fc800078e3cff */
[----:B------:R-:W-:-:S05]  /*15fb0*/  @!P0 LOP3.LUT R11, R11, R10, RZ, 0x3c, !PT ;  /* 0x0000000a0b0b8212 */ /* 0x000fca00078e3cff */
[----:B------:R3:W2:Y:S04]  /*15fc0*/  @!P0 LDG.E.U16 R15, [R10.64] ;  /* 0x000000060a0f8981 */ /* 0x0006a8000c1e1500 */
[----:B----4-:R-:W-:Y:S01]  /*15fd0*/  STL [R1+0x1954], R2 ;  /* 0x0019540201007387 */ /* 0x010fe20000100800 */
[----:B---3--:R-:W-:Y:S02]  /*15fe0*/  @!P0 IMAD.MOV.U32 R10, RZ, RZ, R6 ;  /* 0x000000ffff0a8224 */ /* 0x008fe400078e0006 */
[----:B------:R-:W-:-:S05]  /*15ff0*/  @!P0 IMAD.MOV.U32 R11, RZ, RZ, R12 ;  /* 0x000000ffff0b8224 */ /* 0x000fca00078e000c */
[----:B------:R1:W3:Y:S04]  /*16000*/  @!P0 LDG.E.U16 R7, [R10.64] ;  /* 0x000000060a078981 */ /* 0x0002e8000c1e1500 */
[----:B--2---:R2:W-:Y:S01]  /*16010*/  STL [R1+0x3c], R15 ;  /* 0x00003c0f01007387 */ /* 0x0045e20000100800 */
[----:B-1----:R-:W4:Y:S02]  /*16020*/  LDL R10, [R1+0xdbc] ;  /* 0x000dbc00010a7983 */ /* 0x002f240000100800 */
[----:B------:R-:W4:Y:S01]  /*16030*/  LDL R11, [R1+0xdc0] ;  /* 0x000dc000010b7983 */ /* 0x000f220000100800 */
[----:B0-----:R-:W-:Y:S01]  /*16040*/  PRMT R4, RZ, 0x7610, R4 ;  /* 0x00007610ff047816 */ /* 0x001fe20000000004 */
[----:B------:R-:W4:Y:S04]  /*16050*/  LDL R12, [R1+0xd8c] ;  /* 0x000d8c00010c7983 */ /* 0x000f280000100800 */
[----:B------:R-:W4:Y:S04]  /*16060*/  LDL R6, [R1+0xd90] ;  /* 0x000d900001067983 */ /* 0x000f280000100800 */
[----:B--2---:R-:W2:Y:S04]  /*16070*/  LDL R15, [R1+0xda0] ;  /* 0x000da000010f7983 */ /* 0x004ea80000100800 */
[----:B---3--:R-:W-:Y:S01]  /*16080*/  STL [R1+0x1988], R7 ;  /* 0x0019880701007387 */ /* 0x008fe20000100800 */
[----:B----4-:R-:W-:-:S04]  /*16090*/  @!P0 LOP3.LUT R11, R11, R10, RZ, 0x3c, !PT ;  /* 0x0000000a0b0b8212 */ /* 0x010fc800078e3cff */
[----:B------:R-:W-:-:S04]  /*160a0*/  @!P0 LOP3.LUT R10, R11, R10, RZ, 0x3c, !PT ;  /* 0x0000000a0b0a8212 */ /* 0x000fc800078e3cff */
[----:B------:R-:W-:-:S05]  /*160b0*/  @!P0 LOP3.LUT R11, R11, R10, RZ, 0x3c, !PT ;  /* 0x0000000a0b0b8212 */ /* 0x000fca00078e3cff */
[----:B------:R0:W3:Y:S04]  /*160c0*/  @!P0 LDG.E.U16 R4, [R10.64] ;  /* 0x000000060a048981 */ /* 0x0000e8000c1e1500 */
[----:B0-----:R-:W4:Y:S01]  /*160d0*/  LDL R11, [R1+0xdac] ;  /* 0x000dac00010b7983 */ /* 0x001f220000100800 */
[----:B------:R-:W-:Y:S01]  /*160e0*/  PRMT R5, RZ, 0x7610, R5 ;  /* 0x00007610ff057816 */ /* 0x000fe20000000005 */
[----:B------:R-:W-:Y:S02]  /*160f0*/  @!P0 IMAD.MOV.U32 R10, RZ, RZ, R14 ;  /* 0x000000ffff0a8224 */ /* 0x000fe400078e000e */
[----:B---3--:R-:W-:Y:S01]  /*16100*/  STL [R1+0x1980], R4 ;  /* 0x0019800401007387 */ /* 0x008fe20000100800 */
[----:B------:R-:W-:Y:S02]  /*16110*/  PRMT R13, RZ, 0x7610, R13 ;  /* 0x00007610ff0d7816 */ /* 0x000fe4000000000d */
[----:B------:R-:W-:Y:S01]  /*16120*/  PRMT R2, RZ, 0x7610, R2 ;  /* 0x00007610ff027816 */ /* 0x000fe20000000002 */
[----:B------:R-:W3:Y:S01]  /*16130*/  LDL R14, [R1+0xd70] ;  /* 0x000d7000010e7983 */ /* 0x000ee20000100800 */
[----:B----4-:R0:W4:Y:S04]  /*16140*/  @!P0 LDG.E.U16 R5, [R10.64] ;  /* 0x000000060a058981 */ /* 0x010128000c1e1500 */
[----:B0-----:R-:W3:Y:S01]  /*16150*/  LDL R11, [R1+0xd9c] ;  /* 0x000d9c00010b7983 */ /* 0x001ee20000100800 */
[----:B--2---:R-:W-:-:S05]  /*16160*/  @!P0 IMAD.MOV.U32 R10, RZ, RZ, R15 ;  /* 0x000000ffff0a8224 */ /* 0x004fca00078e000f */
[----:B---3--:R0:W2:Y:S04]  /*16170*/  @!P0 LDG.E.U16 R13, [R10.64] ;  /* 0x000000060a0d8981 */ /* 0x0080a8000c1e1500 */
[----:B----4-:R-:W-:Y:S01]  /*16180*/  STL [R1+0x1970], R5 ;  /* 0x0019700501007387 */ /* 0x010fe20000100800 */
[----:B------:R-:W3:Y:S02]  /*16190*/  LDL R15, [R1+0xd5c] ;  /* 0x000d5c00010f7983 */ /* 0x000ee40000100800 */
[----:B0-----:R-:W-:Y:S02]  /*161a0*/  @!P0 IMAD.MOV.U32 R10, RZ, RZ, R6 ;  /* 0x000000ffff0a8224 */ /* 0x001fe400078e0006 */
[----:B------:R-:W-:-:S05]  /*161b0*/  @!P0 IMAD.MOV.U32 R11, RZ, RZ, R12 ;  /* 0x000000ffff0b8224 */ /* 0x000fca00078e000c */
[----:B------:R0:W4:Y:S04]  /*161c0*/  @!P0 LDG.E.U16 R2, [R10.64] ;  /* 0x000000060a028981 */ /* 0x000128000c1e1500 */
[----:B--2---:R1:W-:Y:S01]  /*161d0*/  STL [R1+0x2c], R13 ;  /* 0x00002c0d01007387 */ /* 0x0043e20000100800 */
[----:B0-----:R-:W2:Y:S02]  /*161e0*/  LDL R10, [R1+0xd7c] ;  /* 0x000d7c00010a7983 */ /* 0x001ea40000100800 */
[----:B------:R-:W2:Y:S01]  /*161f0*/  LDL R11, [R1+0xd80] ;  /* 0x000d8000010b7983 */ /* 0x000ea20000100800 */
[----:B------:R-:W-:Y:S01]  /*16200*/  PRMT R22, RZ, 0x7610, R22 ;  /* 0x00007610ff167816 */ /* 0x000fe20000000016 */
[----:B------:R-:W3:Y:S04]  /*16210*/  LDL R12, [R1+0xd4c] ;  /* 0x000d4c00010c7983 */ /* 0x000ee80000100800 */
[----:B------:R-:W3:Y:S04]  /*16220*/  LDL R6, [R1+0xd50] ;  /* 0x000d500001067983 */ /* 0x000ee80000100800 */
[----:B-1----:R-:W3:Y:S04]  /*16230*/  LDL R13, [R1+0xd60] ;  /* 0x000d6000010d7983 */ /* 0x002ee80000100800 */
[----:B----4-:R0:W-:Y:S01]  /*16240*/  STL [R1+0x1960], R2 ;  /* 0x0019600201007387 */ /* 0x0101e20000100800 */
[----:B--2---:R-:W-:-:S04]  /*16250*/  @!P0 LOP3.LUT R11, R11, R10, RZ, 0x3c, !PT ;  /* 0x0000000a0b0b8212 */ /* 0x004fc800078e3cff */
[----:B------:R-:W-:-:S04]  /*16260*/  @!P0 LOP3.LUT R10, R11, R10, RZ, 0x3c, !PT ;  /* 0x0000000a0b0a8212 */ /* 0x000fc800078e3cff */
[----:B------:R-:W-:-:S05]  /*16270*/  @!P0 LOP3.LUT R11, R11, R10, RZ, 0x3c, !PT ;  /* 0x0000000a0b0b8212 */ /* 0x000fca00078e3cff */
[----:B------:R1:W2:Y:S04]  /*16280*/  @!P0 LDG.E.U16 R22, [R10.64] ;  /* 0x000000060a168981 */ /* 0x0002a8000c1e1500 */
[----:B-1----:R-:W4:Y:S01]  /*16290*/  LDL R11, [R1+0xd6c] ;  /* 0x000d6c00010b7983 */ /* 0x002f220000100800 */
[----:B------:R-:W-:Y:S01]  /*162a0*/  PRMT R8, RZ, 0x7610, R8 ;  /* 0x00007610ff087816 */ /* 0x000fe20000000008 */
[----:B------:R-:W-:Y:S01]  /*162b0*/  @!P0 IMAD.MOV.U32 R10, RZ, RZ, R14 ;  /* 0x000000ffff0a8224 */ /* 0x000fe200078e000e */
[----:B0-----:R-:W-:-:S04]  /*162c0*/  PRMT R2, RZ, 0x7610, R2 ;  /* 0x00007610ff027816 */ /* 0x001fc80000000002 */
[----:B----4-:R3:W4:Y:S02]  /*162d0*/  @!P0 LDG.E.U16 R8, [R10.64] ;  /* 0x000000060a088981 */ /* 0x010724000c1e1500 */
[----:B---3--:R-:W-:Y:S02]  /*162e0*/  @!P0 IMAD.MOV.U32 R10, RZ, RZ, R13 ;  /* 0x000000ffff0a8224 */ /* 0x008fe400078e000d */
[----:B------:R-:W-:-:S05]  /*162f0*/  @!P0 IMAD.MOV.U32 R11, RZ, RZ, R15 ;  /* 0x000000ffff0b8224 */ /* 0x000fca00078e000f */
[----:B------:R0:W3:Y:S04]  /*16300*/  @!P0 LDG.E.U16 R2, [R10.64] ;  /* 0x000000060a028981 */ /* 0x0000e8000c1e1500 */
[----:B--2---:R1:W-:Y:S01]  /*16310*/  STL [R1+0x1964], R22 ;  /* 0x0019641601007387 */ /* 0x0043e20000100800 */
[----:B------:R-:W2:Y:S02]  /*16320*/  LDL R14, [R1+0xd2c] ;  /* 0x000d2c00010e7983 */ /* 0x000ea40000100800 */
[----:B0-----:R-:W-:Y:S01]  /*16330*/  @!P0 IMAD.MOV.U32 R10, RZ, RZ, R6 ;  /* 0x000000ffff0a8224 */ /* 0x001fe200078e0006 */
[----:B-1----:R-:W-:Y:S01]  /*16340*/  PRMT R22, RZ, 0x7610, R22 ;  /* 0x00007610ff167816 */ /* 0x002fe20000000016 */
[----:B------:R-:W-:-:S05]  /*16350*/  @!P0 IMAD.MOV.U32 R11, RZ, RZ, R12 ;  /* 0x000000ffff0b8224 */ /* 0x000fca00078e000c */
[----:B------:R0:W2:Y:S04]  /*16360*/  @!P0 LDG.E.U16 R22, [R10.64] ;  /* 0x000000060a168981 */ /* 0x0000a8000c1e1500 */
[----:B----4-:R1:W-:Y:S01]  /*16370*/  STL [R1+0x20], R8 ;  /* 0x0000200801007387 */ /* 0x0103e20000100800 */
[----:B------:R-:W4:Y:S02]  /*16380*/  LDL R15, [R1+0xcdc] ;  /* 0x000cdc00010f7983 */ /* 0x000f240000100800 */
[----:B------:R-:W2:Y:S01]  /*16390*/  LDL R13, [R1+0xce0] ;  /* 0x000ce000010d7983 */ /* 0x000ea20000100800 */
[----:B-1----:R-:W2:Y:S04]  /*163a0*/  LDL R8, [R1+0xd30] ;  /* 0x000d300001087983 */ /* 0x002ea80000100800 */
[----:B---3--:R1:W-:Y:S01]  /*163b0*/  STL [R1+0x198c], R2 ;  /* 0x00198c0201007387 */ /* 0x0083e20000100800 */
[----:B0-----:R-:W3:Y:S02]  /*163c0*/  LDL R10, [R1+0xd3c] ;  /* 0x000d3c00010a7983 */ /* 0x001ee40000100800 */
[----:B------:R-:W3:Y:S01]  /*163d0*/  LDL R11, [R1+0xd40] ;  /* 0x000d4000010b7983 */ /* 0x000ee20000100800 */
[----:B------:R-:W-:Y:S01]  /*163e0*/  PRMT R28, RZ, 0x7610, R28 ;  /* 0x00007610ff1c7816 */ /* 0x000fe2000000001c */
[----:B------:R-:W2:Y:S04]  /*163f0*/  LDL R12, [R1+0xe30] ;  /* 0x000e3000010c7983 */ /* 0x000ea80000100800 */
[----:B------:R-:W2:Y:S01]  /*16400*/  LDL R6, [R1+0xe3c] ;  /* 0x000e3c0001067983 */ /* 0x000ea20000100800 */
[----:B-1----:R-:W-:-:S02]  /*16410*/  PRMT R2, RZ, 0x7610, R2 ;  /* 0x00007610ff027816 */ /* 0x002fc40000000002 */
[----:B---3--:R-:W-:-:S04]  /*16420*/  @!P0 LOP3.LUT R11, R11, R10, RZ, 0x3c, !PT ;  /* 0x0000000a0b0b8212 */ /* 0x008fc800078e3cff */
[----:B------:R-:W-:-:S04]  /*16430*/  @!P0 LOP3.LUT R10, R11, R10, RZ, 0x3c, !PT ;  /* 0x0000000a0b0a8212 */ /* 0x000fc800078e3cff */
[----:B------:R-:W-:-:S05]  /*16440*/  @!P0 LOP3.LUT R11, R11, R10, RZ, 0x3c, !PT ;  /* 0x0000000a0b0b8212 */ /* 0x000fca00078e3cff */
[----:B------:R2:W3:Y:S01]  /*16450*/  @!P0 LDG.E.U16 R28, [R10.64] ;  /* 0x000000060a1c8981 */ /* 0x0004e2000c1e1500 */
[----:B------:R-:W-:Y:S01]  /*16460*/  PRMT R7, RZ, 0x7610, R7 ;  /* 0x00007610ff077816 */ /* 0x000fe20000000007 */
[----:B--2---:R-:W-:Y:S02]  /*16470*/  @!P0 IMAD.MOV.U32 R10, RZ, RZ, R8 ;  /* 0x000000ffff0a8224 */ /* 0x004fe400078e0008 */
[----:B------:R-:W-:-:S05]  /*16480*/  @!P0 IMAD.MOV.U32 R11, RZ, RZ, R14 ;  /* 0x000000ffff0b8224 */ /* 0x000fca00078e000e */
[----:B------:R0:W2:Y:S01]  /*16490*/  @!P0 LDG.E.U16 R2, [R10.64] ;  /* 0x000000060a028981 */ /* 0x0000a2000c1e1500 */
[----:B------:R-:W-:Y:S01]  /*164a0*/  PRMT R16, RZ, 0x7610, R16 ;  /* 0x00007610ff107816 */ /* 0x000fe20000000010 */
[----:B0-----:R-:W-:Y:S02]  /*164b0*/  @!P0 IMAD.MOV.U32 R10, RZ, RZ, R13 ;  /* 0x000000ffff0a8224 */ /* 0x001fe400078e000d */
[----:B----4-:R-:W-:-:S05]  /*164c0*/  @!P0 IMAD.MOV.U32 R11, RZ, RZ, R15 ;  /* 0x000000ffff0b8224 */ /* 0x010fca00078e000f */
[----:B------:R0:W4:Y:S04]  /*164d0*/  @!P0 LDG.E.U16 R7, [R10.64] ;  /* 0x000000060a078981 */ /* 0x000128000c1e1500 */
[----:B------:R-:W-:Y:S01]  /*164e0*/  STL [R1+0x1994], R22 ;  /* 0x0019941601007387 */ /* 0x000fe20000100800 */
[----:B0-----:R-:W-:Y:S02]  /*164f0*/  @!P0 IMAD.MOV.U32 R10, RZ, RZ, R6 ;  /* 0x000000ffff0a8224 */ /* 0x001fe400078e0006 */
[----:B------:R-:W-:-:S05]  /*16500*/  @!P0 IMAD.MOV.U32 R11, RZ, RZ, R12 ;  /* 0x000000ffff0b8224 */ /* 0x000fca00078e000c */
[----:B------:R-:W4:Y:S04]  /*16510*/  @!P0 LDG.E.U16 R16, [R10.64] ;  /* 0x000000060a108981 */ /* 0x000f28000c1e1500 */
[----:B---3--:R-:W-:Y:S01]  /*16520*/  STL [R1+0x14], R28 ;  /* 0x0000141c01007387 */ /* 0x008fe20000100800 */
[----:B------:R-:W3:Y:S02]  /*16530*/  LDL R14, [R1+0x4e0] ;  /* 0x0004e000010e7983 */ /* 0x000ee40000100800 */
[----:B------:R-:W3:Y:S02]  /*16540*/  LDL R8, [R1+0x4e4] ;  /* 0x0004e40001087983 */ /* 0x000ee40000100800 */
[----:B------:R-:W3:Y:S01]  /*16550*/  LDL R15, [R1+0xe40] ;  /* 0x000e4000010f7983 */ /* 0x000ee20000100800 */
[----:B--2---:R0:W-:Y:S04]  /*16560*/  STL [R1+0x10], R2 ;  /* 0x0000100201007387 */ /* 0x0041e80000100800 */
[----:B0-----:R-:W2:Y:S04]  /*16570*/  LDL R2, [R1+0xe4c] ;  /* 0x000e4c0001027983 */ /* 0x001ea80000100800 */
[----:B----4-:R0:W-:Y:S01]  /*16580*/  STL [R1+0x1998], R7 ;  /* 0x0019980701007387 */ /* 0x0101e20000100800 */
[----:B------:R-:W4:Y:S02]  /*16590*/  LDL R13, [R1+0xd1c] ;  /* 0x000d1c00010d7983 */ /* 0x000f240000100800 */
[----:B------:R-:W4:Y:S02]  /*165a0*/  LDL R12, [R1+0xd20] ;  /* 0x000d2000010c7983 */ /* 0x000f240000100800 */
[----:B------:R-:W4:Y:S01]  /*165b0*/  LDL R6, [R1+0x4d4] ;  /* 0x0004d40001067983 */ /* 0x000f220000100800 */
[----:B0-----:R-:W4:Y:S04]  /*165c0*/  LDL R7, [R1+0x4d0] ;  /* 0x0004d00001077983 */ /* 0x001f280000100800 */
[----:B------:R-:W-:Y:S01]  /*165d0*/  STL [R1+0x199c], R16 ;  /* 0x00199c1001007387 */ /* 0x000fe20000100800 */
[----:B---3--:R-:W-:-:S02]  /*165e0*/  @!P0 IMAD.MOV.U32 R11, RZ, RZ, R14 ;  /* 0x000000ffff0b8224 */ /* 0x008fc400078e000e */
[----:B------:R-:W-:Y:S01]  /*165f0*/  @!P0 IMAD.MOV.U32 R10, RZ, RZ, R8 ;  /* 0x000000ffff0a8224 */ /* 0x000fe200078e0008 */
[----:B------:R-:W3:Y:S04]  /*16600*/  LDL R14, [R1+0xe50] ;  /* 0x000e5000010e7983 */ /* 0x000ee80000100800 */
[----:B------:R-:W3:Y:S01]  /*16610*/  LDL R8, [R1+0xe5c] ;  /* 0x000e5c0001087983 */ /* 0x000ee20000100800 */
[----:B------:R-:W-:Y:S02]  /*16620*/  PRMT R4, RZ, 0x7610, R4 ;  /* 0x00007610ff047816 */ /* 0x000fe40000000004 */
[----:B------:R-:W-:-:S04]  /*16630*/  PRMT R9, RZ, 0x7610, R9 ;  /* 0x00007610ff097816 */ /* 0x000fc80000000009 */
[----:B------:R0:W3:Y:S01]  /*16640*/  @!P0 LDG.E.U16 R4, [R10.64] ;  /* 0x000000060a048981 */ /* 0x0000e2000c1e1500 */
[----:B------:R-:W-:Y:S01]  /*16650*/  PRMT R3, RZ, 0x7610, R3 ;  /* 0x00007610ff037816 */ /* 0x000fe20000000003 */
[----:B0-----:R-:W-:Y:S02]  /*16660*/  @!P0 IMAD.MOV.U32 R11, RZ, RZ, R15 ;  /* 0x000000ffff0b8224 */ /* 0x001fe400078e000f */
[----:B--2---:R-:W-:Y:S01]  /*16670*/  @!P0 IMAD.MOV.U32 R10, RZ, RZ, R2 ;  /* 0x000000ffff0a8224 */ /* 0x004fe200078e0002 */
[----:B------:R-:W-:-:S04]  /*16680*/  PRMT R5, RZ, 0x7610, R5 ;  /* 0x00007610ff057816 */ /* 0x000fc80000000005 */
[----:B------:R4:W2:Y:S02]  /*16690*/  @!P0 LDG.E.U16 R9, [R10.64] ;  /* 0x000000060a098981 */ /* 0x0008a4000c1e1500 */
[----:B----4-:R-:W-:Y:S02]  /*166a0*/  @!P0 IMAD.MOV.U32 R10, RZ, RZ, R12 ;  /* 0x000000ffff0a8224 */ /* 0x010fe400078e000c */
[----:B------:R-:W-:Y:S02]  /*166b0*/  @!P0 IMAD.MOV.U32 R11, RZ, RZ, R13 ;  /* 0x000000ffff0b8224 */ /* 0x000fe400078e000d */
[----:B------:R-:W-:Y:S02]  /*166c0*/  @!P0 IMAD.MOV.U32 R12, RZ, RZ, R6 ;  /* 0x000000ffff0c8224 */ /* 0x000fe400078e0006 */
[----:B------:R-:W-:Y:S01]  /*166d0*/  @!P0 IMAD.MOV.U32 R13, RZ, RZ, R7 ;  /* 0x000000ffff0d8224 */ /* 0x000fe200078e0007 */
[----:B------:R0:W4:Y:S04]  /*166e0*/  @!P0 LDG.E.U16 R3, [R10.64] ;  /* 0x000000060a038981 */ /* 0x000128000c1e1500 */
[----:B------:R3:W4:Y:S01]  /*166f0*/  @!P0 LDG.E.U16 R5, [R12.64] ;  /* 0x000000060c058981 */ /* 0x000722000c1e1500 */
[----:B0-----:R-:W-:Y:S01]  /*16700*/  PRMT R10, RZ, 0x7610, R10 ;  /* 0x00007610ff0a7816 */ /* 0x001fe2000000000a */
[----:B---3--:R-:W-:-:S02]  /*16710*/  @!P0 IMAD.MOV.U32 R13, RZ, RZ, R14 ;  /* 0x000000ffff0d8224 */ /* 0x008fc400078e000e */
[----:B------:R-:W-:-:S05]  /*16720*/  @!P0 IMAD.MOV.U32 R12, RZ, RZ, R8 ;  /* 0x000000ffff0c8224 */ /* 0x000fca00078e0008 */
[----:B------:R-:W3:Y:S04]  /*16730*/  @!P0 LDG.E.U16 R10, [R12.64] ;  /* 0x000000060c0a8981 */ /* 0x000ee8000c1e1500 */
[----:B------:R0:W-:Y:S01]  /*16740*/  STL [R1+0x19a0], R4 ;  /* 0x0019a00401007387 */ /* 0x0001e20000100800 */
[----:B------:R-:W3:Y:S03]  /*16750*/  LDL R2, [R1+0xd10] ;  /* 0x000d100001027983 */ /* 0x000ee60000100800 */
[----:B0-----:R-:W3:Y:S04]  /*16760*/  LDL R4, [R1+0xd0c] ;  /* 0x000d0c0001047983 */ /* 0x001ee80000100800 */
[----:B--2---:R-:W-:Y:S04]  /*16770*/  STL [R1+0x19a4], R9 ;  /* 0x0019a40901007387 */ /* 0x004fe80000100800 */
[----:B----4-:R0:W-:Y:S01]  /*16780*/  STL [R1+0x1974], R3 ;  /* 0x0019740301007387 */ /* 0x0101e20000100800 */
[----:B------:R-:W2:Y:S02]  /*16790*/  LDL R7, [R1+0x4c4] ;  /* 0x0004c40001077983 */ /* 0x000ea40000100800 */
[----:B------:R-:W4:Y:S02]  /*167a0*/  LDL R6, [R1+0xdf4] ;  /* 0x000df40001067983 */ /* 0x000f240000100800 */
[----:B------:R1:W-:Y:S01]  /*167b0*/  STL [R1+0x1978], R5 ;  /* 0x0019780501007387 */ /* 0x0003e20000100800 */
[----:B0-----:R-:W4:Y:S04]  /*167c0*/  LDL R3, [R1+0xe6c] ;  /* 0x000e6c0001037983 */ /* 0x001f280000100800 */
[----:B-1----:R-:W4:Y:S04]  /*167d0*/  LDL R5, [R1+0xe60] ;  /* 0x000e600001057983 */ /* 0x002f280000100800 */
[----:B---3--:R-:W-:Y:S01]  /*167e0*/  STL [R1+0x197c], R10 ;  /* 0x00197c0a01007387 */ /* 0x008fe20000100800 */
[----:B------:R-:W3:Y:S02]  /*167f0*/  LDL R9, [R1+0xde8] ;  /* 0x000de80001097983 */ /* 0x000ee40000100800 */
[----:B------:R-:W3:Y:S01]  /*16800*/  LDL R8, [R1+0xdfc] ;  /* 0x000dfc0001087983 */ /* 0x000ee20000100800 */
[----:B------:R-:W-:Y:S01]  /*16810*/  PRMT R29, RZ, 0x7610, R29 ;  /* 0x00007610ff1d7816 */ /* 0x000fe2000000001d */
[----:B------:R-:W-:Y:S01]  /*16820*/  @!P0 IMAD.MOV.U32 R12, RZ, RZ, R2 ;  /* 0x000000ffff0c8224 */ /* 0x000fe200078e0002 */
[----:B------:R-:W-:-:S02]  /*16830*/  PRMT R27, RZ, 0x7610, R27 ;  /* 0x00007610ff1b7816 */ /* 0x000fc4000000001b */
[----:B------:R-:W-:Y:S02]  /*16840*/  PRMT R11, RZ, 0x7610, R11 ;  /* 0x00007610ff0b7816 */ /* 0x000fe4000000000b */
[----:B------:R-:W-:Y:S01]  /*16850*/  PRMT R26, RZ, 0x7610, R26 ;  /* 0x00007610ff1a7816 */ /* 0x000fe2000000001a */
[----:B------:R-:W3:Y:S01]  /*16860*/  LDL R2, [R1+0xe7c] ;  /* 0x000e7c0001027983 */ /* 0x000ee20000100800 */
[----:B------:R-:W-:-:S03]  /*16870*/  @!P0 IMAD.MOV.U32 R13, RZ, RZ, R4 ;  /* 0x000000ffff0d8224 */ /* 0x000fc600078e0004 */
[----:B------:R-:W3:Y:S04]  /*16880*/  LDL R4, [R1+0xe70] ;  /* 0x000e700001047983 */ /* 0x000ee80000100800 */
[----:B------:R2:W3:Y:S02]  /*16890*/  @!P0 LDG.E.U16 R29, [R12.64] ;  /* 0x000000060c1d8981 */ /* 0x0004e4000c1e1500 */
[----:B--2---:R-:W-:Y:S02]  /*168a0*/  @!P0 IMAD.MOV.U32 R13, RZ, RZ, R7 ;  /* 0x000000ffff0d8224 */ /* 0x004fe400078e0007 */
[----:B----4-:R-:W-:-:S05]  /*168b0*/  @!P0 IMAD.MOV.U32 R12, RZ, RZ, R6 ;  /* 0x000000ffff0c8224 */ /* 0x010fca00078e0006 */
[----:B------:R0:W2:Y:S02]  /*168c0*/  @!P0 LDG.E.U16 R27, [R12.64] ;  /* 0x000000060c1b8981 */ /* 0x0000a4000c1e1500 */
[----:B0-----:R-:W-:Y:S02]  /*168d0*/  @!P0 IMAD.MOV.U32 R12, RZ, RZ, R3 ;  /* 0x000000ffff0c8224 */ /* 0x001fe400078e0003 */
[----:B------:R-:W-:-:S05]  /*168e0*/  @!P0 IMAD.MOV.U32 R13, RZ, RZ, R5 ;  /* 0x000000ffff0d8224 */ /* 0x000fca00078e0005 */
[----:B------:R0:W4:Y:S01]  /*168f0*/  @!P0 LDG.E.U16 R11, [R12.64] ;  /* 0x000000060c0b8981 */ /* 0x000122000c1e1500 */
[----:B---3--:R-:W-:Y:S02]  /*16900*/  @!P0 IMAD.MOV.U32 R15, RZ, RZ, R9 ;  /* 0x000000ffff0f8224 */ /* 0x008fe400078e0009 */
[----:B------:R-:W-:-:S05]  /*16910*/  @!P0 IMAD.MOV.U32 R14, RZ, RZ, R8 ;  /* 0x000000ffff0e8224 */ /* 0x000fca00078e0008 */
[----:B------:R1:W3:Y:S04]  /*16920*/  @!P0 LDG.E.U16 R26, [R14.64] ;  /* 0x000000060e1a8981 */ /* 0x0002e8000c1e1500 */
[----:B------:R-:W-:Y:S01]  /*16930*/  STL [R1+0x19a8], R29 ;  /* 0x0019a81d01007387 */ /* 0x000fe20000100800 */
[----:B------:R-:W3:Y:S02]  /*16940*/  LDL R7, [R1+0xcfc] ;  /* 0x000cfc0001077983 */ /* 0x000ee40000100800 */
[----:B------:R-:W3:Y:S01]  /*16950*/  LDL R6, [R1+0xd00] ;  /* 0x000d000001067983 */ /* 0x000ee20000100800 */
[----:B0-----:R-:W-:Y:S01]  /*16960*/  PRMT R12, RZ, 0x7610, R12 ;  /* 0x00007610ff0c7816 */ /* 0x001fe2000000000c */
[----:B-1----:R-:W-:Y:S02]  /*16970*/  @!P0 IMAD.MOV.U32 R14, RZ, RZ, R2 ;  /* 0x000000ffff0e8224 */ /* 0x002fe400078e0002 */
[----:B------:R-:W-:-:S05]  /*16980*/  @!P0 IMAD.MOV.U32 R15, RZ, RZ, R4 ;  /* 0x000000ffff0f8224 */ /* 0x000fca00078e0004 */
[----:B------:R0:W3:Y:S04]  /*16990*/  @!P0 LDG.E.U16 R12, [R14.64] ;  /* 0x000000060e0c8981 */ /* 0x0000e8000c1e1500 */
[----:B--2---:R-:W-:Y:S01]  /*169a0*/  STL [R1+0x19ac], R27 ;  /* 0x0019ac1b01007387 */ /* 0x004fe20000100800 */
[----:B------:R-:W2:Y:S02]  /*169b0*/  LDL R5, [R1+0xe00] ;  /* 0x000e000001057983 */ /* 0x000ea40000100800 */
[----:B------:R-:W2:Y:S01]  /*169c0*/  LDL R3, [R1+0xe0c] ;  /* 0x000e0c0001037983 */ /* 0x000ea20000100800 */
[----:B----4-:R-:W-:Y:S04]  /*169d0*/  STL [R1+0x19b0], R11 ;  /* 0x0019b00b01007387 */ /* 0x010fe80000100800 */
[----:B---3--:R-:W-:Y:S01]  /*169e0*/  STL [R1+0x19b4], R26 ;  /* 0x0019b41a01007387 */ /* 0x008fe20000100800 */
[----:B------:R-:W3:Y:S02]  /*169f0*/  LDL R4, [R1+0xe80] ;  /* 0x000e800001047983 */ /* 0x000ee40000100800 */
[----:B------:R-:W4:Y:S01]  /*16a00*/  LDL R2, [R1+0xe8c] ;  /* 0x000e8c0001027983 */ /* 0x000f220000100800 */
[----:B------:R-:W-:Y:S01]  /*16a10*/  PRMT R20, RZ, 0x7610, R20 ;  /* 0x00007610ff147816 */ /* 0x000fe20000000014 */
[----:B0-----:R-:W-:-:S02]  /*16a20*/  @!P0 IMAD.MOV.U32 R15, RZ, RZ, R7 ;  /* 0x000000ffff0f8224 */ /* 0x001fc400078e0007 */
[----:B------:R-:W-:-:S05]  /*16a30*/  @!P0 IMAD.MOV.U32 R14, RZ, RZ, R6 ;  /* 0x000000ffff0e8224 */ /* 0x000fca00078e0006 */
[----:B------:R2:W4:Y:S01]  /*16a40*/  @!P0 LDG.E.U16 R20, [R14.64] ;  /* 0x000000060e148981 */ /* 0x000522000c1e1500 */
[----:B------:R-:W-:Y:S02]  /*16a50*/  PRMT R18, RZ, 0x7610, R18 ;  /* 0x00007610ff127816 */ /* 0x000fe40000000012 */
[----:B------:R-:W-:Y:S01]  /*16a60*/  PRMT R13, RZ, 0x7610, R13 ;  /* 0x00007610ff0d7816 */ /* 0x000fe2000000000d */
[----:B------:R-:W-:Y:S01]  /*16a70*/  STL [R1+0x19b8], R12 ;  /* 0x0019b80c01007387 */ /* 0x000fe20000100800 */
[----:B------:R-:W4:Y:S02]  /*16a80*/  LDL R7, [R1+0xcec] ;  /* 0x000cec0001077983 */ /* 0x000f240000100800 */
[----:B------:R-:W4:Y:S02]  /*16a90*/  LDL R6, [R1+0xcf0] ;  /* 0x000cf00001067983 */ /* 0x000f240000100800 */
[----:B--2---:R-:W-:Y:S02]  /*16aa0*/  @!P0 IMAD.MOV.U32 R15, RZ, RZ, R5 ;  /* 0x000000ffff0f8224 */ /* 0x004fe400078e0005 */
[----:B------:R-:W-:-:S05]  /*16ab0*/  @!P0 IMAD.MOV.U32 R14, RZ, RZ, R3 ;  /* 0x000000ffff0e8224 */ /* 0x000fca00078e0003 */
[----:B------:R3:W2:Y:S02]  /*16ac0*/  @!P0 LDG.E.U16 R18, [R14.64] ;  /* 0x000000060e128981 */ /* 0x0006a4000c1e1500 */
[----:B---3--:R-:W-:Y:S02]  /*16ad0*/  @!P0 IMAD.MOV.U32 R15, RZ, RZ, R4 ;  /* 0x000000ffff0f8224 */ /* 0x008fe400078e0004 */
[----:B----4-:R-:W-:-:S05]  /*16ae0*/  @!P0 IMAD.MOV.U32 R14, RZ, RZ, R2 ;  /* 0x000000ffff0e8224 */ /* 0x010fca00078e0002 */
[----:B------:R0:W3:Y:S04]  /*16af0*/  @!P0 LDG.E.U16 R13, [R14.64] ;  /* 0x000000060e0d8981 */ /* 0x0000e8000c1e1500 */
[----:B------:R-:W-:Y:S01]  /*16b00*/  STL [R1+0x19bc], R20 ;  /* 0x0019bc1401007387 */ /* 0x000fe20000100800 */
[----:B------:R-:W4:Y:S02]  /*16b10*/  LDL R9, [R1+0xe10] ;  /* 0x000e100001097983 */ /* 0x000f240000100800 */
[----:B------:R-:W4:Y:S02]  /*16b20*/  LDL R8, [R1+0xe1c] ;  /* 0x000e1c0001087983 */ /* 0x000f240000100800 */
[----:B------:R-:W4:Y:S01]  /*16b30*/  LDL R5, [R1+0xe90] ;  /* 0x000e900001057983 */ /* 0x000f220000100800 */
[----:B------:R-:W4:Y:S01]  /*16b40*/  LDL R3, [R1+0xe9c] ;  /* 0x000e9c0001037983 */ /* 0x000f220000100800 */
[----:B0-----:R-:W-:-:S02]  /*16b50*/  @!P0 IMAD.MOV.U32 R14, RZ, RZ, R6 ;  /* 0x000000ffff0e8224 */ /* 0x001fc400078e0006 */
[----:B------:R-:W-:Y:S01]  /*16b60*/  @!P0 IMAD.MOV.U32 R15, RZ, RZ, R7 ;  /* 0x000000ffff0f8224 */ /* 0x000fe200078e0007 */
[----:B--2---:R-:W-:Y:S01]  /*16b70*/  STL [R1+0x19c0], R18 ;  /* 0x0019c01201007387 */ /* 0x004fe20000100800 */
[----:B------:R-:W2:Y:S02]  /*16b80*/  LDL R4, [R1+0xe20] ;  /* 0x000e200001047983 */ /* 0x000ea40000100800 */
[----:B------:R-:W2:Y:S01]  /*16b90*/  LDL R2, [R1+0xe2c] ;  /* 0x000e2c0001027983 */ /* 0x000ea20000100800 */
[----:B---3--:R-:W-:Y:S01]  /*16ba0*/  STL [R1+0x19c4], R13 ;  /* 0x0019c40d01007387 */ /* 0x008fe20000100800 */
[----:B------:R-:W3:Y:S02]  /*16bb0*/  LDL R7, [R1+0xea8] ;  /* 0x000ea80001077983 */ /* 0x000ee40000100800 */
[----:B------:R-:W3:Y:S01]  /*16bc0*/  LDL R6, [R1+0xeb0] ;  /* 0x000eb00001067983 */ /* 0x000ee20000100800 */
[----:B------:R-:W-:Y:S02]  /*16bd0*/  PRMT R17, RZ, 0x7610, R17 ;  /* 0x00007610ff117816 */ /* 0x000fe40000000011 */
[----:B------:R-:W-:-:S04]  /*16be0*/  PRMT R19, RZ, 0x7610, R19 ;  /* 0x00007610ff137816 */ /* 0x000fc80000000013 */
[----:B------:R4:W3:Y:S01]  /*16bf0*/  @!P0 LDG.E.U16 R17, [R14.64] ;  /* 0x000000060e118981 */ /* 0x0008e2000c1e1500 */
[----:B------:R-:W-:Y:S01]  /*16c00*/  PRMT R21, RZ, 0x7610, R21 ;  /* 0x00007610ff157816 */ /* 0x000fe20000000015 */
[----:B----4-:R-:W-:Y:S02]  /*16c10*/  @!P0 IMAD.MOV.U32 R14, RZ, RZ, R8 ;  /* 0x000000ffff0e8224 */ /* 0x010fe400078e0008 */
[----:B------:R-:W-:-:S05]  /*16c20*/  @!P0 IMAD.MOV.U32 R15, RZ, RZ, R9 ;  /* 0x000000ffff0f8224 */ /* 0x000fca00078e0009 */
[----:B------:R0:W4:Y:S01]  /*16c30*/  @!P0 LDG.E.U16 R19, [R14.64] ;  /* 0x000000060e138981 */ /* 0x000122000c1e1500 */
[----:B------:R-:W-:Y:S01]  /*16c40*/  PRMT R23, RZ, 0x7610, R23 ;  /* 0x00007610ff177816 */ /* 0x000fe20000000017 */
[----:B0-----:R-:W-:Y:S02]  /*16c50*/  @!P0 IMAD.MOV.U32 R14, RZ, RZ, R3 ;  /* 0x000000ffff0e8224 */ /* 0x001fe400078e0003 */
[----:B------:R-:W-:-:S05]  /*16c60*/  @!P0 IMAD.MOV.U32 R15, RZ, RZ, R5 ;  /* 0x000000ffff0f8224 */ /* 0x000fca00078e0005 */
[----:B------:R2:W4:Y:S01]  /*16c70*/  @!P0 LDG.E.U16 R21, [R14.64] ;  /* 0x000000060e158981 */ /* 0x000522000c1e1500 */
[----:B------:R-:W-:Y:S01]  /*16c80*/  PRMT R24, RZ, 0x7610, R24 ;  /* 0x00007610ff187816 */ /* 0x000fe20000000018 */
[----:B--2---:R-:W-:Y:S02]  /*16c90*/  @!P0 IMAD.MOV.U32 R14, RZ, RZ, R2 ;  /* 0x000000ffff0e8224 */ /* 0x004fe400078e0002 */
[----:B------:R-:W-:-:S05]  /*16ca0*/  @!P0 IMAD.MOV.U32 R15, RZ, RZ, R4 ;  /* 0x000000ffff0f8224 */ /* 0x000fca00078e0004 */
[----:B------:R3:W2:Y:S02]  /*16cb0*/  @!P0 LDG.E.U16 R23, [R14.64] ;  /* 0x000000060e178981 */ /* 0x0006a4000c1e1500 */
[----:B---3--:R-:W-:Y:S02]  /*16cc0*/  @!P1 IMAD.MOV.U32 R15, RZ, RZ, R7 ;  /* 0x000000ffff0f9224 */ /* 0x008fe400078e0007 */
[----:B------:R-:W-:-:S05]  /*16cd0*/  @!P1 IMAD.MOV.U32 R14, RZ, RZ, R6 ;  /* 0x000000ffff0e9224 */ /* 0x000fca00078e0006 */
[----:B------:R-:W3:Y:S04]  /*16ce0*/  @!P1 LDG.E.U16 R24, [R14.64] ;  /* 0x000000060e189981 */ /* 0x000ee8000c1e1500 */
[----:B------:R-:W-:Y:S04]  /*16cf0*/  STL [R1+0x19c8], R17 ;  /* 0x0019c81101007387 */ /* 0x000fe80000100800 */
[----:B----4-:R-:W-:Y:S01]  /*16d00*/  STL [R1+0x19cc], R19 ;  /* 0x0019cc1301007387 */ /* 0x010fe20000100800 */
[----:B------:R-:W4:Y:S02]  /*16d10*/  LDL R5, [R1+0xea0] ;  /* 0x000ea00001057983 */ /* 0x000f240000100800 */
[----:B------:R-:W4:Y:S01]  /*16d20*/  LDL R3, [R1+0xeac] ;  /* 0x000eac0001037983 */ /* 0x000f220000100800 */
[----:B------:R-:W-:Y:S01]  /*16d30*/  STL [R1+0x19d0], R21 ;  /* 0x0019d01501007387 */ /* 0x000fe20000100800 */
[----:B------:R-:W4:Y:S02]  /*16d40*/  LDL.LU R4, [R1+0x498] ;  /* 0x0004980001047983 */ /* 0x000f240000300800 */
[----:B------:R-:W4:Y:S02]  /*16d50*/  LDL.LU R8, [R1+0x48c] ;  /* 0x00048c0001087983 */ /* 0x000f240000300800 */
[----:B------:R-:W4:Y:S01]  /*16d60*/  LDL.LU R2, [R1+0x488] ;  /* 0x0004880001027983 */ /* 0x000f220000300800 */
[----:B--2---:R0:W-:Y:S04]  /*16d70*/  STL [R1+0x19d4], R23 ;  /* 0x0019d41701007387 */ /* 0x0041e80000100800 */
[----:B0-----:R-:W2:Y:S01]  /*16d80*/  LDL.LU R23, [R1+0x448] ;  /* 0x0004480001177983 */ /* 0x001ea20000300800 */
[----:B------:R-:W2:Y:S02]  /*16d90*/  LDL.LU R16, [R1+0x440] ;  /* 0x0004400001107983 */ /* 0x000ea40000300800 */
[----:B------:R-:W2:Y:S02]  /*16da0*/  LDL.LU R21, [R1+0x400] ;  /* 0x0004000001157983 */ /* 0x000ea40000300800 */
[----:B------:R-:W2:Y:S01]  /*16db0*/  LDL.LU R19, [R1+0x3f8] ;  /* 0x0003f80001137983 */ /* 0x000ea20000300800 */
[----:B------:R-:W2:Y:S01]  /*16dc0*/  LDL.LU R17, [R1+0x3b8] ;  /* 0x0003b80001117983 */ /* 0x000ea20000300800 */
[----:B------:R-:W2:Y:S02]  /*16dd0*/  LDL.LU R13, [R1+0x3b0] ;  /* 0x0003b000010d7983 */ /* 0x000ea40000300800 */
[----:B------:R-:W2:Y:S02]  /*16de0*/  LDL.LU R18, [R1+0x370] ;  /* 0x0003700001127983 */ /* 0x000ea40000300800 */
[----:B------:R-:W2:Y:S01]  /*16df0*/  LDL.LU R20, [R1+0x368] ;  /* 0x0003680001147983 */ /* 0x000ea20000300800 */
[----:B------:R-:W2:Y:S04]  /*16e00*/  LDL.LU R7, [R1+0x32c] ;  /* 0x00032c0001077983 */ /* 0x000ea80000300800 */
[----:B---3--:R0:W-:Y:S04]  /*16e10*/  STL [R1+0x19d8], R24 ;  /* 0x0019d81801007387 */ /* 0x0081e80000100800 */
[----:B0-----:R-:W3:Y:S04]  /*16e20*/  LDL.LU R24, [R1+0x49c] ;  /* 0x00049c0001187983 */ /* 0x001ee80000300800 */
[----:B------:R-:W0:Y:S01]  /*16e30*/  S2R R28, SR_TID.X ;  /* 0x00000000001c7919 */ /* 0x000e220000002100 */
[----:B------:R-:W-:Y:S01]  /*16e40*/  PRMT R25, RZ, 0x7610, R25 ;  /* 0x00007610ff197816 */ /* 0x000fe20000000019 */
[----:B------:R-:W2:Y:S02]  /*16e50*/  LDL.LU R12, [R1+0x328] ;  /* 0x00032800010c7983 */ /* 0x000ea40000300800 */
[----:B------:R-:W2:Y:S01]  /*16e60*/  LDL.LU R26, [R1+0x2ec] ;  /* 0x0002ec00011a7983 */ /* 0x000ea20000300800 */
[----:B------:R-:W2:Y:S01]  /*16e70*/  LDL.LU R11, [R1+0x2e8] ;  /* 0x0002e800010b7983 */ /* 0x000ea20000300800 */
[----:B------:R-:W2:Y:S02]  /*16e80*/  LDL.LU R27, [R1+0x2ac] ;  /* 0x0002ac00011b7983 */ /* 0x000ea40000300800 */
[----:B------:R-:W2:Y:S02]  /*16e90*/  LDL.LU R29, [R1+0x238] ;  /* 0x00023800011d7983 */ /* 0x000ea40000300800 */
[----:B------:R-:W2:Y:S02]  /*16ea0*/  LDL.LU R10, [R1+0x128] ;  /* 0x00012800010a7983 */ /* 0x000ea40000300800 */
[----:B----4-:R-:W-:-:S02]  /*16eb0*/  @!P0 IMAD.MOV.U32 R15, RZ, RZ, R5 ;  /* 0x000000ffff0f8224 */ /* 0x010fc400078e0005 */
[----:B------:R-:W-:Y:S01]  /*16ec0*/  @!P0 IMAD.MOV.U32 R14, RZ, RZ, R3 ;  /* 0x000000ffff0e8224 */ /* 0x000fe200078e0003 */
[----:B------:R-:W4:Y:S01]  /*16ed0*/  LDL.LU R5, [R1+0x120] ;  /* 0x0001200001057983 */ /* 0x000f220000300800 */
[----:B------:R-:W2:Y:S02]  /*16ee0*/  LDL.LU R3, [R1+0xe0] ;  /* 0x0000e00001037983 */ /* 0x000ea40000300800 */
[----:B------:R-:W2:Y:S02]  /*16ef0*/  LDL.LU R9, [R1+0xd0] ;  /* 0x0000d00001097983 */ /* 0x000ea40000300800 */
[----:B------:R-:W2:Y:S01]  /*16f00*/  LDL.LU R22, [R1+0xcc] ;  /* 0x0000cc0001167983 */ /* 0x000ea20000300800 */
[----:B------:R1:W2:Y:S04]  /*16f10*/  @!P0 LDG.E.U16 R25, [R14.64] ;  /* 0x000000060e198981 */ /* 0x0002a8000c1e1500 */
[----:B------:R-:W4:Y:S01]  /*16f20*/  LDL.LU R6, [R1+0x4bc] ;  /* 0x0004bc0001067983 */ /* 0x000f220000300800 */
[----:B0-----:R-:W-:-:S05]  /*16f30*/  LOP3.LUT R28, R28, 0x3f, RZ, 0xc0, !PT ;  /* 0x0000003f1c1c7812 */ /* 0x001fca00078ec0ff */
[----:B------:R-:W-:-:S05]  /*16f40*/  IMAD.SHL.U32 R28, R28, 0x2, RZ ;  /* 0x000000021c1c7824 */ /* 0x000fca00078e00ff */
[----:B-1----:R-:W-:-:S05]  /*16f50*/  LOP3.LUT R15, R28, 0x60, RZ, 0x3c, !PT ;  /* 0x000000601c0f7812 */ /* 0x002fca00078e3cff */
[----:B---3--:R-:W-:Y:S01]  /*16f60*/  STS.U16 [R15+0x2600], R24 ;  /* 0x002600180f007388 */ /* 0x008fe20000000400 */
[----:B------:R-:W-:Y:S02]  /*16f70*/  STS.U16 [R15+0x2680], R4 ;  /* 0x002680040f007388 */ /* 0x000fe40000000400 */
[----:B------:R0:W-:Y:S02]  /*16f80*/  STS.U16 [R15+0x2e00], R8 ;  /* 0x002e00080f007388 */ /* 0x0001e40000000400 */
[----:B0-----:R-:W3:Y:S01]  /*16f90*/  LDL.LU R8, [R1+0x4b8] ;  /* 0x0004b80001087983 */ /* 0x001ee20000300800 */
[----:B------:R0:W-:Y:S02]  /*16fa0*/  STS.U16 [R15+0x2e80], R2 ;  /* 0x002e80020f007388 */ /* 0x0001e40000000400 */
[----:B------:R-:W3:Y:S02]  /*16fb0*/  LDL.LU R4, [R1+0x4b4] ;  /* 0x0004b40001047983 */ /* 0x000ee40000300800 */
[----:B--2---:R-:W-:Y:S01]  /*16fc0*/  STS.U16 [R15+0x3600], R23 ;  /* 0x003600170f007388 */ /* 0x004fe20000000400 */
[----:B0-----:R-:W2:Y:S04]  /*16fd0*/  LDL.LU R2, [R1+0x4b0] ;  /* 0x0004b00001027983 */ /* 0x001ea80000300800 */
[----:B------:R0:W-:Y:S01]  /*16fe0*/  STS.U16 [R15+0x3680], R16 ;  /* 0x003680100f007388 */ /* 0x0001e20000000400 */
[----:B------:R-:W-:Y:S02]  /*16ff0*/  STS.U16 [R15+0x3e00], R21 ;  /* 0x003e00150f007388 */ /* 0x000fe40000000400 */
[----:B------:R-:W-:Y:S02]  /*17000*/  STS.U16 [R15+0x3e80], R19 ;  /* 0x003e80130f007388 */ /* 0x000fe40000000400 */
[----:B------:R-:W-:Y:S01]  /*17010*/  STS.U16 [R15+0x4600], R17 ;  /* 0x004600110f007388 */ /* 0x000fe20000000400 */
[----:B------:R-:W-:Y:S01]  /*17020*/  STS.U16 [R15+0x4680], R13 ;  /* 0x0046800d0f007388 */ /* 0x000fe20000000400 */
[----:B------:R-:W-:Y:S02]  /*17030*/  STS.U16 [R15+0x4e00], R18 ;  /* 0x004e00120f007388 */ /* 0x000fe40000000400 */
[----:B------:R-:W-:Y:S02]  /*17040*/  STS.U16 [R15+0x4e80], R20 ;  /* 0x004e80140f007388 */ /* 0x000fe40000000400 */
[----:B------:R1:W-:Y:S01]  /*17050*/  STS.U16 [R15+0x5600], R7 ;  /* 0x005600070f007388 */ /* 0x0003e20000000400 */
[----:B0-----:R-:W2:Y:S04]  /*17060*/  LDL.LU R16, [R1+0x4ac] ;  /* 0x0004ac0001107983 */ /* 0x001ea80000300800 */
[----:B-1----:R-:W2:Y:S04]  /*17070*/  LDL.LU R7, [R1+0x4a8] ;  /* 0x0004a80001077983 */ /* 0x002ea80000300800 */
[----:B------:R-:W-:Y:S01]  /*17080*/  STS.U16 [R15+0x5680], R12 ;  /* 0x0056800c0f007388 */ /* 0x000fe20000000400 */
[----:B------:R-:W-:Y:S02]  /*17090*/  STS.U16 [R15+0x5e00], R26 ;  /* 0x005e001a0f007388 */ /* 0x000fe40000000400 */
[----:B------:R-:W-:Y:S02]  /*170a0*/  STS.U16 [R15+0x5e80], R11 ;  /* 0x005e800b0f007388 */ /* 0x000fe40000000400 */
[----:B------:R-:W-:Y:S01]  /*170b0*/  STS.U16 [R15+0x6600], R27 ;  /* 0x0066001b0f007388 */ /* 0x000fe20000000400 */
[----:B------:R-:W-:Y:S01]  /*170c0*/  STS.U16 [R15+0x6680], R29 ;  /* 0x0066801d0f007388 */ /* 0x000fe20000000400 */
[----:B------:R-:W-:Y:S02]  /*170d0*/  STS.U16 [R15+0x6e00], R10 ;  /* 0x006e000a0f007388 */ /* 0x000fe40000000400 */
[----:B----4-:R-:W-:Y:S02]  /*170e0*/  STS.U16 [R15+0x6e80], R5 ;  /* 0x006e80050f007388 */ /* 0x010fe40000000400 */
[----:B------:R0:W-:Y:S01]  /*170f0*/  STS.U16 [R15+0x7600], R0 ;  /* 0x007600000f007388 */ /* 0x0001e20000000400 */
[----:B------:R-:W-:Y:S01]  /*17100*/  STS.U16 [R15+0x7680], R3 ;  /* 0x007680030f007388 */ /* 0x000fe20000000400 */
[----:B------:R-:W-:Y:S02]  /*17110*/  STS.U16 [R15+0x7e00], R9 ;  /* 0x007e00090f007388 */ /* 0x000fe40000000400 */
[----:B------:R1:W-:Y:S01]  /*17120*/  STS.U16 [R15+0x7e80], R22 ;  /* 0x007e80160f007388 */ /* 0x0003e20000000400 */
[----:B------:R-:W4:Y:S01]  /*17130*/  LDL.LU R24, [R1+0x4a4] ;  /* 0x0004a40001187983 */ /* 0x000f220000300800 */
[----:B0-----:R-:W-:-:S03]  /*17140*/  LOP3.LUT R0, R28, 0x70, RZ, 0x3c, !PT ;  /* 0x000000701c007812 */ /* 0x001fc600078e3cff */
[----:B-1----:R-:W4:Y:S04]  /*17150*/  LDL.LU R22, [R1+0x4a0] ;  /* 0x0004a00001167983 */ /* 0x002f280000300800 */
[----:B------:R0:W-:Y:S04]  /*17160*/  STS.U16 [R0+0x700], R6 ;  /* 0x0007000600007388 */ /* 0x0001e80000000400 */
[----:B0-----:R-:W4:Y:S04]  /*17170*/  LDL.LU R6, [R1+0x494] ;  /* 0x0004940001067983 */ /* 0x001f280000300800 */
[----:B---3--:R0:W-:Y:S04]  /*17180*/  STS.U16 [R0+0x780], R8 ;  /* 0x0007800800007388 */ /* 0x0081e80000000400 */
[----:B0-----:R-:W3:Y:S01]  /*17190*/  LDL.LU R8, [R1+0x490] ;  /* 0x0004900001087983 */ /* 0x001ee20000300800 */
[----:B------:R-:W-:Y:S02]  /*171a0*/  STS.U16 [R0+0xf00], R4 ;  /* 0x000f000400007388 */ /* 0x000fe40000000400 */
[----:B--2---:R0:W-:Y:S01]  /*171b0*/  STS.U16 [R0+0xf80], R2 ;  /* 0x000f800200007388 */ /* 0x0041e20000000400 */
[----:B------:R-:W2:Y:S04]  /*171c0*/  LDL.LU R23, [R1+0x484] ;  /* 0x0004840001177983 */ /* 0x000ea80000300800 */
        /* <DEDUP_REMOVED lines=13> */
[----:B------:R-:W2:Y:S03]  /*172a0*/  LDL.LU R9, [R1+0x230] ;  /* 0x0002300001097983 */ /* 0x000ea60000300800 */
[----:B------:R0:W-:Y:S01]  /*172b0*/  STS.U16 [R0+0x1700], R16 ;  /* 0x0017001000007388 */ /* 0x0001e20000000400 */
[----:B------:R-:W2:Y:S02]  /*172c0*/  LDL.LU R4, [R1+0x12c] ;  /* 0x00012c0001047983 */ /* 0x000ea40000300800 */
[----:B------:R1:W-:Y:S01]  /*172d0*/  STS.U16 [R0+0x1780], R7 ;  /* 0x0017800700007388 */ /* 0x0003e20000000400 */
[----:B0-----:R-:W2:Y:S01]  /*172e0*/  LDL.LU R16, [R1+0x118] ;  /* 0x0001180001107983 */ /* 0x001ea20000300800 */
[----:B-1----:R-:W2:Y:S02]  /*172f0*/  LDL.LU R7, [R1+0x110] ;  /* 0x0001100001077983 */ /* 0x002ea40000300800 */
[----:B------:R-:W2:Y:S02]  /*17300*/  LDL.LU R28, [R1+0xd8] ;  /* 0x0000d800011c7983 */ /* 0x000ea40000300800 */
[----:B------:R-:W2:Y:S01]  /*17310*/  LDL.LU R10, [R1+0xd4] ;  /* 0x0000d400010a7983 */ /* 0x000ea20000300800 */
[----:B------:R-:W2:Y:S04]  /*17320*/  LDL.LU R5, [R1+0xc8] ;  /* 0x0000c80001057983 */ /* 0x000ea80000300800 */
[----:B----4-:R0:W-:Y:S01]  /*17330*/  STS.U16 [R0+0x1f00], R24 ;  /* 0x001f001800007388 */ /* 0x0101e20000000400 */
[----:B------:R-:W4:Y:S02]  /*17340*/  LDL.LU R3, [R1+0xc0] ;  /* 0x0000c00001037983 */ /* 0x000f240000300800 */
[----:B------:R-:W-:Y:S01]  /*17350*/  STS.U16 [R0+0x1f80], R22 ;  /* 0x001f801600007388 */ /* 0x000fe20000000400 */
[----:B0-----:R-:W4:Y:S04]  /*17360*/  LDL.LU R24, [R1+0x19d8] ;  /* 0x0019d80001187983 */ /* 0x001f280000300800 */
[----:B------:R0:W-:Y:S04]  /*17370*/  STS.U16 [R0+0x2700], R6 ;  /* 0x0027000600007388 */ /* 0x0001e80000000400 */
[----:B0-----:R-:W4:Y:S01]  /*17380*/  LDL.LU R6, [R1+0x98] ;  /* 0x0000980001067983 */ /* 0x001f220000300800 */
[----:B------:R-:W4:Y:S03]  /*17390*/  LDL.LU R22, [R1+0x78] ;  /* 0x0000780001167983 */ /* 0x000f260000300800 */
[----:B---3--:R0:W-:Y:S04]  /*173a0*/  STS.U16 [R0+0x2780], R8 ;  /* 0x0027800800007388 */ /* 0x0081e80000000400 */
[----:B0-----:R-:W3:Y:S04]  /*173b0*/  LDL.LU R8, [R1+0x58] ;  /* 0x0000580001087983 */ /* 0x001ee80000300800 */
[----:B--2---:R0:W-:Y:S01]  /*173c0*/  STS.U16 [R0+0x2f00], R23 ;  /* 0x002f001700007388 */ /* 0x0041e20000000400 */
[----:B------:R1:W-:Y:S02]  /*173d0*/  STS.U16 [R0+0x2f80], R2 ;  /* 0x002f800200007388 */ /* 0x0003e40000000400 */
[----:B------:R2:W-:Y:S01]  /*173e0*/  STS.U16 [R0+0x3700], R21 ;  /* 0x0037001500007388 */ /* 0x0005e20000000400 */
[----:B------:R0:W-:Y:S01]  /*173f0*/  STS.U16 [R0+0x3780], R19 ;  /* 0x0037801300007388 */ /* 0x0001e20000000400 */
[----:B------:R0:W-:Y:S02]  /*17400*/  STS.U16 [R0+0x3f00], R17 ;  /* 0x003f001100007388 */ /* 0x0001e40000000400 */
        /* <DEDUP_REMOVED lines=10> */
[----:B0-----:R-:W3:Y:S04]  /*174b0*/  LDL.LU R23, [R1+0x19d4] ;  /* 0x0019d40001177983 */ /* 0x001ee80000300800 */
[----:B------:R0:W-:Y:S01]  /*174c0*/  STS.U16 [R0+0x6780], R4 ;  /* 0x0067800400007388 */ /* 0x0001e20000000400 */
[----:B-1----:R-:W3:Y:S02]  /*174d0*/  LDL.LU R2, [R1+0x3c] ;  /* 0x00003c0001027983 */ /* 0x002ee40000300800 */
[----:B--2---:R-:W2:Y:S01]  /*174e0*/  LDL.LU R21, [R1+0x19d0] ;  /* 0x0019d00001157983 */ /* 0x004ea20000300800 */
[----:B------:R-:W2:Y:S04]  /*174f0*/  LDL.LU R19, [R1+0x19cc] ;  /* 0x0019cc0001137983 */ /* 0x000ea80000300800 */
[----:B------:R-:W2:Y:S01]  /*17500*/  LDL.LU R17, [R1+0x19c8] ;  /* 0x0019c80001117983 */ /* 0x000ea20000300800 */
[----:B------:R-:W2:Y:S02]  /*17510*/  LDL.LU R13, [R1+0x19c4] ;  /* 0x0019c400010d7983 */ /* 0x000ea40000300800 */
[----:B------:R-:W2:Y:S02]  /*17520*/  LDL.LU R18, [R1+0x19c0] ;  /* 0x0019c00001127983 */ /* 0x000ea40000300800 */
[----:B------:R-:W2:Y:S01]  /*17530*/  LDL.LU R20, [R1+0x19bc] ;  /* 0x0019bc0001147983 */ /* 0x000ea20000300800 */
[----:B------:R-:W2:Y:S04]  /*17540*/  LDL.LU R14, [R1+0x94] ;  /* 0x00009400010e7983 */ /* 0x000ea80000300800 */
[----:B------:R1:W-:Y:S01]  /*17550*/  STS.U16 [R0+0x6f00], R16 ;  /* 0x006f001000007388 */ /* 0x0003e20000000400 */
[----:B------:R1:W-:Y:S02]  /*17560*/  STS.U16 [R0+0x6f80], R7 ;  /* 0x006f800700007388 */ /* 0x0003e40000000400 */
[----:B------:R1:W-:Y:S02]  /*17570*/  STS.U16 [R0+0x7700], R28 ;  /* 0x0077001c00007388 */ /* 0x0003e40000000400 */
[----:B------:R-:W2:Y:S01]  /*17580*/  LDL.LU R12, [R1+0x19b8] ;  /* 0x0019b800010c7983 */ /* 0x000ea20000300800 */
[----:B------:R-:W2:Y:S01]  /*17590*/  LDL.LU R26, [R1+0x19b4] ;  /* 0x0019b400011a7983 */ /* 0x000ea20000300800 */
[----:B------:R-:W2:Y:S02]  /*175a0*/  LDL.LU R11, [R1+0x19b0] ;  /* 0x0019b000010b7983 */ /* 0x000ea40000300800 */
[----:B------:R-:W2:Y:S02]  /*175b0*/  LDL.LU R27, [R1+0x19ac] ;  /* 0x0019ac00011b7983 */ /* 0x000ea40000300800 */
[----:B------:R-:W2:Y:S01]  /*175c0*/  LDL.LU R29, [R1+0x19a8] ;  /* 0x0019a800011d7983 */ /* 0x000ea20000300800 */
[----:B------:R-:W2:Y:S01]  /*175d0*/  LDL.LU R9, [R1+0x19a4] ;  /* 0x0019a40001097983 */ /* 0x000ea20000300800 */
[----:B0-----:R-:W2:Y:S02]  /*175e0*/  LDL.LU R4, [R1+0x19a0] ;  /* 0x0019a00001047983 */ /* 0x001ea40000300800 */
[----:B-1----:R-:W2:Y:S02]  /*175f0*/  LDL.LU R16, [R1+0x199c] ;  /* 0x00199c0001107983 */ /* 0x002ea40000300800 */
[----:B------:R-:W2:Y:S01]  /*17600*/  LDL.LU R7, [R1+0x1998] ;  /* 0x0019980001077983 */ /* 0x000ea20000300800 */
[----:B------:R-:W0:Y:S04]  /*17610*/  S2R R28, SR_TID.X ;  /* 0x00000000001c7919 */ /* 0x000e280000002100 */
[----:B------:R1:W-:Y:S01]  /*17620*/  STS.U16 [R0+0x7780], R10 ;  /* 0x0077800a00007388 */ /* 0x0003e20000000400 */
[----:B------:R4:W-:Y:S02]  /*17630*/  STS.U16 [R0+0x7f00], R5 ;  /* 0x007f000500007388 */ /* 0x0009e40000000400 */
[----:B----4-:R4:W-:Y:S01]  /*17640*/  STS.U16 [R0+0x7f80], R3 ;  /* 0x007f800300007388 */ /* 0x0109e20000000400 */
[----:B-1----:R-:W2:Y:S01]  /*17650*/  LDL.LU R10, [R1+0x90] ;  /* 0x00009000010a7983 */ /* 0x002ea20000300800 */
[----:B------:R-:W2:Y:S02]  /*17660*/  LDL.LU R5, [R1+0x14] ;  /* 0x0000140001057983 */ /* 0x000ea40000300800 */
[----:B----4-:R-:W4:Y:S01]  /*17670*/  LDL.LU R3, [R1+0x70] ;  /* 0x0000700001037983 */ /* 0x010f220000300800 */
[----:B0-----:R-:W-:-:S05]  /*17680*/  LOP3.LUT R28, R28, 0x3f, RZ, 0xc0, !PT ;  /* 0x0000003f1c1c7812 */ /* 0x001fca00078ec0ff */
[----:B------:R-:W-:-:S05]  /*17690*/  IMAD.SHL.U32 R28, R28, 0x2, RZ ;  /* 0x000000021c1c7824 */ /* 0x000fca00078e00ff */
[----:B------:R0:W-:Y:S04]  /*176a0*/  STS.U16 [R28+0x8080], R6 ;  /* 0x008080061c007388 */ /* 0x0001e80000000400 */
[----:B------:R1:W-:Y:S04]  /*176b0*/  STS.U16 [R28+0x8880], R22 ;  /* 0x008880161c007388 */ /* 0x0003e80000000400 */
[----:B0-----:R-:W2:Y:S01]  /*176c0*/  LDL.LU R6, [R1+0x50] ;  /* 0x0000500001067983 */ /* 0x001ea20000300800 */
[----:B-1----:R-:W2:Y:S03]  /*176d0*/  LDL.LU R22, [R1+0x1994] ;  /* 0x0019940001167983 */ /* 0x002ea60000300800 */
[----:B---3--:R0:W-:Y:S04]  /*176e0*/  STS.U16 [R28+0x9080], R8 ;  /* 0x009080081c007388 */ /* 0x0081e80000000400 */
[----:B0-----:R-:W3:Y:S04]  /*176f0*/  LDL.LU R8, [R1+0x1990] ;  /* 0x0019900001087983 */ /* 0x001ee80000300800 */
[----:B------:R-:W-:Y:S04]  /*17700*/  STS.U16 [R28+0x8000], R2 ;  /* 0x008000021c007388 */ /* 0x000fe80000000400 */
[----:B---3--:R0:W-:Y:S04]  /*17710*/  STS.U16 [R28+0x9880], R8 ;  /* 0x009880081c007388 */ /* 0x0081e80000000400 */
[----:B0-----:R-:W3:Y:S01]  /*17720*/  LDL.LU R8, [R1+0x54] ;  /* 0x0000540001087983 */ /* 0x001ee20000300800 */
[----:B------:R-:W3:Y:S03]  /*17730*/  LDL.LU R2, [R1+0x198c] ;  /* 0x00198c0001027983 */ /* 0x000ee60000300800 */
[----:B--2---:R0:W-:Y:S04]  /*17740*/  STS.U16 [R28+0x9000], R7 ;  /* 0x009000071c007388 */ /* 0x0041e80000000400 */
[----:B------:R-:W-:Y:S04]  /*17750*/  STS.U16 [R28+0x9800], R16 ;  /* 0x009800101c007388 */ /* 0x000fe80000000400 */
[----:B0-----:R-:W2:Y:S04]  /*17760*/  LDL.LU R7, [R1+0x1988] ;  /* 0x0019880001077983 */ /* 0x001ea80000300800 */
[----:B---3--:R0:W-:Y:S02]  /*17770*/  STS.U16 [R28+0x8800], R2 ;  /* 0x008800021c007388 */ /* 0x0081e40000000400 */
[----:B0-----:R-:W-:-:S02]  /*17780*/  LOP3.LUT R2, R28, 0x10, RZ, 0x3c, !PT ;  /* 0x000000101c027812 */ /* 0x001fc400078e3cff */
[----:B------:R-:W3:Y:S04]  /*17790*/  LDL.LU R28, [R1+0x74] ;  /* 0x00007400011c7983 */ /* 0x000ee80000300800 */
[----:B--2---:R0:W-:Y:S01]  /*177a0*/  STS.U16 [R2+0x8100], R7 ;  /* 0x0081000702007388 */ /* 0x0041e20000000400 */
[----:B------:R-:W2:Y:S02]  /*177b0*/  LDL.LU R16, [R1+0x6c] ;  /* 0x00006c0001107983 */ /* 0x000ea40000300800 */
[----:B------:R1:W-:Y:S02]  /*177c0*/  STS.U16 [R2+0x8180], R14 ;  /* 0x0081800e02007388 */ /* 0x0003e40000000400 */
[----:B------:R1:W-:Y:S01]  /*177d0*/  STS.U16 [R2+0x8900], R22 ;  /* 0x0089001602007388 */ /* 0x0003e20000000400 */
[----:B0-----:R-:W2:Y:S01]  /*177e0*/  LDL.LU R7, [R1+0x1984] ;  /* 0x0019840001077983 */ /* 0x001ea20000300800 */
[----:B-1----:R-:W2:Y:S03]  /*177f0*/  LDL.LU R14, [R1+0x4c] ;  /* 0x00004c00010e7983 */ /* 0x002ea60000300800 */
[----:B------:R-:W0:Y:S04]  /*17800*/  S2R R22, SR_TID.X ;  /* 0x0000000000167919 */ /* 0x000e280000002100 */
[----:B---3--:R-:W-:Y:S01]  /*17810*/  STS.U16 [R2+0x8980], R28 ;  /* 0x0089801c02007388 */ /* 0x008fe20000000400 */
[----:B------:R1:W-:Y:S03]  /*17820*/  STS.U16 [R2+0x9100], R4 ;  /* 0x0091000402007388 */ /* 0x0003e60000000400 */
[----:B-1----:R-:W3:Y:S01]  /*17830*/  LDL.LU R4, [R1+0x1980] ;  /* 0x0019800001047983 */ /* 0x002ee20000300800 */
[----:B0-----:R-:W-:-:S05]  /*17840*/  LOP3.LUT R22, R22, 0x3f, RZ, 0xc0, !PT ;  /* 0x0000003f16167812 */ /* 0x001fca00078ec0ff */
[----:B------:R-:W-:Y:S01]  /*17850*/  IMAD.SHL.U32 R28, R22, 0x2, RZ ;  /* 0x00000002161c7824 */ /* 0x000fe200078e00ff */
[----:B------:R0:W-:Y:S01]  /*17860*/  STS.U16 [R2+0x9180], R8 ;  /* 0x0091800802007388 */ /* 0x0001e20000000400 */
[----:B--2---:R1:W-:Y:S03]  /*17870*/  STS.U16 [R2+0x9980], R7 ;  /* 0x0099800702007388 */ /* 0x0043e60000000400 */
[----:B------:R-:W-:Y:S01]  /*17880*/  LOP3.LUT R28, R28, 0x20, RZ, 0x3c, !PT ;  /* 0x000000201c1c7812 */ /* 0x000fe200078e3cff */
[----:B------:R2:W-:Y:S04]  /*17890*/  STS.U16 [R2+0x9900], R9 ;  /* 0x0099000902007388 */ /* 0x0005e80000000400 */
[----:B0-----:R-:W4:Y:S01]  /*178a0*/  LDL.LU R8, [R1+0x2c] ;  /* 0x00002c0001087983 */ /* 0x001f220000300800 */
[----:B-1----:R-:W4:Y:S03]  /*178b0*/  LDL.LU R7, [R1+0x10] ;  /* 0x0000100001077983 */ /* 0x002f260000300800 */
[----:B--2---:R-:W2:Y:S01]  /*178c0*/  LDL.LU R9, [R1+0x8c] ;  /* 0x00008c0001097983 */ /* 0x004ea20000300800 */
[----:B------:R-:W2:Y:S03]  /*178d0*/  LDL.LU R2, [R1+0x88] ;  /* 0x0000880001027983 */ /* 0x000ea60000300800 */
[----:B---3--:R0:W-:Y:S01]  /*178e0*/  STS.U16 [R28+0x8200], R4 ;  /* 0x008200041c007388 */ /* 0x0081e20000000400 */
[----:B------:R1:W-:Y:S02]  /*178f0*/  STS.U16 [R28+0x8280], R10 ;  /* 0x0082800a1c007388 */ /* 0x0003e40000000400 */
[----:B------:R3:W-:Y:S01]  /*17900*/  STS.U16 [R28+0x8a00], R5 ;  /* 0x008a00051c007388 */ /* 0x0007e20000000400 */
[----:B0-----:R-:W2:Y:S01]  /*17910*/  LDL.LU R4, [R1+0x68] ;  /* 0x0000680001047983 */ /* 0x001ea20000300800 */
[----:B-1----:R-:W2:Y:S02]  /*17920*/  LDL.LU R10, [R1+0x197c] ;  /* 0x00197c00010a7983 */ /* 0x002ea40000300800 */
[----:B---3--:R-:W3:Y:S02]  /*17930*/  LDL.LU R5, [R1+0x1978] ;  /* 0x0019780001057983 */ /* 0x008ee40000300800 */
[----:B----4-:R0:W-:Y:S02]  /*17940*/  STS.U16 [R28+0x8a80], R3 ;  /* 0x008a80031c007388 */ /* 0x0101e40000000400 */
[----:B0-----:R-:W4:Y:S04]  /*17950*/  LDL.LU R3, [R1+0x1974] ;  /* 0x0019740001037983 */ /* 0x001f280000300800 */
[----:B---3--:R0:W-:Y:S01]  /*17960*/  STS.U16 [R28+0x9200], R5 ;  /* 0x009200051c007388 */ /* 0x0081e20000000400 */
[----:B------:R1:W-:Y:S03]  /*17970*/  STS.U16 [R28+0x9280], R6 ;  /* 0x009280061c007388 */ /* 0x0003e60000000400 */
[----:B0-----:R-:W3:Y:S01]  /*17980*/  LDL.LU R5, [R1+0x1970] ;  /* 0x0019700001057983 */ /* 0x001ee20000300800 */
[----:B-1----:R-:W2:Y:S02]  /*17990*/  LDL.LU R6, [R1+0x196c] ;  /* 0x00196c0001067983 */ /* 0x002ea40000300800 */
[----:B------:R-:W-:-:S05]  /*179a0*/  IMAD.SHL.U32 R22, R22, 0x2, RZ ;  /* 0x0000000216167824 */ /* 0x000fca00078e00ff */
[----:B------:R-:W-:Y:S01]  /*179b0*/  LOP3.LUT R22, R22, 0x30, RZ, 0x3c, !PT ;  /* 0x0000003016167812 */ /* 0x000fe200078e3cff */
[----:B--2---:R-:W-:Y:S01]  /*179c0*/  STS.U16 [R28+0x9a80], R6 ;  /* 0x009a80061c007388 */ /* 0x004fe20000000400 */
[----:B------:R0:W-:Y:S03]  /*179d0*/  STS.U16 [R28+0x9a00], R10 ;  /* 0x009a000a1c007388 */ /* 0x0001e60000000400 */
[----:B---3--:R1:W-:Y:S01]  /*179e0*/  STS.U16 [R22+0x8300], R5 ;  /* 0x0083000516007388 */ /* 0x0083e20000000400 */
[----:B0-----:R-:W2:Y:S01]  /*179f0*/  LDL.LU R10, [R1+0x44] ;  /* 0x00004400010a7983 */ /* 0x001ea20000300800 */
[----:B------:R-:W3:Y:S02]  /*17a00*/  LDL.LU R28, [R1+0x80] ;  /* 0x00008000011c7983 */ /* 0x000ee40000300800 */
[----:B-1----:R-:W2:Y:S01]  /*17a10*/  LDL.LU R5, [R1+0x1968] ;  /* 0x0019680001057983 */ /* 0x002ea20000300800 */
[----:B------:R-:W0:Y:S01]  /*17a20*/  S2R R6, SR_TID.X ;  /* 0x0000000000067919 */ /* 0x000e220000002100 */
[----:B------:R1:W-:Y:S02]  /*17a30*/  STS.U16 [R22+0x8380], R9 ;  /* 0x0083800916007388 */ /* 0x0003e40000000400 */
[----:B------:R4:W-:Y:S02]  /*17a40*/  STS.U16 [R22+0x8b00], R7 ;  /* 0x008b000716007388 */ /* 0x0009e40000000400 */
[----:B------:R-:W-:Y:S01]  /*17a50*/  STS.U16 [R22+0x8b80], R16 ;  /* 0x008b801016007388 */ /* 0x000fe20000000400 */
[----:B------:R4:W-:Y:S01]  /*17a60*/  STS.U16 [R22+0x9300], R27 ;  /* 0x0093001b16007388 */ /* 0x0009e20000000400 */
[----:B------:R4:W-:Y:S03]  /*17a70*/  STS.U16 [R22+0x9380], R14 ;  /* 0x0093800e16007388 */ /* 0x0009e60000000400 */
[----:B-1----:R-:W3:Y:S01]  /*17a80*/  LDL.LU R9, [R1+0x60] ;  /* 0x0000600001097983 */ /* 0x002ee20000300800 */
[----:B----4-:R-:W4:Y:S03]  /*17a90*/  LDL.LU R7, [R1+0x40] ;  /* 0x0000400001077983 */ /* 0x010f260000300800 */
[----:B------:R-:W3:Y:S01]  /*17aa0*/  LDL.LU R27, [R1+0x64] ;  /* 0x00006400011b7983 */ /* 0x000ee20000300800 */
[----:B------:R-:W3:Y:S03]  /*17ab0*/  LDL.LU R16, [R1+0x20] ;  /* 0x0000200001107983 */ /* 0x000ee60000300800 */
[----:B------:R-:W3:Y:S01]  /*17ac0*/  LDL.LU R14, [R1+0x7c] ;  /* 0x00007c00010e7983 */ /* 0x000ee20000300800 */
[----:B0-----:R-:W-:-:S03]  /*17ad0*/  LOP3.LUT R6, R6, 0x3f, RZ, 0xc0, !PT ;  /* 0x0000003f06067812 */ /* 0x001fc600078ec0ff */
[----:B--2---:R0:W-:Y:S01]  /*17ae0*/  STS.U16 [R22+0x9b80], R5 ;  /* 0x009b800516007388 */ /* 0x0041e20000000400 */
[----:B------:R1:W-:Y:S03]  /*17af0*/  STS.U16 [R22+0x9b00], R11 ;  /* 0x009b000b16007388 */ /* 0x0003e60000000400 */
[----:B0-----:R-:W2:Y:S01]  /*17b00*/  LDL.LU R5, [R1+0x84] ;  /* 0x0000840001057983 */ /* 0x001ea20000300800 */
[----:B-1----:R-:W-:Y:S02]  /*17b10*/  IMAD.SHL.U32 R11, R6, 0x2, RZ ;  /* 0x00000002060b7824 */ /* 0x002fe400078e00ff */
[----:B------:R-:W2:Y:S03]  /*17b20*/  LDL.LU R22, [R1+0x1964] ;  /* 0x0019640001167983 */ /* 0x000ea60000300800 */
[----:B------:R-:W-:-:S05]  /*17b30*/  LOP3.LUT R11, R11, 0x40, RZ, 0x3c, !PT ;  /* 0x000000400b0b7812 */ /* 0x000fca00078e3cff */
[----:B------:R0:W-:Y:S01]  /*17b40*/  STS.U16 [R11+0x8400], R8 ;  /* 0x008400080b007388 */ /* 0x0001e20000000400 */
[----:B------:R1:W-:Y:S02]  /*17b50*/  STS.U16 [R11+0x8480], R2 ;  /* 0x008480020b007388 */ /* 0x0003e40000000400 */
[----:B------:R3:W-:Y:S02]  /*17b60*/  STS.U16 [R11+0x8c00], R3 ;  /* 0x008c00030b007388 */ /* 0x0007e40000000400 */
[----:B------:R4:W-:Y:S01]  /*17b70*/  STS.U16 [R11+0x8c80], R4 ;  /* 0x008c80040b007388 */ /* 0x0009e20000000400 */
[----:B------:R4:W-:Y:S04]  /*17b80*/  STS.U16 [R11+0x9400], R26 ;  /* 0x0094001a0b007388 */ /* 0x0009e80000000400 */
[----:B0-----:R-:W2:Y:S01]  /*17b90*/  LDL.LU R8, [R1+0x5c] ;  /* 0x00005c0001087983 */ /* 0x001ea20000300800 */
[----:B-1----:R-:W2:Y:S02]  /*17ba0*/  LDL.LU R2, [R1+0x1960] ;  /* 0x0019600001027983 */ /* 0x002ea40000300800 */
[----:B---3--:R-:W3:Y:S02]  /*17bb0*/  LDL.LU R3, [R1+0x195c] ;  /* 0x00195c0001037983 */ /* 0x008ee40000300800 */
[----:B----4-:R-:W4:Y:S01]  /*17bc0*/  LDL.LU R4, [R1+0x1958] ;  /* 0x0019580001047983 */ /* 0x010f220000300800 */
[----:B------:R-:W2:Y:S01]  /*17bd0*/  LDL.LU R26, [R1+0x48] ;  /* 0x00004800011a7983 */ /* 0x000ea20000300800 */
[----:B------:R-:W-:-:S05]  /*17be0*/  IMAD.SHL.U32 R6, R6, 0x2, RZ ;  /* 0x0000000206067824 */ /* 0x000fca00078e00ff */
[----:B------:R-:W-:Y:S01]  /*17bf0*/  LOP3.LUT R6, R6, 0x50, RZ, 0x3c, !PT ;  /* 0x0000005006067812 */ /* 0x000fe200078e3cff */
[----:B--2---:R-:W-:Y:S01]  /*17c00*/  STS.U16 [R11+0x9480], R26 ;  /* 0x0094801a0b007388 */ /* 0x004fe20000000400 */
[----:B----4-:R-:W-:Y:S02]  /*17c10*/  STS.U16 [R11+0x9c80], R4 ;  /* 0x009c80040b007388 */ /* 0x010fe40000000400 */
[----:B------:R-:W-:Y:S02]  /*17c20*/  STS.U16 [R11+0x9c00], R12 ;  /* 0x009c000c0b007388 */ /* 0x000fe40000000400 */
[----:B------:R0:W-:Y:S01]  /*17c30*/  STS.U16 [R6+0x8500], R2 ;  /* 0x0085000206007388 */ /* 0x0001e20000000400 */
[----:B------:R-:W-:Y:S01]  /*17c40*/  STS.U16 [R6+0x8580], R5 ;  /* 0x0085800506007388 */ /* 0x000fe20000000400 */
[----:B------:R-:W-:Y:S03]  /*17c50*/  STS.U16 [R6+0x8d00], R29 ;  /* 0x008d001d06007388 */ /* 0x000fe60000000400 */
[----:B0-----:R-:W2:Y:S01]  /*17c60*/  LDL.LU R2, [R1+0x1954] ;  /* 0x0019540001027983 */ /* 0x001ea20000300800 */
[----:B------:R-:W-:Y:S02]  /*17c70*/  STS.U16 [R6+0x8d80], R27 ;  /* 0x008d801b06007388 */ /* 0x000fe40000000400 */
[----:B------:R-:W-:Y:S02]  /*17c80*/  STS.U16 [R6+0x9500], R18 ;  /* 0x0095001206007388 */ /* 0x000fe40000000400 */
[----:B------:R-:W-:Y:S01]  /*17c90*/  STS.U16 [R6+0x9580], R10 ;  /* 0x0095800a06007388 */ /* 0x000fe20000000400 */
[----:B---3--:R-:W-:Y:S01]  /*17ca0*/  STS.U16 [R6+0x9d80], R3 ;  /* 0x009d800306007388 */ /* 0x008fe20000000400 */
[----:B------:R-:W-:Y:S02]  /*17cb0*/  STS.U16 [R6+0x9d00], R13 ;  /* 0x009d000d06007388 */ /* 0x000fe40000000400 */
[----:B------:R0:W-:Y:S02]  /*17cc0*/  STS.U16 [R15+0x8600], R22 ;  /* 0x008600160f007388 */ /* 0x0001e40000000400 */
[----:B0-----:R-:W3:Y:S01]  /*17cd0*/  LDL.LU R22, [R1+0x1950] ;  /* 0x0019500001167983 */ /* 0x001ee20000300800 */
[----:B------:R0:W-:Y:S02]  /*17ce0*/  STS.U16 [R15+0x8680], R28 ;  /* 0x0086801c0f007388 */ /* 0x0001e40000000400 */
[----:B------:R-:W4:Y:S01]  /*17cf0*/  LDL R3, [R1+0x208] ;  /* 0x0002080001037983 */ /* 0x000f220000100800 */
[----:B0-----:R-:W4:Y:S01]  /*17d00*/  LDL R28, [R1+0x1f4] ;  /* 0x0001f400011c7983 */ /* 0x001f220000100800 */
[----:B------:R-:W-:Y:S02]  /*17d10*/  STS.U16 [R15+0x8e00], R20 ;  /* 0x008e00140f007388 */ /* 0x000fe40000000400 */
[----:B------:R-:W-:Y:S02]  /*17d20*/  STS.U16 [R15+0x8e80], R9 ;  /* 0x008e80090f007388 */ /* 0x000fe40000000400 */
[----:B------:R-:W-:Y:S01]  /*17d30*/  STS.U16 [R15+0x9600], R19 ;  /* 0x009600130f007388 */ /* 0x000fe20000000400 */
[----:B------:R-:W-:Y:S04]  /*17d40*/  STS.U16 [R15+0x9680], R7 ;  /* 0x009680070f007388 */ /* 0x000fe80000000400 */
[----:B--2---:R-:W-:Y:S01]  /*17d50*/  STS.U16 [R15+0x9e80], R2 ;  /* 0x009e80020f007388 */ /* 0x004fe20000000400 */
[----:B------:R0:W-:Y:S02]  /*17d60*/  STS.U16 [R15+0x9e00], R21 ;  /* 0x009e00150f007388 */ /* 0x0001e40000000400 */
[----:B------:R-:W-:Y:S02]  /*17d70*/  STS.U16 [R0+0x8700], R16 ;  /* 0x0087001000007388 */ /* 0x000fe40000000400 */
[----:B------:R1:W-:Y:S01]  /*17d80*/  STS.U16 [R0+0x8780], R14 ;  /* 0x0087800e00007388 */ /* 0x0003e20000000400 */
[----:B0-----:R-:W0:Y:S04]  /*17d90*/  S2R R15, SR_TID.X ;  /* 0x00000000000f7919 */ /* 0x001e280000002100 */
[----:B-1----:R-:W1:Y:S04]  /*17da0*/  S2R R14, SR_TID.X ;  /* 0x00000000000e7919 */ /* 0x002e680000002100 */
[----:B------:R-:W-:Y:S01]  /*17db0*/  STS.U16 [R0+0x8f00], R17 ;  /* 0x008f001100007388 */ /* 0x000fe20000000400 */
[----:B------:R-:W-:Y:S02]  /*17dc0*/  STS.U16 [R0+0x8f80], R8 ;  /* 0x008f800800007388 */ /* 0x000fe40000000400 */
[----:B------:R-:W-:Y:S02]  /*17dd0*/  STS.U16 [R0+0x9700], R23 ;  /* 0x0097001700007388 */ /* 0x000fe40000000400 */
[----:B---3--:R-:W-:Y:S01]  /*17de0*/  STS.U16 [R0+0x9780], R22 ;  /* 0x0097801600007388 */ /* 0x008fe20000000400 */
[----:B------:R-:W-:Y:S01]  /*17df0*/  STS.U16 [R0+0x9f80], R24 ;  /* 0x009f801800007388 */ /* 0x000fe20000000400 */
[----:B------:R-:W-:Y:S02]  /*17e00*/  STS.U16 [R0+0x9f00], R25 ;  /* 0x009f001900007388 */ /* 0x000fe40000000400 */
[----:B------:R-:W-:Y:S01]  /*17e10*/  BAR.SYNC.DEFER_BLOCKING 0x0 ;  /* 0x0000000000007b1d */ /* 0x000fe20000010000 */
[----:B0-----:R-:W-:Y:S01]  /*17e20*/  LOP3.LUT R15, R15, 0x7, RZ, 0xc0, !PT ;  /* 0x000000070f0f7812 */ /* 0x001fe200078ec0ff */
[----:B-1----:R-:W-:-:S04]  /*17e30*/  IMAD.SHL.U32 R14, R14, 0x2, RZ ;  /* 0x000000020e0e7824 */ /* 0x002fc800078e00ff */
[----:B------:R-:W-:Y:S01]  /*17e40*/  IMAD R15, R15, 0x110, RZ ;  /* 0x000001100f0f7824 */ /* 0x000fe200078e02ff */
[----:B----4-:R-:W-:Y:S04]  /*17e50*/  LDSM.16.MT88.4 R16, [R28+0x80] ;  /* 0x000080001c10783b */ /* 0x010fe80000004200 */
[----:B------:R-:W-:Y:S01]  /*17e60*/  LDSM.16.MT88.4 R20, [R28] ;  /* 0x000000001c14783b */ /* 0x000fe20000004200 */
[----:B------:R-:W-:-:S05]  /*17e70*/  LOP3.LUT R4, R15, 0x30, R14, 0x78, !PT ;  /* 0x000000300f047812 */ /* 0x000fca00078e780e */
[----:B------:R-:W0:Y:S04]  /*17e80*/  LDSM.16.M88.4 R8, [R4+0x8000] ;  /* 0x008000000408783b */ /* 0x000e280000000200 */
[----:B------:R-:W1:Y:S04]  /*17e90*/  LDSM.16.M88.4 R12, [R4+0x8800] ;  /* 0x00880000040c783b */ /* 0x000e680000000200 */
[----:B0-----:R-:W-:Y:S01]  /*17ea0*/  STL.64 [R1], R8 ;  /* 0x0000000801007387 */ /* 0x001fe20000100a00 */
[----:B------:R-:W-:Y:S02]  /*17eb0*/  IMAD.MOV.U32 R2, RZ, RZ, R10 ;  /* 0x000000ffff027224 */ /* 0x000fe400078e000a */
[----:B------:R-:W-:Y:S02]  /*17ec0*/  STL.64 [R1+0x8], R10 ;  /* 0x0000080a01007387 */ /* 0x000fe40000100a00 */
[----:B------:R-:W-:-:S02]  /*17ed0*/  IMAD.MOV.U32 R0, RZ, RZ, R11 ;  /* 0x000000ffff007224 */ /* 0x000fc400078e000b */
[----:B------:R-:W0:Y:S02]  /*17ee0*/  LDSM.16.M88.4 R8, [R4+0x9000] ;  /* 0x009000000408783b */ /* 0x000e240000000200 */
[----:B------:R-:W2:Y:S02]  /*17ef0*/  LDSM.16.M88.4 R4, [R4+0x9800] ;  /* 0x009800000404783b */ /* 0x000ea40000000200 */
[----:B------:R3:W-:Y:S02]  /*17f00*/  STL [R1+0x1928], R2 ;  /* 0x0019280201007387 */ /* 0x0007e40000100800 */
[----:B------:R-:W-:Y:S02]  /*17f10*/  STL [R1+0x18f0], R0 ;  /* 0x0018f00001007387 */ /* 0x000fe40000100800 */
[----:B-1----:R-:W-:Y:S02]  /*17f20*/  STL.64 [R1+0x30], R12 ;  /* 0x0000300c01007387 */ /* 0x002fe40000100a00 */
[----:B------:R-:W-:Y:S02]  /*17f30*/  STL.64 [R1+0x38], R14 ;  /* 0x0000380e01007387 */ /* 0x000fe40000100a00 */
[----:B------:R-:W1:Y:S04]  /*17f40*/  LDSM.16.MT88.4 R12, [R3] ;  /* 0x00000000030c783b */ /* 0x000e680000004200 */
[----:B0-----:R-:W-:Y:S01]  /*17f50*/  STL.64 [R1+0x20], R8 ;  /* 0x0000200801007387 */ /* 0x001fe20000100a00 */
[----:B------:R-:W-:Y:S02]  /*17f60*/  STL.64 [R1+0x28], R10 ;  /* 0x0000280a01007387 */ /* 0x000fe40000100a00 */
[----:B--2---:R0:W-:Y:S02]  /*17f70*/  STL.64 [R1+0x10], R4 ;  /* 0x0000100401007387 */ /* 0x0041e40000100a00 */
[----:B------:R2:W-:Y:S02]  /*17f80*/  STL.64 [R1+0x18], R6 ;  /* 0x0000180601007387 */ /* 0x0005e40000100a00 */
[----:B---3--:R-:W-:-:S02]  /*17f90*/  IMAD.MOV.U32 R2, RZ, RZ, R6 ;  /* 0x000000ffff027224 */ /* 0x008fc400078e0006 */
[----:B------:R-:W-:Y:S01]  /*17fa0*/  IMAD.MOV.U32 R29, RZ, RZ, R7 ;  /* 0x000000ffff1d7224 */ /* 0x000fe200078e0007 */
[----:B0-----:R-:W3:Y:S01]  /*17fb0*/  LDL.LU.64 R4, [R1+0x220] ;  /* 0x0002200001047983 */ /* 0x001ee20000300a00 */
[----:B--2---:R-:W3:Y:S02]  /*17fc0*/  LDL.LU.64 R6, [R1+0x228] ;  /* 0x0002280001067983 */ /* 0x004ee40000300a00 */
[----:B------:R-:W-:Y:S02]  /*17fd0*/  STL.64 [R1+0x1938], R18 ;  /* 0x0019381201007387 */ /* 0x000fe40000100a00 */
[----:B------:R0:W-:Y:S02]  /*17fe0*/  STL.64 [R1+0x1930], R16 ;  /* 0x0019301001007387 */ /* 0x0001e40000100a00 */
[----:B0-----:R-:W2:Y:S01]  /*17ff0*/  LDL.LU.64 R16, [R1+0x210] ;  /* 0x0002100001107983 */ /* 0x001ea20000300a00 */
[----:B------:R-:W4:Y:S02]  /*18000*/  LDL.LU.64 R18, [R1+0x218] ;  /* 0x0002180001127983 */ /* 0x000f240000300a00 */
[----:B------:R-:W-:-:S02]  /*18010*/  IMAD.MOV.U32 R24, RZ, RZ, R8 ;  /* 0x000000ffff187224 */ /* 0x000fc400078e0008 */
[----:B------:R-:W-:Y:S02]  /*18020*/  IMAD.MOV.U32 R0, RZ, RZ, R9 ;  /* 0x000000ffff007224 */ /* 0x000fe400078e0009 */
[----:B------:R-:W0:Y:S04]  /*18030*/  LDSM.16.MT88.4 R8, [R3+0x80] ;  /* 0x000080000308783b */ /* 0x000e280000004200 */
[----:B----4-:R-:W-:Y:S01]  /*18040*/  STL.64 [R1+0x1948], R18 ;  /* 0x0019481201007387 */ /* 0x010fe20000100a00 */
[----:B--2---:R2:W-:Y:S03]  /*18050*/  STL.64 [R1+0x1940], R16 ;  /* 0x0019401001007387 */ /* 0x0045e60000100a00 */
[----:B--2---:R-:W3:Y:S01]  /*18060*/  LDL.64 R16, [R1] ;  /* 0x0000000001107983 */ /* 0x004ee20000100a00 */
[----:B-1----:R-:W-:Y:S02]  /*18070*/  STL.64 [R1+0x1900], R14 ;  /* 0x0019000e01007387 */ /* 0x002fe40000100a00 */
[----:B------:R1:W-:Y:S02]  /*18080*/  STL.64 [R1+0x18f8], R12 ;  /* 0x0018f80c01007387 */ /* 0x0003e40000100a00 */
[----:B-1----:R-:W2:Y:S01]  /*18090*/  LDL.64 R12, [R1+0x30] ;  /* 0x00003000010c7983 */ /* 0x002ea20000100a00 */
[----:B0-----:R-:W-:Y:S02]  /*180a0*/  STL.64 [R1+0x18c0], R10 ;  /* 0x0018c00a01007387 */ /* 0x001fe40000100a00 */
[----:B------:R0:W-:Y:S02]  /*180b0*/  STL.64 [R1+0x18b8], R8 ;  /* 0x0018b80801007387 */ /* 0x0001e40000100a00 */
[----:B0-----:R-:W-:-:S02]  /*180c0*/  IMAD.MOV.U32 R8, RZ, RZ, R24 ;  /* 0x000000ffff087224 */ /* 0x001fc400078e0018 */
[----:B------:R-:W0:Y:S04]  /*180d0*/  LDSM.16.MT88.4 R24, [R28+0x1000] ;  /* 0x001000001c18783b */ /* 0x000e280000004200 */
[----:B0-----:R-:W-:Y:S01]  /*180e0*/  STL.64 [R1+0x1878], R26 ;  /* 0x0018781a01007387 */ /* 0x001fe20000100a00 */
[----:B------:R0:W-:Y:S03]  /*180f0*/  STL.64 [R1+0x1870], R24 ;  /* 0x0018701801007387 */ /* 0x0001e60000100a00 */
[----:B0-----:R-:W4:Y:S01]  /*18100*/  LDL.LU.64 R24, [R1+0x1e0] ;  /* 0x0001e00001187983 */ /* 0x001f220000300a00 */
[----:B------:R-:W4:Y:S01]  /*18110*/  LDL.LU.64 R26, [R1+0x1e8] ;  /* 0x0001e800011a7983 */ /* 0x000f220000300a00 */
[----:B---3--:R-:W-:Y:S11]  /*18120*/  HMMA.16816.F32 R4, R20, R16, R4 ;  /* 0x000000101404723c */ /* 0x008ff60000001804 */
[----:B------:R-:W-:Y:S11]  /*18130*/  @!UPT UIADD3 URZ, URZ, URZ, URZ ;  /* 0x0000003f3f3ff290 */ /* 0x000ff6000fffe03f */
[----:B------:R-:W-:Y:S01]  /*18140*/  @!UPT UIADD3 URZ, URZ, URZ, URZ ;  /* 0x0000003f3f3ff290 */ /* 0x000fe2000fffe03f */
[----:B------:R0:W-:Y:S01]  /*18150*/  STL.64 [R1+0xa0], R4 ;  /* 0x0000a00401007387 */ /* 0x0001e20000100a00 */
[----:B------:R-:W-:Y:S02]  /*18160*/  STL.64 [R1+0xa8], R6 ;  /* 0x0000a80601007387 */ /* 0x000fe40000100a00 */
[----:B------:R-:W3:Y:S02]  /*18170*/  LDL.LU.64 R18, [R1+0x1948] ;  /* 0x0019480001127983 */ /* 0x000ee40000300a00 */
[----:B0-----:R-:W-:Y:S02]  /*18180*/  IMAD.MOV.U32 R5, RZ, RZ, R16 ;  /* 0x000000ffff057224 */ /* 0x001fe400078e0010 */
[----:B------:R-:W-:Y:S02]  /*18190*/  IMAD.MOV.U32 R4, RZ, RZ, R17 ;  /* 0x000000ffff047224 */ /* 0x000fe400078e0011 */
[----:B------:R-:W3:Y:S01]  /*181a0*/  LDL.LU.64 R16, [R1+0x1940] ;  /* 0x0019400001107983 */ /* 0x000ee20000300a00 */
[----:B------:R-:W-:-:S02]  /*181b0*/  IMAD.MOV.U32 R9, RZ, RZ, R0 ;  /* 0x000000ffff097224 */ /* 0x000fc400078e0000 */
[----:B--2---:R-:W-:Y:S02]  /*181c0*/  IMAD.MOV.U32 R10, RZ, RZ, R12 ;  /* 0x000000ffff0a7224 */ /* 0x004fe400078e000c */
[----:B------:R-:W-:-:S03]  /*181d0*/  IMAD.MOV.U32 R0, RZ, RZ, R13 ;  /* 0x000000ffff007224 */ /* 0x000fc600078e000d */
[C---:B----4-:R-:W-:Y:S08]  /*181e0*/  HMMA.16816.F32 R24, R20.reuse, R8, R24 ;  /* 0x000000081418723c */ /* 0x050ff00000001818 */
[----:B---3--:R-:W-:Y:S11]  /*181f0*/  HMMA.16816.F32 R16, R20, R12, R16 ;  /* 0x0000000c1410723c */ /* 0x008ff60000001810 */
[----:B------:R-:W-:Y:S11]  /*18200*/  @!UPT UIADD3 URZ, URZ, URZ, URZ ;  /* 0x0000003f3f3ff290 */ /* 0x000ff6000fffe03f */
[----:B------:R-:W-:Y:S01]  /*18210*/  @!UPT UIADD3 URZ, URZ, URZ, URZ ;  /* 0x0000003f3f3ff290 */ /* 0x000fe2000fffe03f */
[----:B------:R-:W-:Y:S01]  /*18220*/  STL.64 [R1+0x90], R16 ;  /* 0x0000901001007387 */ /* 0x000fe20000100a00 */
[----:B------:R0:W-:Y:S03]  /*18230*/  STL.64 [R1+0x98], R18 ;  /* 0x0000981201007387 */ /* 0x0001e60000100a00 */
[----:B0-----:R-:W2:Y:S01]  /*18240*/  LDL.LU.64 R18, [R1+0x1938] ;  /* 0x0019380001127983 */ /* 0x001ea20000300a00 */
[----:B------:R-:W2:Y:S02]  /*18250*/  LDL.LU.64 R16, [R1+0x1930] ;  /* 0x0019300001107983 */ /* 0x000ea40000300a00 */
[----:B------:R-:W3:Y:S02]  /*18260*/  LDL.LU.64 R12, [R1+0x1d0] ;  /* 0x0001d000010c7983 */ /* 0x000ee40000300a00 */
[----:B------:R-:W3:Y:S01]  /*18270*/  LDL.LU.64 R14, [R1+0x1d8] ;  /* 0x0001d800010e7983 */ /* 0x000ee20000300a00 */
[----:B------:R0:W-:Y:S02]  /*18280*/  STL.64 [R1+0x1910], R8 ;  /* 0x0019100801007387 */ /* 0x0001e40000100a00 */
[----:B0-----:R-:W-:-:S02]  /*18290*/  IMAD.MOV.U32 R8, RZ, RZ, R5 ;  /* 0x000000ffff087224 */ /* 0x001fc400078e0005 */
[----:B------:R-:W-:Y:S02]  /*182a0*/  IMAD.MOV.U32 R9, RZ, RZ, R4 ;  /* 0x000000ffff097224 */ /* 0x000fe400078e0004 */
[----:B------:R-:W0:Y:S04]  /*182b0*/  LDSM.16.MT88.4 R4, [R28+0x1080] ;  /* 0x001080001c04783b */ /* 0x000e280000004200 */
[----:B------:R-:W-:Y:S01]  /*182c0*/  STL.64 [R1+0x80], R24 ;  /* 0x0000801801007387 */ /* 0x000fe20000100a00 */
[----:B------:R-:W-:Y:S03]  /*182d0*/  STL.64 [R1+0x88], R26 ;  /* 0x0000881a01007387 */ /* 0x000fe60000100a00 */
[----:B0-----:R-:W-:Y:S01]  /*182e0*/  STL.64 [R1+0x1830], R6 ;  /* 0x0018300601007387 */ /* 0x001fe20000100a00 */
[----:B------:R0:W-:Y:S03]  /*182f0*/  STL.64 [R1+0x1828], R4 ;  /* 0x0018280401007387 */ /* 0x0001e60000100a00 */
[----:B0-----:R-:W3:Y:S01]  /*18300*/  LDL.LU R4, [R1+0x10] ;  /* 0x0000100001047983 */ /* 0x001ee20000300800 */
[----:B------:R-:W3:Y:S02]  /*18310*/  LDL.LU R5, [R1+0x14] ;  /* 0x0000140001057983 */ /* 0x000ee40000300800 */
[----:B------:R-:W-:-:S02]  /*18320*/  IMAD.MOV.U32 R6, RZ, RZ, R2 ;  /* 0x000000ffff067224 */ /* 0x000fc400078e0002 */
[----:B------:R-:W-:Y:S01]  /*18330*/  IMAD.MOV.U32 R7, RZ, RZ, R29 ;  /* 0x000000ffff077224 */ /* 0x000fe200078e001d */
[----:B------:R-:W4:Y:S02]  /*18340*/  LDL.LU R2, [R1+0x1928] ;  /* 0x0019280001027983 */ /* 0x000f240000300800 */
[----:B------:R-:W-:Y:S02]  /*18350*/  STL [R1+0x18c8], R6 ;  /* 0x0018c80601007387 */ /* 0x000fe40000100800 */
[----:B------:R-:W-:Y:S01]  /*18360*/  STL [R1+0x18cc], R7 ;  /* 0x0018cc0701007387 */ /* 0x000fe20000100800 */
[----:B------:R-:W-:Y:S01]  /*18370*/  STL [R1+0x17e0], R28 ;  /* 0x0017e01c01007387 */ /* 0x000fe20000100800 */
[----:B---3--:R-:W-:Y:S02]  /*18380*/  HMMA.16816.F32 R12, R20, R4, R12 ;  /* 0x00000004140c723c */ /* 0x008fe4000000180c */
[----:B------:R0:W-:Y:S04]  /*18390*/  STL.64 [R1+0x1908], R4 ;  /* 0x0019080401007387 */ /* 0x0001e80000100a00 */
[----:B------:R-:W1:Y:S04]  /*183a0*/  LDSM.16.MT88.4 R20, [R3+0x1000] ;  /* 0x001000000314783b */ /* 0x000e680000004200 */
[----:B0-----:R-:W3:Y:S01]  /*183b0*/  LDL.LU.64 R4, [R1+0x160] ;  /* 0x0001600001047983 */ /* 0x001ee20000300a00 */
[----:B------:R-:W2:Y:S03]  /*183c0*/  LDL.LU.64 R6, [R1+0x168] ;  /* 0x0001680001067983 */ /* 0x000ea60000300a00 */
[----:B--2---:R-:W-:Y:S01]  /*183d0*/  STL.64 [R1+0x1920], R6 ;  /* 0x0019200601007387 */ /* 0x004fe20000100a00 */
[----:B---3--:R0:W-:Y:S03]  /*183e0*/  STL.64 [R1+0x1918], R4 ;  /* 0x0019180401007387 */ /* 0x0081e60000100a00 */
[----:B0-----:R-:W2:Y:S01]  /*183f0*/  LDL.LU.64 R4, [R1+0x190] ;  /* 0x0001900001047983 */ /* 0x001ea20000300a00 */
[----:B------:R-:W2:Y:S05]  /*18400*/  LDL.LU.64 R6, [R1+0x198] ;  /* 0x0001980001067983 */ /* 0x000eaa0000300a00 */
[----:B------:R-:W-:-:S02]  /*18410*/  IMAD.MOV.U32 R27, RZ, RZ, R12 ;  /* 0x000000ffff1b7224 */ /* 0x000fc400078e000c */
[----:B------:R-:W-:Y:S02]  /*18420*/  IMAD.MOV.U32 R26, RZ, RZ, R13 ;  /* 0x000000ffff1a7224 */ /* 0x000fe400078e000d */
[----:B------:R-:W-:Y:S02]  /*18430*/  IMAD.MOV.U32 R25, RZ, RZ, R14 ;  /* 0x000000ffff197224 */ /* 0x000fe400078e000e */
[----:B------:R-:W-:Y:S01]  /*18440*/  IMAD.MOV.U32 R24, RZ, RZ, R15 ;  /* 0x000000ffff187224 */ /* 0x000fe200078e000f */
[----:B------:R-:W3:Y:S01]  /*18450*/  LDL.LU.64 R12, [R1+0x150] ;  /* 0x00015000010c7983 */ /* 0x000ee20000300a00 */
[----:B------:R-:W3:Y:S02]  /*18460*/  LDL.LU.64 R14, [R1+0x158] ;  /* 0x00015800010e7983 */ /* 0x000ee40000300a00 */
[----:B------:R-:W-:Y:S01]  /*18470*/  STL.64 [R1+0x18d8], R26 ;  /* 0x0018d81a01007387 */ /* 0x000fe20000100a00 */
[----:B------:R0:W-:Y:S02]  /*18480*/  STL.64 [R1+0x18d0], R24 ;  /* 0x0018d01801007387 */ /* 0x0001e40000100a00 */
[----:B0-----:R-:W-:-:S02]  /*18490*/  IMAD.MOV.U32 R24, RZ, RZ, R10 ;  /* 0x000000ffff187224 */ /* 0x001fc400078e000a */
[----:B------:R-:W-:Y:S01]  /*184a0*/  STL [R1+0x18ec], R3 ;  /* 0x0018ec0301007387 */ /* 0x000fe20000100800 */
[----:B-1----:R-:W-:Y:S02]  /*184b0*/  STL.64 [R1+0x17d8], R22 ;  /* 0x0017d81601007387 */ /* 0x002fe40000100a00 */
[----:B------:R0:W-:Y:S02]  /*184c0*/  STL.64 [R1+0x17d0], R20 ;  /* 0x0017d01401007387 */ /* 0x0001e40000100a00 */
[----:B0-----:R-:W3:Y:S01]  /*184d0*/  LDL.LU.64 R20, [R1+0x170] ;  /* 0x0001700001147983 */ /* 0x001ee20000300a00 */
[----:B------:R-:W3:Y:S01]  /*184e0*/  LDL.LU.64 R22, [R1+0x178] ;  /* 0x0001780001167983 */ /* 0x000ee20000300a00 */
[----:B--2---:R-:W-:Y:S02]  /*184f0*/  HMMA.16816.F32 R8, R16, R8, R4 ;  /* 0x000000081008723c */ /* 0x004fe40000001804 */
[----:B------:R-:W2:Y:S01]  /*18500*/  LDL.LU.64 R6, [R1+0x1920] ;  /* 0x0019200001067983 */ /* 0x000ea20000300a00 */
[----:B------:R-:W2:Y:S11]  /*18510*/  LDL.LU.64 R4, [R1+0x1918] ;  /* 0x0019180001047983 */ /* 0x000eb60000300a00 */
[----:B------:R-:W-:Y:S09]  /*18520*/  @!UPT UIADD3 URZ, URZ, URZ, URZ ;  /* 0x0000003f3f3ff290 */ /* 0x000ff2000fffe03f */
[----:B------:R0:W-:Y:S01]  /*18530*/  STL.64 [R1+0x70], R8 ;  /* 0x0000700801007387 */ /* 0x0001e20000100a00 */
[----:B------:R-:W-:Y:S03]  /*18540*/  STL.64 [R1+0x78], R10 ;  /* 0x0000780a01007387 */ /* 0x000fe60000100a00 */
[----:B0-----:R-:W2:Y:S01]  /*18550*/  LDL.LU.64 R8, [R1+0x1910] ;  /* 0x0019100001087983 */ /* 0x001ea20000300a00 */
[----:B------:R-:W-:-:S07]  /*18560*/  IMAD.MOV.U32 R25, RZ, RZ, R0 ;  /* 0x000000ffff197224 */ /* 0x000fce00078e0000 */
[C---:B---3--:R-:W-:Y:S11]  /*18570*/  HMMA.16816.F32 R20, R16.reuse, R24, R20 ;  /* 0x000000181014723c */ /* 0x048ff60000001814 */
[----:B------:R-:W-:Y:S11]  /*18580*/  @!UPT UIADD3 URZ, URZ, URZ, URZ ;  /* 0x0000003f3f3ff290 */ /* 0x000ff6000fffe03f */
[----:B------:R-:W-:Y:S01]  /*18590*/  @!UPT UIADD3 URZ, URZ, URZ, URZ ;  /* 0x0000003f3f3ff290 */ /* 0x000fe2000fffe03f */
[----:B------:R-:W-:Y:S01]  /*185a0*/  STL [R1+0x64], R21 ;  /* 0x0000641501007387 */ /* 0x000fe20000100800 */
[C---:B--2---:R-:W-:Y:S11]  /*185b0*/  HMMA.16816.F32 R4, R16.reuse, R8, R4 ;  /* 0x000000081004723c */ /* 0x044ff60000001804 */
[----:B------:R-:W-:Y:S11]  /*185c0*/  @!UPT UIADD3 URZ, URZ, URZ, URZ ;  /* 0x0000003f3f3ff290 */ /* 0x000ff6000fffe03f */
[----:B------:R-:W-:Y:S02]  /*185d0*/  @!UPT UIADD3 URZ, URZ, URZ, URZ ;  /* 0x0000003f3f3ff290 */ /* 0x000fe4000fffe03f */
[----:B------:R-:W-:Y:S02]  /*185e0*/  IMAD.MOV.U32 R27, RZ, RZ, R4 ;  /* 0x000000ffff1b7224 */ /* 0x000fe400078e0004 */
[----:B------:R-:W-:Y:S02]  /*185f0*/  IMAD.MOV.U32 R26, RZ, RZ, R5 ;  /* 0x000000ffff1a7224 */ /* 0x000fe400078e0005 */
[----:B------:R-:W2:Y:S01]  /*18600*/  LDL.LU.64 R4, [R1+0x1908] ;  /* 0x0019080001047983 */ /* 0x000ea20000300a00 */
[----:B------:R0:W-:Y:S03]  /*18610*/  STL.64 [R1+0x18e0], R8 ;  /* 0x0018e00801007387 */ /* 0x0001e60000100a00 */
[----:B0-----:R-:W3:Y:S01]  /*18620*/  LDL.LU.64 R8, [R1+0x1c0] ;  /* 0x0001c00001087983 */ /* 0x001ee20000300a00 */
[----:B------:R-:W3:Y:S01]  /*18630*/  LDL.LU.64 R10, [R1+0x1c8] ;  /* 0x0001c800010a7983 */ /* 0x000ee20000300a00 */
[----:B--2---:R-:W-:Y:S02]  /*18640*/  HMMA.16816.F32 R16, R16, R4, R12 ;  /* 0x000000041010723c */ /* 0x004fe4000000180c */
[----:B------:R-:W3:Y:S01]  /*18650*/  LDL.LU.64 R14, [R1+0x1900] ;  /* 0x00190000010e7983 */ /* 0x000ee20000300a00 */
[----:B------:R-:W3:Y:S11]  /*18660*/  LDL.LU.64 R12, [R1+0x18f8] ;  /* 0x0018f800010c7983 */ /* 0x000ef60000300a00 */
[----:B------:R-:W-:Y:S09]  /*18670*/  @!UPT UIADD3 URZ, URZ, URZ, URZ ;  /* 0x0000003f3f3ff290 */ /* 0x000ff2000fffe03f */
[----:B------:R-:W-:Y:S01]  /*18680*/  STL.64 [R1+0x17f0], R18 ;  /* 0x0017f01201007387 */ /* 0x000fe20000100a00 */
[----:B------:R0:W-:Y:S03]  /*18690*/  STL.64 [R1+0x17e8], R16 ;  /* 0x0017e81001007387 */ /* 0x0001e60000100a00 */
[----:B0-----:R-:W3:Y:S01]  /*186a0*/  LDL.LU.64 R16, [R1] ;  /* 0x0000000001107983 */ /* 0x001ee20000300a00 */
[----:B------:R-:W-:Y:S02]  /*186b0*/  IMAD.MOV.U32 R3, RZ, RZ, R22 ;  /* 0x000000ffff037224 */ /* 0x000fe400078e0016 */
[----:B------:R-:W-:Y:S02]  /*186c0*/  IMAD.MOV.U32 R22, RZ, RZ, R23 ;  /* 0x000000ffff167224 */ /* 0x000fe400078e0017 */
[----:B------:R-:W-:Y:S02]  /*186d0*/  IMAD.MOV.U32 R0, RZ, RZ, R20 ;  /* 0x000000ffff007224 */ /* 0x000fe400078e0014 */
[----:B------:R-:W-:-:S02]  /*186e0*/  IMAD.MOV.U32 R25, RZ, RZ, R6 ;  /* 0x000000ffff197224 */ /* 0x000fc400078e0006 */
[----:B------:R-:W-:Y:S02]  /*186f0*/  IMAD.MOV.U32 R24, RZ, RZ, R7 ;  /* 0x000000ffff187224 */ /* 0x000fe400078e0007 */
[----:B------:R-:W-:Y:S02]  /*18700*/  IMAD.MOV.U32 R18, RZ, RZ, R25 ;  /* 0x000000ffff127224 */ /* 0x000fe400078e0019 */
[----:B------:R-:W-:Y:S01]  /*18710*/  IMAD.MOV.U32 R19, RZ, RZ, R24 ;  /* 0x000000ffff137224 */ /* 0x000fe200078e0018 */
[----:B---3--:R-:W-:Y:S01]  /*18720*/  HMMA.16816.F32 R8, R12, R16, R8 ;  /* 0x000000100c08723c */ /* 0x008fe20000001808 */
[----:B------:R-:W-:Y:S02]  /*18730*/  IMAD.MOV.U32 R7, RZ, RZ, R16 ;  /* 0x000000ffff077224 */ /* 0x000fe400078e0010 */
[----:B------:R-:W-:Y:S11]  /*18740*/  IMAD.MOV.U32 R6, RZ, RZ, R17 ;  /* 0x000000ffff067224 */ /* 0x000ff600078e0011 */
[----:B------:R-:W-:Y:S10]  /*18750*/  @!UPT UIADD3 URZ, URZ, URZ, URZ ;  /* 0x0000003f3f3ff290 */ /* 0x000ff4000fffe03f */
[----:B------:R-:W-:Y:S02]  /*18760*/  IMAD.MOV.U32 R23, RZ, RZ, R11 ;  /* 0x000000ffff177224 */ /* 0x000fe400078e000b */
[----:B------:R-:W-:Y:S01]  /*18770*/  IMAD.MOV.U32 R29, RZ, RZ, R9 ;  /* 0x000000ffff1d7224 */ /* 0x000fe200078e0009 */
[----:B------:R0:W-:Y:S01]  /*18780*/  STL [R1+0xb0], R8 ;  /* 0x0000b00801007387 */ /* 0x0001e20000100800 */
[----:B------:R-:W-:-:S03]  /*18790*/  IMAD.MOV.U32 R28, RZ, RZ, R10 ;  /* 0x000000ffff1c7224 */ /* 0x000fc600078e000a */
[----:B0-----:R-:W2:Y:S01]  /*187a0*/  LDL.LU.64 R8, [R1+0x1b0] ;  /* 0x0001b00001087983 */ /* 0x001ea20000300a00 */
[----:B------:R-:W2:Y:S02]  /*187b0*/  LDL.LU.64 R10, [R1+0x1b8] ;  /* 0x0001b800010a7983 */ /* 0x000ea40000300a00 */
[----:B------:R-:W-:Y:S02]  /*187c0*/  STL [R1+0x18e8], R23 ;  /* 0x0018e81701007387 */ /* 0x000fe40000100800 */
[----:B------:R-:W2:Y:S02]  /*187d0*/  LDL.LU.64 R20, [R1+0x30] ;  /* 0x0000300001147983 */ /* 0x000ea40000300a00 */
[----:B------:R-:W-:Y:S02]  /*187e0*/  IMAD.MOV.U32 R16, RZ, RZ, R27 ;  /* 0x000000ffff107224 */ /* 0x000fe400078e001b */
[----:B------:R-:W-:Y:S01]  /*187f0*/  IMAD.MOV.U32 R17, RZ, RZ, R26 ;  /* 0x000000ffff117224 */ /* 0x000fe200078e001a */
[----:B------:R-:W3:Y:S01]  /*18800*/  LDL.LU.64 R24, [R1+0x1a0] ;  /* 0x0001a00001187983 */ /* 0x000ee20000300a00 */
[----:B------:R-:W3:Y:S02]  /*18810*/  LDL.LU.64 R26, [R1+0x1a8] ;  /* 0x0001a800011a7983 */ /* 0x000ee40000300a00 */
[----:B------:R-:W-:Y:S01]  /*18820*/  STL.64 [R1+0x1800], R18 ;  /* 0x0018001201007387 */ /* 0x000fe20000100a00 */
[----:B------:R0:W-:Y:S02]  /*18830*/  STL.64 [R1+0x17f8], R16 ;  /* 0x0017f81001007387 */ /* 0x0001e40000100a00 */
[----:B0-----:R-:W-:-:S02]  /*18840*/  IMAD.MOV.U32 R16, RZ, RZ, R0 ;  /* 0x000000ffff107224 */ /* 0x001fc400078e0000 */
[----:B------:R-:W3:Y:S01]  /*18850*/  LDL.LU R0, [R1+0x18f0] ;  /* 0x0018f00001007983 */ /* 0x000ee20000300800 */
[----:B------:R-:W3:Y:S02]  /*18860*/  LDL.LU R17, [R1+0x64] ;  /* 0x0000640001117983 */ /* 0x000ee40000300800 */
[----:B------:R-:W-:Y:S02]  /*18870*/  IMAD.MOV.U32 R18, RZ, RZ, R3 ;  /* 0x000000ffff127224 */ /* 0x000fe400078e0003 */
[----:B------:R-:W-:Y:S01]  /*18880*/  IMAD.MOV.U32 R19, RZ, RZ, R22 ;  /* 0x000000ffff137224 */ /* 0x000fe200078e0016 */
[----:B------:R-:W4:Y:S04]  /*18890*/  LDL.LU R3, [R1+0x18ec] ;  /* 0x0018ec0001037983 */ /* 0x000f280000300800 */
[----:B------:R-:W-:Y:S01]  /*188a0*/  STL.64 [R1+0x1810], R18 ;  /* 0x0018101201007387 */ /* 0x000fe20000100a00 */
[----:B--2---:R-:W-:Y:S03]  /*188b0*/  HMMA.16816.F32 R8, R12, R20, R8 ;  /* 0x000000140c08723c */ /* 0x004fe60000001808 */
[----:B---3--:R-:W-:Y:S01]  /*188c0*/  STL.64 [R1+0x1808], R16 ;  /* 0x0018081001007387 */ /* 0x008fe20000100a00 */
[----:B------:R-:W2:Y:S11]  /*188d0*/  LDL.LU R23, [R1+0x18e8] ;  /* 0x0018e80001177983 */ /* 0x000eb60000300800 */
[----:B------:R-:W-:Y:S08]  /*188e0*/  @!UPT UIADD3 URZ, URZ, URZ, URZ ;  /* 0x0000003f3f3ff290 */ /* 0x000ff0000fffe03f */
[----:B------:R0:W-:Y:S02]  /*188f0*/  STL.64 [R1+0xc0], R8 ;  /* 0x0000c00801007387 */ /* 0x0001e40000100a00 */
[----:B------:R1:W-:Y:S01]  /*18900*/  STL [R1+0xc8], R10 ;  /* 0x0000c80a01007387 */ /* 0x0003e20000100800 */
[----:B0-----:R-:W1:Y:S01]  /*18910*/  LDL.LU.64 R8, [R1+0x18e0] ;  /* 0x0018e00001087983 */ /* 0x001e620000300a00 */
[----:B------:R-:W-:Y:S02]  /*18920*/  IMAD.MOV.U32 R22, RZ, RZ, R11 ;  /* 0x000000ffff167224 */ /* 0x000fe400078e000b */
[----:B------:R-:W-:Y:S02]  /*18930*/  IMAD.MOV.U32 R16, RZ, RZ, R7 ;  /* 0x000000ffff107224 */ /* 0x000fe400078e0007 */
[----:B------:R-:W-:Y:S02]  /*18940*/  IMAD.MOV.U32 R17, RZ, RZ, R6 ;  /* 0x000000ffff117224 */ /* 0x000fe400078e0006 */
[----:B------:R-:W-:-:S02]  /*18950*/  IMAD.MOV.U32 R7, RZ, RZ, R20 ;  /* 0x000000ffff077224 */ /* 0x000fc400078e0014 */
[----:B------:R-:W-:Y:S02]  /*18960*/  IMAD.MOV.U32 R6, RZ, RZ, R21 ;  /* 0x000000ffff067224 */ /* 0x000fe400078e0015 */
[----:B----4-:R-:W-:Y:S02]  /*18970*/  IMAD.MOV.U32 R18, RZ, RZ, R2 ;  /* 0x000000ffff127224 */ /* 0x010fe400078e0002 */
[----:B------:R-:W-:Y:S01]  /*18980*/  IMAD.MOV.U32 R19, RZ, RZ, R0 ;  /* 0x000000ffff137224 */ /* 0x000fe200078e0000 */
[----:B-1----:R-:W-:Y:S01]  /*18990*/  HMMA.16816.F32 R8, R12, R8, R24 ;  /* 0x000000080c08723c */ /* 0x002fe20000001818 */
[----:B------:R-:W3:Y:S01]  /*189a0*/  LDL.LU.64 R26, [R1+0x18d8] ;  /* 0x0018d800011a7983 */ /* 0x000ee20000300a00 */
[----:B------:R-:W4:Y:S11]  /*189b0*/  LDL.LU.64 R24, [R1+0x18d0] ;  /* 0x0018d00001187983 */ /* 0x000f360000300a00 */
[----:B------:R-:W-:Y:S11]  /*189c0*/  @!UPT UIADD3 URZ, URZ, URZ, URZ ;  /* 0x0000003f3f3ff290 */ /* 0x000ff6000fffe03f */
[----:B------:R-:W-:Y:S02]  /*189d0*/  IMAD.MOV.U32 R21, RZ, RZ, R8 ;  /* 0x000000ffff157224 */ /* 0x000fe400078e0008 */
[----:B------:R-:W-:Y:S02]  /*189e0*/  IMAD.MOV.U32 R20, RZ, RZ, R9 ;  /* 0x000000ffff147224 */ /* 0x000fe400078e0009 */
[----:B------:R-:W-:Y:S02]  /*189f0*/  IMAD.MOV.U32 R2, RZ, RZ, R10 ;  /* 0x000000ffff027224 */ /* 0x000fe400078e000a */
[----:B------:R-:W-:Y:S01]  /*18a00*/  IMAD.MOV.U32 R0, RZ, RZ, R11 ;  /* 0x000000ffff007224 */ /* 0x000fe200078e000b */
[----:B------:R-:W3:Y:S01]  /*18a10*/  LDL.LU.64 R8, [R1+0x180] ;  /* 0x0001800001087983 */ /* 0x000ee20000300a00 */
[----:B------:R-:W3:Y:S02]  /*18a20*/  LDL.LU.64 R10, [R1+0x188] ;  /* 0x00018800010a7983 */ /* 0x000ee40000300a00 */
[----:B--2---:R-:W-:Y:S02]  /*18a30*/  STL.64 [R1+0x1820], R22 ;  /* 0x0018201601007387 */ /* 0x004fe40000100a00 */
[----:B------:R0:W-:Y:S02]  /*18a40*/  STL.64 [R1+0x1818], R20 ;  /* 0x0018181401007387 */ /* 0x0001e40000100a00 */
[----:B0-----:R-:W2:Y:S01]  /*18a50*/  LDL.LU R20, [R1+0x70] ;  /* 0x0000700001147983 */ /* 0x001ea20000300800 */
[----:B------:R-:W2:Y:S02]  /*18a60*/  LDL.LU R21, [R1+0x74] ;  /* 0x0000740001157983 */ /* 0x000ea40000300800 */
[----:B------:R-:W2:Y:S02]  /*18a70*/  LDL.LU R22, [R1+0x78] ;  /* 0x0000780001167983 */ /* 0x000ea40000300800 */
[----:B------:R-:W2:Y:S02]  /*18a80*/  LDL.LU R23, [R1+0x7c] ;  /* 0x00007c0001177983 */ /* 0x000ea40000300800 */
[----:B--2---:R4:W-:Y:S01]  /*18a90*/  STL.64 [R1+0x1840], R22 ;  /* 0x0018401601007387 */ /* 0x0049e20000100a00 */
[----:B------:R3:W-:Y:S02]  /*18aa0*/  STL.64 [R1+0x1838], R20 ;  /* 0x0018381401007387 */ /* 0x0007e40000100a00 */
[----:B----4-:R-:W-:-:S02]  /*18ab0*/  IMAD.MOV.U32 R22, RZ, RZ, R25 ;  /* 0x000000ffff167224 */ /* 0x010fc400078e0019 */
[----:B------:R-:W-:Y:S02]  /*18ac0*/  IMAD.MOV.U32 R23, RZ, RZ, R24 ;  /* 0x000000ffff177224 */ /* 0x000fe400078e0018 */
[----:B---3--:R-:W-:Y:S02]  /*18ad0*/  IMAD.MOV.U32 R20, RZ, RZ, R27 ;  /* 0x000000ffff147224 */ /* 0x008fe400078e001b */
[----:B------:R-:W-:Y:S01]  /*18ae0*/  IMAD.MOV.U32 R21, RZ, RZ, R26 ;  /* 0x000000ffff157224 */ /* 0x000fe200078e001a */
[----:B------:R-:W2:Y:S01]  /*18af0*/  LDL.LU.64 R24, [R1+0xf0] ;  /* 0x0000f00001187983 */ /* 0x000ea20000300a00 */
[----:B------:R-:W3:Y:S03]  /*18b00*/  LDL.LU.64 R26, [R1+0xf8] ;  /* 0x0000f800011a7983 */ /* 0x000ee60000300a00 */
[----:B---3--:R-:W-:Y:S01]  /*18b10*/  STL.64 [R1+0x1888], R26 ;  /* 0x0018881a01007387 */ /* 0x008fe20000100a00 */
[----:B--2---:R0:W-:Y:S03]  /*18b20*/  STL.64 [R1+0x1880], R24 ;  /* 0x0018801801007387 */ /* 0x0041e60000100a00 */
[----:B0-----:R-:W2:Y:S01]  /*18b30*/  LDL.LU.64 R24, [R1+0x100] ;  /* 0x0001000001187983 */ /* 0x001ea20000300a00 */
[----:B------:R-:W3:Y:S03]  /*18b40*/  LDL.LU.64 R26, [R1+0x108] ;  /* 0x00010800011a7983 */ /* 0x000ee60000300a00 */
[----:B---3--:R-:W-:Y:S01]  /*18b50*/  STL.64 [R1+0x1898], R26 ;  /* 0x0018981a01007387 */ /* 0x008fe20000100a00 */
[----:B--2---:R0:W-:Y:S02]  /*18b60*/  STL.64 [R1+0x1890], R24 ;  /* 0x0018901801007387 */ /* 0x0041e40000100a00 */
[----:B0-----:R-:W-:-:S02]  /*18b70*/  IMAD.MOV.U32 R24, RZ, RZ, R7 ;  /* 0x000000ffff187224 */ /* 0x001fc400078e0007 */
[----:B------:R-:W-:Y:S01]  /*18b80*/  IMAD.MOV.U32 R25, RZ, RZ, R6 ;  /* 0x000000ffff197224 */ /* 0x000fe200078e0006 */
[----:B------:R-:W2:Y:S01]  /*18b90*/  LDL.LU R7, [R1+0x18cc] ;  /* 0x0018cc0001077983 */ /* 0x000ea20000300800 */
[----:B------:R-:W2:Y:S03]  /*18ba0*/  LDL.LU R6, [R1+0x18c8] ;  /* 0x0018c80001067983 */ /* 0x000ea60000300800 */
[----:B------:R0:W-:Y:S04]  /*18bb0*/  STL.64 [R1+0x18b0], R24 ;  /* 0x0018b01801007387 */ /* 0x0001e80000100a00 */
[----:B0-----:R-:W3:Y:S01]  /*18bc0*/  LDL.LU.64 R24, [R1+0x140] ;  /* 0x0001400001187983 */ /* 0x001ee20000300a00 */
[----:B------:R-:W3:Y:S02]  /*18bd0*/  LDL.LU.64 R26, [R1+0x148] ;  /* 0x00014800011a7983 */ /* 0x000ee40000300a00 */
[----:B------:R-:W-:Y:S02]  /*18be0*/  STL.64 [R1+0x1850], R22 ;  /* 0x0018501601007387 */ /* 0x000fe40000100a00 */
[----:B------:R0:W-:Y:S02]  /*18bf0*/  STL.64 [R1+0x1848], R20 ;  /* 0x0018481401007387 */ /* 0x0001e40000100a00 */
[----:B0-----:R-:W4:Y:S01]  /*18c00*/  LDL.LU.64 R20, [R1+0x20] ;  /* 0x0000200001147983 */ /* 0x001f220000300a00 */
[----:B------:R-:W2:Y:S01]  /*18c10*/  LDL.64 R22, [R1+0x28] ;  /* 0x0000280001167983 */ /* 0x000ea20000100a00 */
[----:B------:R-:W-:Y:S02]  /*18c20*/  HMMA.16816.F32 R12, R12, R4, R8 ;  /* 0x000000040c0c723c */ /* 0x000fe40000001808 */
[----:B--2---:R-:W-:Y:S01]  /*18c30*/  STL.64 [R1+0x18a8], R22 ;  /* 0x0018a81601007387 */ /* 0x004fe20000100a00 */
[----:B----4-:R0:W-:Y:S03]  /*18c40*/  STL.64 [R1+0x18a0], R20 ;  /* 0x0018a01401007387 */ /* 0x0101e60000100a00 */
[----:B0-----:R-:W2:Y:S01]  /*18c50*/  LDL.LU.64 R20, [R1+0x130] ;  /* 0x0001300001147983 */ /* 0x001ea20000300a00 */
[----:B------:R-:W2:Y:S02]  /*18c60*/  LDL.LU.64 R22, [R1+0x138] ;  /* 0x0001380001167983 */ /* 0x000ea40000300a00 */
[----:B------:R-:W3:Y:S02]  /*18c70*/  LDL.LU.64 R10, [R1+0x18c0] ;  /* 0x0018c000010a7983 */ /* 0x000ee40000300a00 */
[----:B------:R-:W3:Y:S11]  /*18c80*/  LDL.LU.64 R8, [R1+0x18b8] ;  /* 0x0018b80001087983 */ /* 0x000ef60000300a00 */
[----:B------:R-:W-:Y:S01]  /*18c90*/  @!UPT UIADD3 URZ, URZ, URZ, URZ ;  /* 0x0000003f3f3ff290 */ /* 0x000fe2000fffe03f */
[----:B------:R-:W-:Y:S01]  /*18ca0*/  STL [R1+0x17a8], R15 ;  /* 0x0017a80f01007387 */ /* 0x000fe20000100800 */
[C---:B---3--:R-:W-:Y:S11]  /*18cb0*/  HMMA.16816.F32 R24, R8.reuse, R16, R24 ;  /* 0x000000100818723c */ /* 0x048ff60000001818 */
[----:B------:R-:W-:Y:S11]  /*18cc0*/  @!UPT UIADD3 URZ, URZ, URZ, URZ ;  /* 0x0000003f3f3ff290 */ /* 0x000ff6000fffe03f */
[----:B------:R-:W-:Y:S01]  /*18cd0*/  @!UPT UIADD3 URZ, URZ, URZ, URZ ;  /* 0x0000003f3f3ff290 */ /* 0x000fe2000fffe03f */
[----:B------:R0:W-:Y:S01]  /*18ce0*/  STL.64 [R1+0xe0], R24 ;  /* 0x0000e01801007387 */ /* 0x0001e20000100a00 */
[----:B------:R2:W-:Y:S03]  /*18cf0*/  STL.64 [R1+0xe8], R26 ;  /* 0x0000e81a01007387 */ /* 0x0005e60000100a00 */
[----:B0-----:R-:W2:Y:S02]  /*18d00*/  LDL.LU.64 R24, [R1+0x18b0] ;  /* 0x0018b00001187983 */ /* 0x001ea40000300a00 */
[C---:B--2---:R-:W-:Y:S02]  /*18d10*/  HMMA.16816.F32 R24, R8.reuse, R24, R20 ;  /* 0x000000180818723c */ /* 0x044fe40000001814 */
[----:B------:R-:W2:Y:S01]  /*18d20*/  LDL.LU.64 R22, [R1+0x18a8] ;  /* 0x0018a80001167983 */ /* 0x000ea20000300a00 */
[----:B------:R-:W3:Y:S11]  /*18d30*/  LDL.LU.64 R20, [R1+0x18a0] ;  /* 0x0018a00001147983 */ /* 0x000ef60000300a00 */
[----:B------:R-:W-:Y:S09]  /*18d40*/  @!UPT UIADD3 URZ, URZ, URZ, URZ ;  /* 0x0000003f3f3ff290 */ /* 0x000ff2000fffe03f */
[----:B------:R-:W-:Y:S01]  /*18d50*/  STL.64 [R1+0x110], R24 ;  /* 0x0001101801007387 */ /* 0x000fe20000100a00 */
[----:B------:R0:W-:Y:S03]  /*18d60*/  STL.64 [R1+0x118], R26 ;  /* 0x0001181a01007387 */ /* 0x0001e60000100a00 */
[----:B0-----:R-:W3:Y:S01]  /*18d70*/  LDL.LU.64 R26, [R1+0x1898] ;  /* 0x00189800011a7983 */ /* 0x001ee20000300a00 */
[----:B------:R-:W3:Y:S02]  /*18d80*/  LDL.LU.64 R24, [R1+0x1890] ;  /* 0x0018900001187983 */ /* 0x000ee40000300a00 */
[C---:B---3--:R-:W-:Y:S11]  /*18d90*/  HMMA.16816.F32 R24, R8.reuse, R20, R24 ;  /* 0x000000140818723c */ /* 0x048ff60000001818 */
[----:B------:R-:W-:Y:S11]  /*18da0*/  @!UPT UIADD3 URZ, URZ, URZ, URZ ;  /* 0x0000003f3f3ff290 */ /* 0x000ff6000fffe03f */
[----:B------:R-:W-:Y:S01]  /*18db0*/  @!UPT UIADD3 URZ, URZ, URZ, URZ ;  /* 0x0000003f3f3ff290 */ /* 0x000fe2000fffe03f */
[----:B------:R-:W-:Y:S01]  /*18dc0*/  STL.64 [R1+0x150], R24 ;  /* 0x0001501801007387 */ /* 0x000fe20000100a00 */
[----:B------:R0:W-:Y:S03]  /*18dd0*/  STL.64 [R1+0x158], R26 ;  /* 0x0001581a01007387 */ /* 0x0001e60000100a00 */
[----:B0-----:R-:W3:Y:S01]  /*18de0*/  LDL.LU.64 R26, [R1+0x1888] ;  /* 0x00188800011a7983 */ /* 0x001ee20000300a00 */
[----:B------:R-:W3:Y:S02]  /*18df0*/  LDL.LU.64 R24, [R1+0x1880] ;  /* 0x0018800001187983 */ /* 0x000ee40000300a00 */
[----:B--2---:R0:W-:Y:S02]  /*18e00*/  STL.64 [R1+0x1858], R22 ;  /* 0x0018581601007387 */ /* 0x0041e40000100a00 */
[----:B------:R-:W2:Y:S01]  /*18e10*/  LDL.LU R20, [R1+0x90] ;  /* 0x0000900001147983 */ /* 0x000ea20000300800 */
[----:B------:R-:W2:Y:S04]  /*18e20*/  LDL.LU R21, [R1+0x94] ;  /* 0x0000940001157983 */ /* 0x000ea80000300800 */
[----:B0-----:R-:W4:Y:S01]  /*18e30*/  LDL.LU R22, [R1+0x98] ;  /* 0x0000980001167983 */ /* 0x001f220000300800 */
[----:B------:R-:W4:Y:S01]  /*18e40*/  LDL.LU R23, [R1+0x9c] ;  /* 0x00009c0001177983 */ /* 0x000f220000300800 */
[----:B---3--:R-:W-:Y:S02]  /*18e50*/  HMMA.16816.F32 R8, R8, R4, R24 ;  /* 0x000000040808723c */ /* 0x008fe40000001818 */
[----:B----4-:R-:W-:Y:S01]  /*18e60*/  STL.64 [R1+0x1868], R22 ;  /* 0x0018681601007387 */ /* 0x010fe20000100a00 */
[----:B--2---:R0:W-:Y:S03]  /*18e70*/  STL.64 [R1+0x1860], R20 ;  /* 0x0018601401007387 */ /* 0x0041e60000100a00 */
[----:B0-----:R-:W2:Y:S01]  /*18e80*/  LDL.LU R20, [R1+0xa0] ;  /* 0x0000a00001147983 */ /* 0x001ea20000300800 */
[----:B------:R-:W2:Y:S02]  /*18e90*/  LDL.LU R21, [R1+0xa4] ;  /* 0x0000a40001157983 */ /* 0x000ea40000300800 */
[----:B------:R-:W2:Y:S02]  /*18ea0*/  LDL.LU R22, [R1+0xa8] ;  /* 0x0000a80001167983 */ /* 0x000ea40000300800 */
[----:B------:R-:W2:Y:S01]  /*18eb0*/  LDL.LU R23, [R1+0xac] ;  /* 0x0000ac0001177983 */ /* 0x000ea20000300800 */
[----:B------:R-:W2:Y:S01]  /*18ec0*/  LDL.LU.64 R26, [R1+0x1878] ;  /* 0x00187800011a7983 */ /* 0x000ea20000300a00 */
[----:B------:R-:W2:Y:S10]  /*18ed0*/  LDL.LU.64 R24, [R1+0x1870] ;  /* 0x0018700001187983 */ /* 0x000eb40000300a00 */
[----:B------:R0:W-:Y:S02]  /*18ee0*/  STL [R1+0x144], R9 ;  /* 0x0001440901007387 */ /* 0x0001e40000100800 */
[----:B------:R1:W-:Y:S02]  /*18ef0*/  STL.64 [R1+0x148], R10 ;  /* 0x0001480a01007387 */ /* 0x0003e40000100a00 */
[----:B------:R-:W-:-:S02]  /*18f00*/  IMAD.MOV.U32 R15, RZ, RZ, R8 ;  /* 0x000000ffff0f7224 */ /* 0x000fc400078e0008 */
[----:B------:R-:W3:Y:S04]  /*18f10*/  LDL.LU R8, [R1+0x80] ;  /* 0x0000800001087983 */ /* 0x000ee80000300800 */
[----:B0-----:R-:W3:Y:S01]  /*18f20*/  LDL.LU R9, [R1+0x84] ;  /* 0x0000840001097983 */ /* 0x001ee20000300800 */
[----:B-1----:R-:W3:Y:S02]  /*18f30*/  LDL.LU R10, [R1+0x88] ;  /* 0x00008800010a7983 */ /* 0x002ee40000300800 */
[----:B------:R-:W3:Y:S02]  /*18f40*/  LDL.LU R11, [R1+0x8c] ;  /* 0x00008c00010b7983 */ /* 0x000ee40000300800 */
[----:B------:R0:W-:Y:S01]  /*18f50*/  STL.64 [R1+0x17b8], R14 ;  /* 0x0017b80e01007387 */ /* 0x0001e20000100a00 */
[----:B------:R-:W-:Y:S04]  /*18f60*/  STL.64 [R1+0x17b0], R12 ;  /* 0x0017b00c01007387 */ /* 0x000fe80000100a00 */
[----:B0-----:R-:W4:Y:S01]  /*18f70*/  LDL.LU.64 R14, [R1+0x38] ;  /* 0x00003800010e7983 */ /* 0x001f220000300a00 */
[C---:B--2---:R-:W-:Y:S11]  /*18f80*/  HMMA.16816.F32 R20, R24.reuse, R18, R20 ;  /* 0x000000121814723c */ /* 0x044ff60000001814 */
[----:B------:R-:W-:Y:S11]  /*18f90*/  @!UPT UIADD3 URZ, URZ, URZ, URZ ;  /* 0x0000003f3f3ff290 */ /* 0x000ff6000fffe03f */
[----:B------:R-:W-:Y:S01]  /*18fa0*/  @!UPT UIADD3 URZ, URZ, URZ, URZ ;  /* 0x0000003f3f3ff290 */ /* 0x000fe2000fffe03f */
[----:B------:R-:W-:Y:S01]  /*18fb0*/  STL.64 [R1+0x130], R20 ;  /* 0x0001301401007387 */ /* 0x000fe20000100a00 */
[----:B------:R0:W-:Y:S03]  /*18fc0*/  STL.64 [R1+0x138], R22 ;  /* 0x0001381601007387 */ /* 0x0001e60000100a00 */
[----:B0-----:R-:W4:Y:S01]  /*18fd0*/  LDL.LU.64 R22, [R1+0x1868] ;  /* 0x0018680001167983 */ /* 0x001f220000300a00 */
[----:B------:R-:W4:Y:S02]  /*18fe0*/  LDL.LU.64 R20, [R1+0x1860] ;  /* 0x0018600001147983 */ /* 0x000f240000300a00 */
[C---:B----4-:R-:W-:Y:S11]  /*18ff0*/  HMMA.16816.F32 R20, R24.reuse, R14, R20 ;  /* 0x0000000e1814723c */ /* 0x050ff60000001814 */
[----:B------:R-:W-:Y:S11]  /*19000*/  @!UPT UIADD3 URZ, URZ, URZ, URZ ;  /* 0x0000003f3f3ff290 */ /* 0x000ff6000fffe03f */
[----:B------:R-:W-:Y:S01]  /*19010*/  @!UPT UIADD3 URZ, URZ, URZ, URZ ;  /* 0x0000003f3f3ff290 */ /* 0x000fe2000fffe03f */
[----:B------:R-:W-:Y:S01]  /*19020*/  STL.64 [R1+0x1a0], R20 ;  /* 0x0001a01401007387 */ /* 0x000fe20000100a00 */
[----:B------:R0:W-:Y:S03]  /*19030*/  STL.64 [R1+0x1a8], R22 ;  /* 0x0001a81601007387 */ /* 0x0001e60000100a00 */
[----:B0-----:R-:W3:Y:S02]  /*19040*/  LDL.LU.64 R22, [R1+0x1858] ;  /* 0x0018580001167983 */ /* 0x001ee40000300a00 */
[C---:B---3--:R-:W-:Y:S11]  /*19050*/  HMMA.16816.F32 R8, R24.reuse, R22, R8 ;  /* 0x000000161808723c */ /* 0x048ff60000001808 */
[----:B------:R-:W-:Y:S11]  /*19060*/  @!UPT UIADD3 URZ, URZ, URZ, URZ ;  /* 0x0000003f3f3ff290 */ /* 0x000ff6000fffe03f */
[----:B------:R-:W-:Y:S01]  /*19070*/  @!UPT UIADD3 URZ, URZ, URZ, URZ ;  /* 0x0000003f3f3ff290 */ /* 0x000fe2000fffe03f */
[----:B------:R0:W-:Y:S01]  /*19080*/  STL.64 [R1+0x1e0], R8 ;  /* 0x0001e00801007387 */ /* 0x0001e20000100a00 */
[----:B------:R-:W-:Y:S02]  /*19090*/  STL.64 [R1+0x1e8], R10 ;  /* 0x0001e80a01007387 */ /* 0x000fe40000100a00 */
[----:B0-----:R-:W-:Y:S02]  /*190a0*/  IMAD.MOV.U32 R9, RZ, RZ, R22 ;  /* 0x000000ffff097224 */ /* 0x001fe400078e0016 */
[----:B------:R-:W-:Y:S02]  /*190b0*/  IMAD.MOV.U32 R8, RZ, RZ, R23 ;  /* 0x000000ffff087224 */ /* 0x000fe400078e0017 */
[----:B------:R-:W2:Y:S01]  /*190c0*/  LDL.LU.64 R22, [R1+0x1850] ;  /* 0x0018500001167983 */ /* 0x000ea20000300a00 */
[----:B------:R-:W2:Y:S02]  /*190d0*/  LDL.LU.64 R20, [R1+0x1848] ;  /* 0x0018480001147983 */ /* 0x000ea40000300a00 */
[----:B--2---:R-:W-:Y:S01]  /*190e0*/  HMMA.16816.F32 R24, R24, R6, R20 ;  /* 0x000000061818723c */ /* 0x004fe20000001814 */
[----:B------:R-:W2:Y:S01]  /*190f0*/  LDL.LU.64 R22, [R1+0x1840] ;  /* 0x0018400001167983 */ /* 0x000ea20000300a00 */
[----:B------:R-:W2:Y:S02]  /*19100*/  LDL.LU.64 R20, [R1+0x1838] ;  /* 0x0018380001147983 */ /* 0x000ea40000300a00 */
[----:B------:R-:W2:Y:S02]  /*19110*/  LDL.LU.64 R6, [R1+0x1830] ;  /* 0x0018300001067983 */ /* 0x000ea40000300a00 */
[----:B------:R-:W2:Y:S11]  /*19120*/  LDL.LU.64 R4, [R1+0x1828] ;  /* 0x0018280001047983 */ /* 0x000eb60000300a00 */
[----:B------:R-:W-:Y:S06]  /*19130*/  @!UPT UIADD3 URZ, URZ, URZ, URZ ;  /* 0x0000003f3f3ff290 */ /* 0x000fec000fffe03f */
[----:B------:R-:W-:Y:S01]  /*19140*/  STL.64 [R1+0x190], R24 ;  /* 0x0001901801007387 */ /* 0x000fe20000100a00 */
[----:B------:R0:W-:Y:S02]  /*19150*/  STL.64 [R1+0x198], R26 ;  /* 0x0001981a01007387 */ /* 0x0001e40000100a00 */
[----:B0-----:R-:W-:Y:S02]  /*19160*/  IMAD.MOV.U32 R26, RZ, RZ, R9 ;  /* 0x000000ffff1a7224 */ /* 0x001fe400078e0009 */
[----:B------:R-:W-:Y:S02]  /*19170*/  IMAD.MOV.U32 R27, RZ, RZ, R8 ;  /* 0x000000ffff1b7224 */ /* 0x000fe400078e0008 */
[----:B------:R-:W0:Y:S04]  /*19180*/  LDSM.16.MT88.4 R8, [R3+0x1080] ;  /* 0x001080000308783b */ /* 0x000e280000004200 */
[----:B0-----:R0:W-:Y:S01]  /*19190*/  STL.64 [R1+0x17a0], R10 ;  /* 0x0017a00a01007387 */ /* 0x0011e20000100a00 */
[----:B------:R-:W-:Y:S03]  /*191a0*/  STL.64 [R1+0x1798], R8 ;  /* 0x0017980801007387 */ /* 0x000fe60000100a00 */
[----:B0-----:R-:W3:Y:S01]  /*191b0*/  LDL.LU.64 R10, [R1+0x18] ;  /* 0x00001800010a7983 */ /* 0x001ee20000300a00 */
[C---:B--2---:R-:W-:Y:S03]  /*191c0*/  HMMA.16816.F32 R16, R4.reuse, R18, R20 ;  /* 0x000000120410723c */ /* 0x044fe60000001814 */
[----:B------:R-:W2:Y:S01]  /*191d0*/  LDL.LU.64 R22, [R1+0x1820] ;  /* 0x0018200001167983 */ /* 0x000ea20000300a00 */
[----:B------:R-:W4:Y:S11]  /*191e0*/  LDL.LU.64 R20, [R1+0x1818] ;  /* 0x0018180001147983 */ /* 0x000f360000300a00 */
[----:B------:R-:W-:Y:S08]  /*191f0*/  @!UPT UIADD3 URZ, URZ, URZ, URZ ;  /* 0x0000003f3f3ff290 */ /* 0x000ff0000fffe03f */
[----:B------:R-:W-:Y:S01]  /*19200*/  STL.64 [R1+0x1d0], R16 ;  /* 0x0001d01001007387 */ /* 0x000fe20000100a00 */
[----:B------:R0:W-:Y:S03]  /*19210*/  STL.64 [R1+0x1d8], R18 ;  /* 0x0001d81201007387 */ /* 0x0001e60000100a00 */
[----:B0-----:R-:W2:Y:S01]  /*19220*/  LDL.LU.64 R18, [R1+0x1810] ;  /* 0x0018100001127983 */ /* 0x001ea20000300a00 */
[----:B------:R-:W2:Y:S02]  /*19230*/  LDL.LU.64 R16, [R1+0x1808] ;  /* 0x0018080001107983 */ /* 0x000ea40000300a00 */
[C---:B--2---:R-:W-:Y:S11]  /*19240*/  HMMA.16816.F32 R16, R4.reuse, R14, R16 ;  /* 0x0000000e0410723c */ /* 0x044ff60000001810 */
[----:B------:R-:W-:Y:S11]  /*19250*/  @!UPT UIADD3 URZ, URZ, URZ, URZ ;  /* 0x0000003f3f3ff290 */ /* 0x000ff6000fffe03f */
[----:B------:R-:W-:Y:S01]  /*19260*/  @!UPT UIADD3 URZ, URZ, URZ, URZ ;  /* 0x0000003f3f3ff290 */ /* 0x000fe2000fffe03f */
[----:B------:R-:W-:Y:S01]  /*19270*/  STL.64 [R1+0x1c0], R16 ;  /* 0x0001c01001007387 */ /* 0x000fe20000100a00 */
[----:B------:R0:W-:Y:S03]  /*19280*/  STL.64 [R1+0x1c8], R18 ;  /* 0x0001c81201007387 */ /* 0x0001e60000100a00 */
[----:B0-----:R-:W2:Y:S01]  /*19290*/  LDL.LU.64 R18, [R1+0x1800] ;  /* 0x0018000001127983 */ /* 0x001ea20000300a00 */
[----:B------:R-:W2:Y:S02]  /*192a0*/  LDL.LU.64 R16, [R1+0x17f8] ;  /* 0x0017f80001107983 */ /* 0x000ea40000300a00 */
[----:B------:R0:W-:Y:S02]  /*192b0*/  STL.64 [R1+0x17c8], R14 ;  /* 0x0017c80e01007387 */ /* 0x0001e40000100a00 */
[----:B0-----:R-:W3:Y:S01]  /*192c0*/  LDL.LU.64 R14, [R1+0x8] ;  /* 0x00000800010e7983 */ /* 0x001ee20000300a00 */
[C---:B--2---:R-:W-:Y:S03]  /*192d0*/  HMMA.16816.F32 R24, R4.reuse, R26, R16 ;  /* 0x0000001a0418723c */ /* 0x044fe60000001810 */
[----:B------:R-:W3:Y:S01]  /*192e0*/  LDL.LU.64 R18, [R1+0x17f0] ;  /* 0x0017f00001127983 */ /* 0x000ee20000300a00 */
[----:B------:R-:W3:Y:S04]  /*192f0*/  LDL.LU.64 R16, [R1+0x17e8] ;  /* 0x0017e80001107983 */ /* 0x000ee80000300a00 */
[----:B---3--:R-:W-:Y:S01]  /*19300*/  HMMA.16816.F32 R16, R4, R10, R16 ;  /* 0x0000000a0410723c */ /* 0x008fe20000001810 */
[----:B------:R-:W2:Y:S11]  /*19310*/  LDL.LU R4, [R1+0xb0] ;  /* 0x0000b00001047983 */ /* 0x000eb60000300800 */
[----:B------:R-:W-:Y:S03]  /*19320*/  @!UPT UIADD3 URZ, URZ, URZ, URZ ;  /* 0x0000003f3f3ff290 */ /* 0x000fe6000fffe03f */
[----:B------:R-:W-:Y:S02]  /*19330*/  STL.64 [R1+0x1b0], R24 ;  /* 0x0001b01801007387 */ /* 0x000fe40000100a00 */
[----:B------:R-:W-:Y:S02]  /*19340*/  STL.64 [R1+0x1b8], R26 ;  /* 0x0001b81a01007387 */ /* 0x000fe40000100a00 */
[----:B------:R-:W-:-:S04]  /*19350*/  IMAD.MOV.U32 R6, RZ, RZ, R28 ;  /* 0x000000ffff067224 */ /* 0x000fc800078e001c */
[----:B------:R-:W-:Y:S01]  /*19360*/  STL.64 [R1+0x160], R16 ;  /* 0x0001601001007387 */ /* 0x000fe20000100a00 */
[----:B------:R0:W-:Y:S02]  /*19370*/  STL.64 [R1+0x168], R18 ;  /* 0x0001681201007387 */ /* 0x0001e40000100a00 */
[----:B------:R-:W3:Y:S01]  /*19380*/  LDL.LU R28, [R1+0x17e0] ;  /* 0x0017e000011c7983 */ /* 0x000ee20000300800 */
[----:B0-----:R-:W2:Y:S01]  /*19390*/  LDL.LU.64 R18, [R1+0x28] ;  /* 0x0000280001127983 */ /* 0x001ea20000300a00 */
[----:B------:R-:W-:Y:S02]  /*193a0*/  IMAD.MOV.U32 R5, RZ, RZ, R29 ;  /* 0x000000ffff057224 */ /* 0x000fe400078e001d */
[----:B------:R-:W0:Y:S02]  /*193b0*/  S2R R29, SR_TID.X ;  /* 0x00000000001d7919 */ /* 0x000e240000002100 */
[----:B------:R-:W-:Y:S02]  /*193c0*/  IMAD.MOV.U32 R7, RZ, RZ, R23 ;  /* 0x000000ffff077224 */ /* 0x000fe400078e0017 */
[----:B------:R-:W1:Y:S01]  /*193d0*/  S2R R23, SR_TID.X ;  /* 0x0000000000177919 */ /* 0x000e620000002100 */
[----:B0-----:R-:W-:Y:S01]  /*193e0*/  LOP3.LUT R29, R29, 0x7, RZ, 0xc0, !PT ;  /* 0x000000071d1d7812 */ /* 0x001fe200078ec0ff */
[----:B-1----:R-:W-:-:S04]  /*193f0*/  IMAD.SHL.U32 R23, R23, 0x2, RZ ;  /* 0x0000000217177824 */ /* 0x002fc800078e00ff */
[----:B------:R-:W-:-:S05]  /*19400*/  IMAD R29, R29, 0x110, RZ ;  /* 0x000001101d1d7824 */ /* 0x000fca00078e02ff */
[----:B------:R-:W-:-:S04]  /*19410*/  LOP3.LUT R9, R29, 0x30, R23, 0x78, !PT ;  /* 0x000000301d097812 */ /* 0x000fc800078e7817 */
[----:B------:R-:W-:Y:S01]  /*19420*/  LOP3.LUT R9, R9, 0x40, RZ, 0x3c, !PT ;  /* 0x0000004009097812 */ /* 0x000fe200078e3cff */
[----:B---3--:R-:W0:Y:S04]  /*19430*/  LDSM.16.MT88.4 R24, [R28+0x2000] ;  /* 0x002000001c18783b */ /* 0x008e280000004200 */
[----:B--2---:R1:W-:Y:S01]  /*19440*/  STL.64 [R1+0x17c0], R18 ;  /* 0x0017c01201007387 */ /* 0x0043e20000100a00 */
[----:B------:R-:W2:Y:S02]  /*19450*/  LDL.LU R16, [R1+0xc0] ;  /* 0x0000c00001107983 */ /* 0x000ea40000300800 */
[----:B------:R-:W2:Y:S01]  /*19460*/  LDL.LU R17, [R1+0xc4] ;  /* 0x0000c40001117983 */ /* 0x000ea20000300800 */
[----:B-1----:R-:W2:Y:S01]  /*19470*/  LDL.LU R18, [R1+0xc8] ;  /* 0x0000c80001127983 */ /* 0x002ea20000300800 */
[----:B------:R-:W-:-:S03]  /*19480*/  IMAD.MOV.U32 R19, RZ, RZ, R22 ;  /* 0x000000ffff137224 */ /* 0x000fc600078e0016 */
[----:B0-----:R-:W-:Y:S01]  /*19490*/  STL.64 [R1+0x1750], R26 ;  /* 0x0017501a01007387 */ /* 0x001fe20000100a00 */
[----:B------:R4:W-:Y:S02]  /*194a0*/  STL.64 [R1+0x1748], R24 ;  /* 0x0017481801007387 */ /* 0x0009e40000100a00 */
[----:B----4-:R-:W-:Y:S02]  /*194b0*/  IMAD.MOV.U32 R24, RZ, RZ, R21 ;  /* 0x000000ffff187224 */ /* 0x010fe400078e0015 */
[----:B------:R-:W-:Y:S02]  /*194c0*/  IMAD.MOV.U32 R25, RZ, RZ, R20 ;  /* 0x000000ffff197224 */ /* 0x000fe400078e0014 */
[----:B------:R-:W0:Y:S04]  /*194d0*/  LDSM.16.M88.4 R20, [R9+0x8000] ;  /* 0x008000000914783b */ /* 0x000e280000000200 */
[----:B0-----:R-:W-:Y:S01]  /*194e0*/  STL.64 [R1+0xa0], R20 ;  /* 0x0000a01401007387 */ /* 0x001fe20000100a00 */
[----:B------:R0:W-:Y:S03]  /*194f0*/  STL.64 [R1+0xa8], R22 ;  /* 0x0000a81601007387 */ /* 0x0001e60000100a00 */
[----:B0-----:R-:W3:Y:S01]  /*19500*/  LDL.LU.64 R22, [R1+0x17d8] ;  /* 0x0017d80001167983 */ /* 0x001ee20000300a00 */
[----:B------:R-:W3:Y:S02]  /*19510*/  LDL.LU.64 R20, [R1+0x17d0] ;  /* 0x0017d00001147983 */ /* 0x000ee40000300a00 */
[C---:B---3--:R-:W-:Y:S11]  /*19520*/  HMMA.16816.F32 R4, R20.reuse, R14, R4 ;  /* 0x0000000e1404723c */ /* 0x048ff60000001804 */
[----:B------:R-:W-:Y:S11]  /*19530*/  @!UPT UIADD3 URZ, URZ, URZ, URZ ;  /* 0x0000003f3f3ff290 */ /* 0x000ff6000fffe03f */
[----:B------:R-:W-:Y:S01]  /*19540*/  @!UPT UIADD3 URZ, URZ, URZ, URZ ;  /* 0x0000003f3f3ff290 */ /* 0x000fe2000fffe03f */
[----:B------:R0:W-:Y:S02]  /*19550*/  STL.64 [R1+0x180], R4 ;  /* 0x0001800401007387 */ /* 0x0001e40000100a00 */
[----:B0-----:R-:W-:Y:S02]  /*19560*/  IMAD.MOV.U32 R5, RZ, RZ, R14 ;  /* 0x000000ffff057224 */ /* 0x001fe400078e000e */
[----:B------:R-:W-:Y:S02]  /*19570*/  IMAD.MOV.U32 R4, RZ, RZ, R15 ;  /* 0x000000ffff047224 */ /* 0x000fe400078e000f */
[----:B------:R-:W0:Y:S04]  /*19580*/  LDSM.16.M88.4 R12, [R9+0x8800] ;  /* 0x00880000090c783b */ /* 0x000e280000000200 */
[----:B------:R-:W-:Y:S04]  /*19590*/  STL.64 [R1+0x188], R6 ;  /* 0x0001880601007387 */ /* 0x000fe80000100a00 */
[----:B0-----:R-:W-:Y:S01]  /*195a0*/  STL.64 [R1+0x90], R12 ;  /* 0x0000900c01007387 */ /* 0x001fe20000100a00 */
[----:B------:R0:W-:Y:S03]  /*195b0*/  STL.64 [R1+0x98], R14 ;  /* 0x0000980e01007387 */ /* 0x0001e60000100a00 */
[----:B0-----:R-:W2:Y:S02]  /*195c0*/  LDL.LU.64 R14, [R1+0x17c8] ;  /* 0x0017c800010e7983 */ /* 0x001ea40000300a00 */
[----:B--2---:R-:W-:Y:S01]  /*195d0*/  HMMA.16816.F32 R16, R20, R14, R16 ;  /* 0x0000000e1410723c */ /* 0x004fe20000001810 */
[----:B------:R-:W-:-:S02]  /*195e0*/  IMAD.MOV.U32 R7, RZ, RZ, R14 ;  /* 0x000000ffff077224 */ /* 0x000fc400078e000e */
[----:B------:R-:W-:Y:S02]  /*195f0*/  IMAD.MOV.U32 R6, RZ, RZ, R15 ;  /* 0x000000ffff067224 */ /* 0x000fe400078e000f */
[----:B------:R-:W0:Y:S11]  /*19600*/  LDSM.16.M88.4 R12, [R9+0x9000] ;  /* 0x00900000090c783b */ /* 0x000e360000000200 */
[----:B------:R-:W-:Y:S07]  /*19610*/  @!UPT UIADD3 URZ, URZ, URZ, URZ ;  /* 0x0000003f3f3ff290 */ /* 0x000fee000fffe03f */
[----:B------:R-:W-:Y:S01]  /*19620*/  STL.64 [R1+0x170], R16 ;  /* 0x0001701001007387 */ /* 0x000fe20000100a00 */
[----:B------:R1:W-:Y:S03]  /*19630*/  STL.64 [R1+0x178], R18 ;  /* 0x0001781201007387 */ /* 0x0003e60000100a00 */
[----:B-1----:R-:W2:Y:S04]  /*19640*/  LDL.LU.64 R18, [R1+0x17c0] ;  /* 0x0017c00001127983 */ /* 0x002ea80000300a00 */
[----:B0-----:R-:W-:Y:S01]  /*19650*/  STL.64 [R1+0x40], R12 ;  /* 0x0000400c01007387 */ /* 0x001fe20000100a00 */
[----:B------:R-:W-:Y:S02]  /*19660*/  IMAD.MOV.U32 R29, RZ, RZ, R14 ;  /* 0x000000ffff1d7224 */ /* 0x000fe400078e000e */
[----:B------:R0:W-:Y:S02]  /*19670*/  STL.64 [R1+0x48], R14 ;  /* 0x0000480e01007387 */ /* 0x0001e40000100a00 */
[----:B------:R-:W-:-:S02]  /*19680*/  IMAD.MOV.U32 R28, RZ, RZ, R15 ;  /* 0x000000ffff1c7224 */ /* 0x000fc400078e000f */
[----:B0-----:R-:W3:Y:S01]  /*19690*/  LDL.LU.64 R14, [R1+0x17b8] ;  /* 0x0017b800010e7983 */ /* 0x001ee20000300a00 */
[----:B------:R-:W-:Y:S02]  /*196a0*/  IMAD.MOV.U32 R26, RZ, RZ, R2 ;  /* 0x000000ffff1a7224 */ /* 0x000fe400078e0002 */
[----:B------:R-:W-:Y:S02]  /*196b0*/  IMAD.MOV.U32 R27, RZ, RZ, R0 ;  /* 0x000000ffff1b7224 */ /* 0x000fe400078e0000 */
[----:B------:R-:W4:Y:S01]  /*196c0*/  LDL.LU.64 R12, [R1+0x17b0] ;  /* 0x0017b000010c7983 */ /* 0x000f220000300a00 */
[----:B------:R-:W-:Y:S01]  /*196d0*/  STL [R1+0x166c], R28 ;  /* 0x00166c1c01007387 */ /* 0x000fe20000100800 */
[----:B------:R-:W-:Y:S03]  /*196e0*/  STL [R1+0x1668], R29 ;  /* 0x0016681d01007387 */ /* 0x000fe60000100800 */
[----:B--2---:R-:W-:Y:S01]  /*196f0*/  HMMA.16816.F32 R24, R20, R18, R24 ;  /* 0x000000121418723c */ /* 0x004fe20000001818 */
[----:B------:R-:W-:-:S02]  /*19700*/  IMAD.MOV.U32 R2, RZ, RZ, R18 ;  /* 0x000000ffff027224 */ /* 0x000fc400078e0012 */
[----:B------:R-:W-:Y:S02]  /*19710*/  IMAD.MOV.U32 R0, RZ, RZ, R19 ;  /* 0x000000ffff007224 */ /* 0x000fe400078e0013 */
[----:B------:R-:W0:Y:S11]  /*19720*/  LDSM.16.M88.4 R16, [R9+0x9800] ;  /* 0x009800000910783b */ /* 0x000e360000000200 */
[----:B------:R-:W-:Y:S07]  /*19730*/  @!UPT UIADD3 URZ, URZ, URZ, URZ ;  /* 0x0000003f3f3ff290 */ /* 0x000fee000fffe03f */
[----:B------:R3:W-:Y:S01]  /*19740*/  STL.64 [R1+0x120], R24 ;  /* 0x0001201801007387 */ /* 0x0007e20000100a00 */
[----:B------:R1:W-:Y:S02]  /*19750*/  STL.64 [R1+0x128], R26 ;  /* 0x0001281a01007387 */ /* 0x0003e40000100a00 */
[----:B---3--:R-:W-:Y:S02]  /*19760*/  IMAD.MOV.U32 R24, RZ, RZ, R15 ;  /* 0x000000ffff187224 */ /* 0x008fe400078e000f */
[----:B------:R-:W4:Y:S04]  /*19770*/  LDL.LU R15, [R1+0x17a8] ;  /* 0x0017a800010f7983 */ /* 0x000f280000300800 */
[----:B0-----:R-:W-:Y:S01]  /*19780*/  STL.64 [R1+0xb0], R16 ;  /* 0x0000b01001007387 */ /* 0x001fe20000100a00 */
[----:B------:R4:W-:Y:S02]  /*19790*/  STL.64 [R1+0xb8], R18 ;  /* 0x0000b81201007387 */ /* 0x0009e40000100a00 */
[----:B------:R-:W2:Y:S02]  /*197a0*/  LDL.LU R25, [R1+0x144] ;  /* 0x0001440001197983 */ /* 0x000ea40000300800 */
[----:B-1----:R-:W3:Y:S01]  /*197b0*/  LDL.LU R26, [R1+0x148] ;  /* 0x00014800011a7983 */ /* 0x002ee20000300800 */
[----:B------:R-:W3:Y:S01]  /*197c0*/  LDL.LU R27, [R1+0x14c] ;  /* 0x00014c00011b7983 */ /* 0x000ee20000300800 */
[----:B----4-:R-:W-:Y:S03]  /*197d0*/  HMMA.16816.F32 R16, R20, R10, R12 ;  /* 0x0000000a1410723c */ /* 0x010fe6000000180c */
[----:B---3--:R0:W-:Y:S01]  /*197e0*/  STL.64 [R1+0x1760], R26 ;  /* 0x0017601a01007387 */ /* 0x0081e20000100a00 */
[----:B--2---:R-:W-:Y:S03]  /*197f0*/  STL.64 [R1+0x1758], R24 ;  /* 0x0017581801007387 */ /* 0x004fe60000100a00 */
[----:B------:R-:W-:-:S02]  /*19800*/  IMAD.MOV.U32 R13, RZ, RZ, R10 ;  /* 0x000000ffff0d7224 */ /* 0x000fc400078e000a */
[----:B------:R-:W-:Y:S02]  /*19810*/  IMAD.MOV.U32 R12, RZ, RZ, R11 ;  /* 0x000000ffff0c7224 */ /* 0x000fe400078e000b */
[----:B0-----:R-:W-:Y:S02]  /*19820*/  IMAD.MOV.U32 R26, RZ, RZ, R2 ;  /* 0x000000ffff1a7224 */ /* 0x001fe400078e0002 */
[----:B------:R-:W-:-:S05]  /*19830*/  IMAD.MOV.U32 R27, RZ, RZ, R0 ;  /* 0x000000ffff1b7224 */ /* 0x000fca00078e0000 */
[----:B------:R0:W-:Y:S01]  /*19840*/  STL.64 [R1+0x1778], R26 ;  /* 0x0017781a01007387 */ /* 0x0001e20000100a00 */
[----:B------:R-:W2:Y:S02]  /*19850*/  LDL.LU.64 R10, [R1+0x17a0] ;  /* 0x0017a000010a7983 */ /* 0x000ea40000300a00 */
[----:B------:R-:W2:Y:S02]  /*19860*/  LDL.LU.64 R8, [R1+0x1798] ;  /* 0x0017980001087983 */ /* 0x000ea40000300a00 */
[----:B------:R-:W-:Y:S02]  /*19870*/  STL.64 [R1+0x100], R16 ;  /* 0x0001001001007387 */ /* 0x000fe40000100a00 */
[----:B0-----:R-:W-:Y:S02]  /*19880*/  IMAD.MOV.U32 R26, RZ, RZ, R7 ;  /* 0x000000ffff1a7224 */ /* 0x001fe400078e0007 */
[----:B------:R-:W-:-:S05]  /*19890*/  IMAD.MOV.U32 R27, RZ, RZ, R6 ;  /* 0x000000ffff1b7224 */ /* 0x000fca00078e0006 */
[----:B------:R0:W-:Y:S01]  /*198a0*/  STL.64 [R1+0x1790], R26 ;  /* 0x0017901a01007387 */ /* 0x0001e20000100a00 */
[----:B------:R-:W2:Y:S02]  /*198b0*/  LDL.LU R24, [R1+0xe0] ;  /* 0x0000e00001187983 */ /* 0x000ea40000300800 */
[----:B------:R-:W2:Y:S01]  /*198c0*/  LDL.LU R25, [R1+0xe4] ;  /* 0x0000e40001197983 */ /* 0x000ea20000300800 */
[----:B0-----:R-:W2:Y:S01]  /*198d0*/  LDL.LU R26, [R1+0xe8] ;  /* 0x0000e800011a7983 */ /* 0x001ea20000300800 */
[----:B------:R-:W2:Y:S02]  /*198e0*/  LDL.LU R27, [R1+0xec] ;  /* 0x0000ec00011b7983 */ /* 0x000ea40000300800 */
[----:B------:R-:W3:Y:S02]  /*198f0*/  LDL R23, [R1+0x1f4] ;  /* 0x0001f40001177983 */ /* 0x000ee40000100800 */
[----:B------:R-:W-:Y:S02]  /*19900*/  IMAD.MOV.U32 R0, RZ, RZ, R19 ;  /* 0x000000ffff007224 */ /* 0x000fe400078e0013 */
[----:B------:R-:W-:-:S02]  /*19910*/  IMAD.MOV.U32 R2, RZ, RZ, R18 ;  /* 0x000000ffff027224 */ /* 0x000fc400078e0012 */
[----:B------:R-:W-:Y:S02]  /*19920*/  IMAD.MOV.U32 R14, RZ, RZ, R5 ;  /* 0x000000ffff0e7224 */ /* 0x000fe400078e0005 */
[----:B------:R-:W-:Y:S01]  /*19930*/  IMAD.MOV.U32 R15, RZ, RZ, R4 ;  /* 0x000000ffff0f7224 */ /* 0x000fe200078e0004 */
[----:B------:R-:W-:Y:S04]  /*19940*/  LDSM.16.MT88.4 R16, [R3+0x2000] ;  /* 0x002000000310783b */ /* 0x000fe80000004200 */
[----:B------:R-:W-:Y:S01]  /*19950*/  STL [R1+0x16f4], R0 ;  /* 0x0016f40001007387 */ /* 0x000fe20000100800 */
[----:B------:R-:W-:Y:S03]  /*19960*/  STL [R1+0x16f0], R2 ;  /* 0x0016f00201007387 */ /* 0x000fe60000100800 */
[----:B---3--:R-:W-:Y:S01]  /*19970*/  STL [R1+0x1740], R23 ;  /* 0x0017401701007387 */ /* 0x008fe20000100800 */
[----:B------:R-:W3:Y:S02]  /*19980*/  LDL.LU R20, [R1+0x130] ;  /* 0x0001300001147983 */ /* 0x000ee40000300800 */
[----:B------:R-:W3:Y:S01]  /*19990*/  LDL.LU R21, [R1+0x134] ;  /* 0x0001340001157983 */ /* 0x000ee20000300800 */
[----:B------:R0:W1:Y:S01]  /*199a0*/  LDSM.16.MT88.4 R4, [R23+0x2080] ;  /* 0x002080001704783b */ /* 0x0000620000004200 */
[----:B------:R-:W4:Y:S03]  /*199b0*/  LDL.LU R22, [R1+0x138] ;  /* 0x0001380001167983 */ /* 0x000f260000300800 */
[----:B0-----:R-:W4:Y:S04]  /*199c0*/  LDL.LU R23, [R1+0x13c] ;  /* 0x00013c0001177983 */ /* 0x001f280000300800 */
[----:B----4-:R-:W-:Y:S01]  /*199d0*/  STL.64 [R1+0x1770], R22 ;  /* 0x0017701601007387 */ /* 0x010fe20000100a00 */
[----:B---3--:R0:W-:Y:S03]  /*199e0*/  STL.64 [R1+0x1768], R20 ;  /* 0x0017681401007387 */ /* 0x0081e60000100a00 */
[----:B0-----:R-:W3:Y:S01]  /*199f0*/  LDL.LU R20, [R1+0x150] ;  /* 0x0001500001147983 */ /* 0x001ee20000300800 */
[----:B------:R-:W3:Y:S02]  /*19a00*/  LDL.LU R21, [R1+0x154] ;  /* 0x0001540001157983 */ /* 0x000ee40000300800 */
[----:B------:R-:W4:Y:S02]  /*19a10*/  LDL.LU R22, [R1+0x158] ;  /* 0x0001580001167983 */ /* 0x000f240000300800 */
[----:B------:R-:W4:Y:S02]  /*19a20*/  LDL.LU R23, [R1+0x15c] ;  /* 0x00015c0001177983 */ /* 0x000f240000300800 */
[----:B----4-:R-:W-:Y:S01]  /*19a30*/  STL.64 [R1+0x1788], R22 ;  /* 0x0017881601007387 */ /* 0x010fe20000100a00 */
[----:B---3--:R0:W-:Y:S03]  /*19a40*/  STL.64 [R1+0x1780], R20 ;  /* 0x0017801401007387 */ /* 0x0081e60000100a00 */
[----:B0-----:R-:W3:Y:S01]  /*19a50*/  LDL.LU R20, [R1+0x110] ;  /* 0x0001100001147983 */ /* 0x001ee20000300800 */
[----:B------:R-:W3:Y:S02]  /*19a60*/  LDL.LU R21, [R1+0x114] ;  /* 0x0001140001157983 */ /* 0x000ee40000300800 */
[----:B------:R-:W3:Y:S02]  /*19a70*/  LDL.LU R22, [R1+0x118] ;  /* 0x0001180001167983 */ /* 0x000ee40000300800 */
[----:B------:R-:W3:Y:S01]  /*19a80*/  LDL.LU R23, [R1+0x11c] ;  /* 0x00011c0001177983 */ /* 0x000ee20000300800 */
[----:B-1----:R-:W-:Y:S01]  /*19a90*/  STL.64 [R1+0x1738], R6 ;  /* 0x0017380601007387 */ /* 0x002fe20000100a00 */
[----:B------:R0:W-:Y:S03]  /*19aa0*/  STL.64 [R1+0x1730], R4 ;  /* 0x0017300401007387 */ /* 0x0001e60000100a00 */
[----:B0-----:R-:W4:Y:S01]  /*19ab0*/  LDL.LU R4, [R1+0x1a0] ;  /* 0x0001a00001047983 */ /* 0x001f220000300800 */
[----:B------:R-:W4:Y:S02]  /*19ac0*/  LDL.LU R5, [R1+0x1a4] ;  /* 0x0001a40001057983 */ /* 0x000f240000300800 */
[----:B------:R-:W4:Y:S02]  /*19ad0*/  LDL.LU R6, [R1+0x1a8] ;  /* 0x0001a80001067983 */ /* 0x000f240000300800 */
[----:B------:R-:W4:Y:S01]  /*19ae0*/  LDL.LU R7, [R1+0x1ac] ;  /* 0x0001ac0001077983 */ /* 0x000f220000300800 */
[----:B------:R0:W-:Y:S01]  /*19af0*/  STL.64 [R1+0x16e8], R18 ;  /* 0x0016e81201007387 */ /* 0x0001e20000100a00 */
[----:B------:R-:W-:Y:S02]  /*19b00*/  STL.64 [R1+0x16e0], R16 ;  /* 0x0016e01001007387 */ /* 0x000fe40000100a00 */
[----:B0-----:R-:W-:-:S02]  /*19b10*/  IMAD.MOV.U32 R18, RZ, RZ, R13 ;  /* 0x000000ffff127224 */ /* 0x001fc400078e000d */
[----:B------:R-:W-:Y:S02]  /*19b20*/  IMAD.MOV.U32 R19, RZ, RZ, R12 ;  /* 0x000000ffff137224 */ /* 0x000fe400078e000c */
[C---:B--2---:R-:W-:Y:S01]  /*19b30*/  HMMA.16816.F32 R12, R8.reuse, R14, R24 ;  /* 0x0000000e080c723c */ /* 0x044fe20000001818 */
[----:B------:R-:W3:Y:S11]  /*19b40*/  LDL.LU.64 R26, [R1+0x1790] ;  /* 0x00179000011a7983 */ /* 0x000ef60000300a00 */
[----:B------:R-:W-:Y:S11]  /*19b50*/  @!UPT UIADD3 URZ, URZ, URZ, URZ ;  /* 0x0000003f3f3ff290 */ /* 0x000ff6000fffe03f */
[----:B------:R-:W-:Y:S01]  /*19b60*/  STL.64 [R1+0xf0], R12 ;  /* 0x0000f00c01007387 */ /* 0x000fe20000100a00 */
[----:B------:R-:W-:Y:S02]  /*19b70*/  STL.64 [R1+0xf8], R14 ;  /* 0x0000f80e01007387 */ /* 0x000fe40000100a00 */
[----:B------:R-:W0:Y:S02]  /*19b80*/  LDSM.16.MT88.4 R12, [R3+0x2080] ;  /* 0x00208000030c783b */ /* 0x000e240000004200 */
[----:B0-----:R-:W-:Y:S02]  /*19b90*/  STL [R1+0x167c], R12 ;  /* 0x00167c0c01007387 */ /* 0x001fe40000100800 */
[----:B------:R0:W-:Y:S02]  /*19ba0*/  STL [R1+0x1678], R13 ;  /* 0x0016780d01007387 */ /* 0x0001e40000100800 */
[----:B------:R-:W-:Y:S02]  /*19bb0*/  STL [R1+0x1674], R14 ;  /* 0x0016740e01007387 */ /* 0x000fe40000100800 */
[----:B------:R-:W-:Y:S01]  /*19bc0*/  STL [R1+0x1670], R15 ;  /* 0x0016700f01007387 */ /* 0x000fe20000100800 */
[----:B0-----:R-:W4:Y:S01]  /*19bd0*/  LDL.64 R12, [R1+0x90] ;  /* 0x00009000010c7983 */ /* 0x001f220000100a00 */
[C---:B---3--:R-:W-:Y:S03]  /*19be0*/  HMMA.16816.F32 R24, R8.reuse, R26, R20 ;  /* 0x0000001a0818723c */ /* 0x048fe60000001814 */
[----:B------:R-:W2:Y:S01]  /*19bf0*/  LDL.LU.64 R22, [R1+0x1788] ;  /* 0x0017880001167983 */ /* 0x000ea20000300a00 */
[----:B------:R-:W2:Y:S11]  /*19c00*/  LDL.LU.64 R20, [R1+0x1780] ;  /* 0x0017800001147983 */ /* 0x000eb60000300a00 */
[----:B------:R-:W-:Y:S08]  /*19c10*/  @!UPT UIADD3 URZ, URZ, URZ, URZ ;  /* 0x0000003f3f3ff290 */ /* 0x000ff0000fffe03f */
[----:B------:R-:W-:Y:S01]  /*19c20*/  STL.64 [R1+0xe0], R24 ;  /* 0x0000e01801007387 */ /* 0x000fe20000100a00 */
[----:B------:R0:W-:Y:S03]  /*19c30*/  STL.64 [R1+0xe8], R26 ;  /* 0x0000e81a01007387 */ /* 0x0001e60000100a00 */
[----:B0-----:R-:W2:Y:S02]  /*19c40*/  LDL.LU.64 R26, [R1+0x1778] ;  /* 0x00177800011a7983 */ /* 0x001ea40000300a00 */
[C---:B--2---:R-:W-:Y:S02]  /*19c50*/  HMMA.16816.F32 R24, R8.reuse, R26, R20 ;  /* 0x0000001a0818723c */ /* 0x044fe40000001814 */
[----:B------:R-:W2:Y:S01]  /*19c60*/  LDL.LU.64 R22, [R1+0x1770] ;  /* 0x0017700001167983 */ /* 0x000ea20000300a00 */
[----:B------:R-:W2:Y:S11]  /*19c70*/  LDL.LU.64 R20, [R1+0x1768] ;  /* 0x0017680001147983 */ /* 0x000eb60000300a00 */
[----:B------:R-:W-:Y:S09]  /*19c80*/  @!UPT UIADD3 URZ, URZ, URZ, URZ ;  /* 0x0000003f3f3ff290 */ /* 0x000ff2000fffe03f */
[----:B------:R-:W-:Y:S01]  /*19c90*/  STL.64 [R1+0xd0], R24 ;  /* 0x0000d01801007387 */ /* 0x000fe20000100a00 */
[----:B------:R0:W-:Y:S03]  /*19ca0*/  STL.64 [R1+0xd8], R26 ;  /* 0x0000d81a01007387 */ /* 0x0001e60000100a00 */
[----:B0-----:R-:W3:Y:S01]  /*19cb0*/  LDL.LU.64 R26, [R1+0x1760] ;  /* 0x00176000011a7983 */ /* 0x001ee20000300a00 */
[----:B------:R-:W3:Y:S02]  /*19cc0*/  LDL.LU.64 R24, [R1+0x1758] ;  /* 0x0017580001187983 */ /* 0x000ee40000300a00 */
[----:B---3--:R-:W-:Y:S01]  /*19cd0*/  HMMA.16816.F32 R16, R8, R18, R24 ;  /* 0x000000120810723c */ /* 0x008fe20000001818 */
[----:B------:R-:W2:Y:S01]  /*19ce0*/  LDL.LU.64 R26, [R1+0x1750] ;  /* 0x00175000011a7983 */ /* 0x000ea20000300a00 */
[----:B------:R-:W2:Y:S02]  /*19cf0*/  LDL.LU.64 R24, [R1+0x1748] ;  /* 0x0017480001187983 */ /* 0x000ea40000300a00 */
[----:B------:R-:W2:Y:S11]  /*19d00*/  LDL R8, [R1+0xa0] ;  /* 0x0000a00001087983 */ /* 0x000eb60000100800 */
[----:B------:R-:W-:Y:S08]  /*19d10*/  @!UPT UIADD3 URZ, URZ, URZ, URZ ;  /* 0x0000003f3f3ff290 */ /* 0x000ff0000fffe03f */
[----:B------:R0:W-:Y:S01]  /*19d20*/  STL.64 [R1+0xc0], R16 ;  /* 0x0000c01001007387 */ /* 0x0001e20000100a00 */
[----:B------:R1:W-:Y:S02]  /*19d30*/  STL.64 [R1+0xc8], R18 ;  /* 0x0000c81201007387 */ /* 0x0003e40000100a00 */
[----:B------:R-:W2:Y:S01]  /*19d40*/  LDL R9, [R1+0xa4] ;  /* 0x0000a40001097983 */ /* 0x000ea20000100800 */
[----:B0-----:R-:W3:Y:S01]  /*19d50*/  LDL.LU R16, [R1+0x190] ;  /* 0x0001900001107983 */ /* 0x001ee20000300800 */
[----:B------:R-:W3:Y:S02]  /*19d60*/  LDL.LU R17, [R1+0x194] ;  /* 0x0001940001117983 */ /* 0x000ee40000300800 */
[----:B-1----:R-:W3:Y:S02]  /*19d70*/  LDL.LU R18, [R1+0x198] ;  /* 0x0001980001127983 */ /* 0x002ee40000300800 */
[----:B------:R-:W3:Y:S01]  /*19d80*/  LDL.LU R19, [R1+0x19c] ;  /* 0x00019c0001137983 */ /* 0x000ee20000300800 */
[C---:B--2---:R-:W-:Y:S01]  /*19d90*/  HMMA.16816.F32 R8, R24.reuse, R8, R20 ;  /* 0x000000081808723c */ /* 0x044fe20000001814 */
[----:B------:R-:W2:Y:S07]  /*19da0*/  LDL.LU R23, [R1+0x1740] ;  /* 0x0017400001177983 */ /* 0x000eae0000300800 */
[----:B----4-:R-:W-:Y:S11]  /*19db0*/  HMMA.16816.F32 R4, R24, R12, R4 ;  /* 0x0000000c1804723c */ /* 0x010ff60000001804 */
[----:B------:R-:W-:Y:S04]  /*19dc0*/  @!UPT UIADD3 URZ, URZ, URZ, URZ ;  /* 0x0000003f3f3ff290 */ /* 0x000fe8000fffe03f */
[----:B------:R-:W-:Y:S01]  /*19dd0*/  STL.64 [R1+0x80], R8 ;  /* 0x0000800801007387 */ /* 0x000fe20000100a00 */
[----:B------:R-:W-:Y:S02]  /*19de0*/  IMAD.MOV.U32 R28, RZ, RZ, R10 ;  /* 0x000000ffff1c7224 */ /* 0x000fe400078e000a */
[----:B------:R-:W-:-:S06]  /*19df0*/  IMAD.MOV.U32 R29, RZ, RZ, R11 ;  /* 0x000000ffff1d7224 */ /* 0x000fcc00078e000b */
[----:B------:R-:W-:Y:S02]  /*19e00*/  IMAD.MOV.U32 R15, RZ, RZ, R7 ;  /* 0x000000ffff0f7224 */ /* 0x000fe400078e0007 */
[----:B------:R-:W-:Y:S01]  /*19e10*/  IMAD.MOV.U32 R0, RZ, RZ, R13 ;  /* 0x000000ffff007224 */ /* 0x000fe200078e000d */
[----:B------:R-:W-:Y:S01]  /*19e20*/  STL [R1+0x1684], R29 ;  /* 0x0016841d01007387 */ /* 0x000fe20000100800 */
[----:B------:R-:W-:Y:S02]  /*19e30*/  STL [R1+0x1680], R28 ;  /* 0x0016801c01007387 */ /* 0x000fe40000100800 */
[----:B------:R-:W-:Y:S02]  /*19e40*/  IMAD.MOV.U32 R14, RZ, RZ, R6 ;  /* 0x000000ffff0e7224 */ /* 0x000fe400078e0006 */
[----:B------:R-:W-:Y:S02]  /*19e50*/  IMAD.MOV.U32 R2, RZ, RZ, R12 ;  /* 0x000000ffff027224 */ /* 0x000fe400078e000c */
[----:B------:R-:W-:-:S02]  /*19e60*/  IMAD.MOV.U32 R13, RZ, RZ, R5 ;  /* 0x000000ffff0d7224 */ /* 0x000fc400078e0005 */
[----:B------:R-:W-:Y:S01]  /*19e70*/  IMAD.MOV.U32 R12, RZ, RZ, R4 ;  /* 0x000000ffff0c7224 */ /* 0x000fe200078e0004 */
[----:B--2---:R-:W0:Y:S02]  /*19e80*/  LDSM.16.MT88.4 R8, [R23+0x3000] ;  /* 0x003000001708783b */ /* 0x004e240000004200 */
[----:B------:R-:W1:Y:S02]  /*19e90*/  LDSM.16.MT88.4 R20, [R23+0x3080] ;  /* 0x003080001714783b */ /* 0x000e640000004200 */
[----:B0-----:R-:W-:Y:S02]  /*19ea0*/  STL.64 [R1+0x1630], R10 ;  /* 0x0016300a01007387 */ /* 0x001fe40000100a00 */
[----:B------:R0:W-:Y:S02]  /*19eb0*/  STL.64 [R1+0x1628], R8 ;  /* 0x0016280801007387 */ /* 0x0001e40000100a00 */
[----:B0-----:R-:W2:Y:S04]  /*19ec0*/  LDL R8, [R1+0x40] ;  /* 0x0000400001087983 */ /* 0x001ea80000100800 */
[----:B------:R-:W2:Y:S01]  /*19ed0*/  LDL R9, [R1+0x44] ;  /* 0x0000440001097983 */ /* 0x000ea20000100800 */
[----:B------:R-:W4:Y:S02]  /*19ee0*/  LDL.LU.64 R6, [R1+0x1738] ;  /* 0x0017380001067983 */ /* 0x000f240000300a00 */
[----:B------:R-:W4:Y:S02]  /*19ef0*/  LDL.LU.64 R4, [R1+0x1730] ;  /* 0x0017300001047983 */ /* 0x000f240000300a00 */
[----:B------:R-:W-:Y:S01]  /*19f00*/  STL [R1+0x1694], R15 ;  /* 0x0016940f01007387 */ /* 0x000fe20000100800 */
[----:B------:R-:W-:Y:S01]  /*19f10*/  STL [R1+0x1690], R14 ;  /* 0x0016900e01007387 */ /* 0x000fe20000100800 */
[----:B------:R-:W-:Y:S02]  /*19f20*/  STL [R1+0x168c], R13 ;  /* 0x00168c0d01007387 */ /* 0x000fe40000100800 */
[----:B------:R0:W-:Y:S02]  /*19f30*/  STL [R1+0x1688], R12 ;  /* 0x0016880c01007387 */ /* 0x0001e40000100800 */
[----:B0-----:R-:W2:Y:S01]  /*19f40*/  LDL.LU R12, [R1+0x1e0] ;  /* 0x0001e000010c7983 */ /* 0x001ea20000300800 */
[----:B------:R-:W2:Y:S02]  /*19f50*/  LDL.LU R13, [R1+0x1e4] ;  /* 0x0001e400010d7983 */ /* 0x000ea40000300800 */
[----:B------:R-:W2:Y:S02]  /*19f60*/  LDL.LU R14, [R1+0x1e8] ;  /* 0x0001e800010e7983 */ /* 0x000ea40000300800 */
[----:B------:R-:W2:Y:S01]  /*19f70*/  LDL.LU R15, [R1+0x1ec] ;  /* 0x0001ec00010f7983 */ /* 0x000ea20000300800 */
[----:B-1----:R-:W-:Y:S01]  /*19f80*/  STL.64 [R1+0x15e0], R22 ;  /* 0x0015e01601007387 */ /* 0x002fe20000100a00 */
[----:B------:R0:W-:Y:S03]  /*19f90*/  STL.64 [R1+0x15d8], R20 ;  /* 0x0015d81401007387 */ /* 0x0001e60000100a00 */
[----:B0-----:R-:W3:Y:S01]  /*19fa0*/  LDL.LU R20, [R1+0xb0] ;  /* 0x0000b00001147983 */ /* 0x001ee20000300800 */
[----:B------:R-:W3:Y:S02]  /*19fb0*/  LDL.LU R21, [R1+0xb4] ;  /* 0x0000b40001157983 */ /* 0x000ee40000300800 */
[----:B------:R-:W3:Y:S02]  /*19fc0*/  LDL R22, [R1+0xb8] ;  /* 0x0000b80001167983 */ /* 0x000ee40000100800 */
[----:B------:R-:W3:Y:S01]  /*19fd0*/  LDL R23, [R1+0xbc] ;  /* 0x0000bc0001177983 */ /* 0x000ee20000100800 */
[C---:B--2---:R-:W-:Y:S11]  /*19fe0*/  HMMA.16816.F32 R8, R24.reuse, R8, R12 ;  /* 0x000000081808723c */ /* 0x044ff6000000180c */
[----:B------:R-:W-:Y:S11]  /*19ff0*/  @!UPT UIADD3 URZ, URZ, URZ, URZ ;  /* 0x0000003f3f3ff290 */ /* 0x000ff6000fffe03f */
[----:B------:R-:W-:Y:S02]  /*1a000*/  @!UPT UIADD3 URZ, URZ, URZ, URZ ;  /* 0x0000003f3f3ff290 */ /* 0x000fe4000fffe03f */
[----:B------:R-:W-:Y:S02]  /*1a010*/  IMAD.MOV.U32 R28, RZ, RZ, R11 ;  /* 0x000000ffff1c7224 */ /* 0x000fe400078e000b */
[----:B------:R-:W-:Y:S01]  /*1a020*/  IMAD.MOV.U32 R29, RZ, RZ, R10 ;  /* 0x000000ffff1d7224 */ /* 0x000fe200078e000a */
[----:B------:R0:W-:Y:S02]  /*1a030*/  STL.64 [R1+0x60], R8 ;  /* 0x0000600801007387 */ /* 0x0001e40000100a00 */
[----:B------:R-:W-:Y:S02]  /*1a040*/  STL [R1+0x169c], R28 ;  /* 0x00169c1c01007387 */ /* 0x000fe40000100800 */
[----:B------:R-:W-:Y:S01]  /*1a050*/  STL [R1+0x1698], R29 ;  /* 0x0016981d01007387 */ /* 0x000fe20000100800 */
[----:B---3--:R-:W-:Y:S02]  /*1a060*/  STL.64 [R1+0x1700], R22 ;  /* 0x0017001601007387 */ /* 0x008fe40000100a00 */
[----:B------:R1:W-:Y:S01]  /*1a070*/  STL.64 [R1+0x16f8], R20 ;  /* 0x0016f81401007387 */ /* 0x0003e20000100a00 */
[----:B0-----:R-:W-:Y:S07]  /*1a080*/  HMMA.16816.F32 R8, R24, R20, R16 ;  /* 0x000000141808723c */ /* 0x001fee0000001810 */
[----:B-1----:R-:W-:-:S02]  /*1a090*/  IMAD.MOV.U32 R20, RZ, RZ, R2 ;  /* 0x000000ffff147224 */ /* 0x002fc400078e0002 */
[----:B------:R-:W-:-:S05]  /*1a0a0*/  IMAD.MOV.U32 R21, RZ, RZ, R0 ;  /* 0x000000ffff157224 */ /* 0x000fca00078e0000 */
[----:B------:R0:W-:Y:S04]  /*1a0b0*/  STL.64 [R1+0x1718], R20 ;  /* 0x0017181401007387 */ /* 0x0001e80000100a00 */
[----:B0-----:R-:W4:Y:S01]  /*1a0c0*/  LDL.LU R20, [R1+0x1d0] ;  /* 0x0001d00001147983 */ /* 0x001f220000300800 */
[----:B------:R-:W4:Y:S02]  /*1a0d0*/  LDL.LU R21, [R1+0x1d4] ;  /* 0x0001d40001157983 */ /* 0x000f240000300800 */
[----:B------:R-:W4:Y:S02]  /*1a0e0*/  LDL.LU R22, [R1+0x1d8] ;  /* 0x0001d80001167983 */ /* 0x000f240000300800 */
[----:B------:R-:W4:Y:S01]  /*1a0f0*/  LDL.LU R23, [R1+0x1dc] ;  /* 0x0001dc0001177983 */ /* 0x000f220000300800 */
[----:B------:R-:W2:Y:S01]  /*1a100*/  LDL.LU R24, [R1+0x1b0] ;  /* 0x0001b00001187983 */ /* 0x000ea20000300800 */
[----:B------:R-:W2:Y:S02]  /*1a110*/  LDL.LU R25, [R1+0x1b4] ;  /* 0x0001b40001197983 */ /* 0x000ea40000300800 */
[----:B------:R-:W3:Y:S02]  /*1a120*/  LDL.LU R26, [R1+0x1b8] ;  /* 0x0001b800011a7983 */ /* 0x000ee40000300800 */
[----:B------:R-:W3:Y:S02]  /*1a130*/  LDL.LU R27, [R1+0x1bc] ;  /* 0x0001bc00011b7983 */ /* 0x000ee40000300800 */
[----:B------:R-:W-:-:S02]  /*1a140*/  IMAD.MOV.U32 R15, RZ, RZ, R8 ;  /* 0x000000ffff0f7224 */ /* 0x000fc400078e0008 */
[----:B------:R-:W-:Y:S02]  /*1a150*/  IMAD.MOV.U32 R14, RZ, RZ, R9 ;  /* 0x000000ffff0e7224 */ /* 0x000fe400078e0009 */
[----:B------:R-:W-:Y:S02]  /*1a160*/  IMAD.MOV.U32 R13, RZ, RZ, R10 ;  /* 0x000000ffff0d7224 */ /* 0x000fe400078e000a */
[----:B------:R-:W-:Y:S02]  /*1a170*/  IMAD.MOV.U32 R12, RZ, RZ, R11 ;  /* 0x000000ffff0c7224 */ /* 0x000fe400078e000b */
[----:B------:R-:W0:Y:S04]  /*1a180*/  LDSM.16.MT88.4 R8, [R3+0x3000] ;  /* 0x003000000308783b */ /* 0x000e280000004200 */
[----:B---3--:R-:W-:Y:S01]  /*1a190*/  STL.64 [R1+0x1710], R26 ;  /* 0x0017101a01007387 */ /* 0x008fe20000100a00 */
[----:B--2---:R1:W-:Y:S03]  /*1a1a0*/  STL.64 [R1+0x1708], R24 ;  /* 0x0017081801007387 */ /* 0x0043e60000100a00 */
[----:B-1----:R-:W2:Y:S01]  /*1a1b0*/  LDL.LU R24, [R1+0x1c0] ;  /* 0x0001c00001187983 */ /* 0x002ea20000300800 */
[----:B------:R-:W2:Y:S02]  /*1a1c0*/  LDL.LU R25, [R1+0x1c4] ;  /* 0x0001c40001197983 */ /* 0x000ea40000300800 */
[----:B------:R-:W3:Y:S02]  /*1a1d0*/  LDL.LU R26, [R1+0x1c8] ;  /* 0x0001c800011a7983 */ /* 0x000ee40000300800 */
[----:B------:R-:W3:Y:S02]  /*1a1e0*/  LDL.LU R27, [R1+0x1cc] ;  /* 0x0001cc00011b7983 */ /* 0x000ee40000300800 */
[----:B---3--:R-:W-:Y:S01]  /*1a1f0*/  STL.64 [R1+0x1728], R26 ;  /* 0x0017281a01007387 */ /* 0x008fe20000100a00 */
[----:B--2---:R1:W-:Y:S03]  /*1a200*/  STL.64 [R1+0x1720], R24 ;  /* 0x0017201801007387 */ /* 0x0043e60000100a00 */
[----:B-1----:R-:W4:Y:S01]  /*1a210*/  LDL.LU.64 R24, [R1+0xa0] ;  /* 0x0000a00001187983 */ /* 0x002f220000300a00 */
[----:B------:R-:W2:Y:S02]  /*1a220*/  LDL.LU R16, [R1+0x160] ;  /* 0x0001600001107983 */ /* 0x000ea40000300800 */
[----:B------:R-:W2:Y:S02]  /*1a230*/  LDL.LU R17, [R1+0x164] ;  /* 0x0001640001117983 */ /* 0x000ea40000300800 */
[----:B------:R-:W2:Y:S01]  /*1a240*/  LDL.LU R18, [R1+0x168] ;  /* 0x0001680001127983 */ /* 0x000ea20000300800 */
[----:B------:R-:W2:Y:S01]  /*1a250*/  LDL.LU R19, [R1+0x16c] ;  /* 0x00016c0001137983 */ /* 0x000ea20000300800 */
[----:B------:R-:W-:Y:S02]  /*1a260*/  STL [R1+0x16a4], R14 ;  /* 0x0016a40e01007387 */ /* 0x000fe40000100800 */
[----:B------:R-:W-:Y:S02]  /*1a270*/  STL [R1+0x16a0], R15 ;  /* 0x0016a00f01007387 */ /* 0x000fe40000100800 */
[----:B0-----:R0:W-:Y:S01]  /*1a280*/  STL.64 [R1], R8 ;  /* 0x0000000801007387 */ /* 0x0011e20000100a00 */
[----:B------:R1:W-:Y:S04]  /*1a290*/  STL.64 [R1+0x8], R10 ;  /* 0x0000080a01007387 */ /* 0x0003e80000100a00 */
[----:B0-----:R-:W3:Y:S01]  /*1a2a0*/  LDL.LU R8, [R1+0x170] ;  /* 0x0001700001087983 */ /* 0x001ee20000300800 */
[----:B------:R-:W3:Y:S02]  /*1a2b0*/  LDL.LU R9, [R1+0x174] ;  /* 0x0001740001097983 */ /* 0x000ee40000300800 */
[----:B-1----:R-:W2:Y:S02]  /*1a2c0*/  LDL.LU R10, [R1+0x178] ;  /* 0x00017800010a7983 */ /* 0x002ea40000300800 */
[----:B------:R-:W2:Y:S01]  /*1a2d0*/  LDL.LU R11, [R1+0x17c] ;  /* 0x00017c00010b7983 */ /* 0x000ea20000300800 */
[----:B----4-:R-:W-:Y:S01]  /*1a2e0*/  HMMA.16816.F32 R20, R4, R24, R20 ;  /* 0x000000180414723c */ /* 0x010fe20000001814 */
[----:B------:R-:W-:-:S02]  /*1a2f0*/  IMAD.MOV.U32 R0, RZ, RZ, R24 ;  /* 0x000000ffff007224 */ /* 0x000fc400078e0018 */
[----:B------:R-:W-:Y:S01]  /*1a300*/  IMAD.MOV.U32 R2, RZ, RZ, R25 ;  /* 0x000000ffff027224 */ /* 0x000fe200078e0019 */
[----:B--2---:R-:W-:Y:S01]  /*1a310*/  STL.64 [R1+0x16d8], R10 ;  /* 0x0016d80a01007387 */ /* 0x004fe20000100a00 */
[----:B---3--:R0:W-:Y:S11]  /*1a320*/  STL.64 [R1+0x16d0], R8 ;  /* 0x0016d00801007387 */ /* 0x0081f60000100a00 */
[----:B------:R-:W-:Y:S08]  /*1a330*/  @!UPT UIADD3 URZ, URZ, URZ, URZ ;  /* 0x0000003f3f3ff290 */ /* 0x000ff0000fffe03f */
[----:B------:R-:W-:Y:S02]  /*1a340*/  IMAD.MOV.U32 R14, RZ, RZ, R20 ;  /* 0x000000ffff0e7224 */ /* 0x000fe400078e0014 */
[----:B------:R-:W-:Y:S01]  /*1a350*/  IMAD.MOV.U32 R15, RZ, RZ, R21 ;  /* 0x000000ffff0f7224 */ /* 0x000fe200078e0015 */
[----:B0-----:R-:W2:Y:S01]  /*1a360*/  LDL.LU R8, [R1+0x180] ;  /* 0x0001800001087983 */ /* 0x001ea20000300800 */
[----:B------:R-:W2:Y:S02]  /*1a370*/  LDL.LU R9, [R1+0x184] ;  /* 0x0001840001097983 */ /* 0x000ea40000300800 */
[----:B------:R-:W2:Y:S02]  /*1a380*/  LDL.LU R10, [R1+0x188] ;  /* 0x00018800010a7983 */ /* 0x000ea40000300800 */
[----:B------:R-:W2:Y:S01]  /*1a390*/  LDL.LU R11, [R1+0x18c] ;  /* 0x00018c00010b7983 */ /* 0x000ea20000300800 */
[----:B------:R-:W3:Y:S01]  /*1a3a0*/  LDL.LU.64 R26, [R1+0x1728] ;  /* 0x00172800011a7983 */ /* 0x000ee20000300a00 */
[----:B------:R-:W3:Y:S02]  /*1a3b0*/  LDL.LU.64 R24, [R1+0x1720] ;  /* 0x0017200001187983 */ /* 0x000ee40000300a00 */
[----:B------:R-:W3:Y:S02]  /*1a3c0*/  LDL.LU.64 R20, [R1+0x1718] ;  /* 0x0017180001147983 */ /* 0x000ee40000300a00 */
[----:B------:R-:W-:Y:S02]  /*1a3d0*/  STL.64 [R1+0x16b0], R14 ;  /* 0x0016b00e01007387 */ /* 0x000fe40000100a00 */
[----:B------:R-:W-:-:S02]  /*1a3e0*/  IMAD.MOV.U32 R28, RZ, RZ, R22 ;  /* 0x000000ffff1c7224 */ /* 0x000fc400078e0016 */
[----:B------:R-:W-:Y:S01]  /*1a3f0*/  IMAD.MOV.U32 R29, RZ, RZ, R23 ;  /* 0x000000ffff1d7224 */ /* 0x000fe200078e0017 */
[----:B------:R0:W-:Y:S04]  /*1a400*/  STL.64 [R1+0x16a8], R12 ;  /* 0x0016a80c01007387 */ /* 0x0001e80000100a00 */
[----:B0-----:R-:W4:Y:S01]  /*1a410*/  LDL.LU.64 R12, [R1+0x40] ;  /* 0x00004000010c7983 */ /* 0x001f220000300a00 */
[C---:B---3--:R-:W-:Y:S03]  /*1a420*/  HMMA.16816.F32 R20, R4.reuse, R20, R24 ;  /* 0x000000140414723c */ /* 0x048fe60000001818 */
[----:B------:R-:W3:Y:S01]  /*1a430*/  LDL.LU.64 R26, [R1+0x1710] ;  /* 0x00171000011a7983 */ /* 0x000ee20000300a00 */
[----:B------:R-:W3:Y:S11]  /*1a440*/  LDL.LU.64 R24, [R1+0x1708] ;  /* 0x0017080001187983 */ /* 0x000ef60000300a00 */
[----:B------:R-:W-:Y:S08]  /*1a450*/  @!UPT UIADD3 URZ, URZ, URZ, URZ ;  /* 0x0000003f3f3ff290 */ /* 0x000ff0000fffe03f */
[----:B------:R-:W-:Y:S01]  /*1a460*/  STL.64 [R1+0x20], R20 ;  /* 0x0000201401007387 */ /* 0x000fe20000100a00 */
[----:B------:R0:W-:Y:S03]  /*1a470*/  STL.64 [R1+0x28], R22 ;  /* 0x0000281601007387 */ /* 0x0001e60000100a00 */
[----:B0-----:R-:W2:Y:S01]  /*1a480*/  LDL.LU.64 R22, [R1+0x1700] ;  /* 0x0017000001167983 */ /* 0x001ea20000300a00 */
[----:B------:R-:W2:Y:S02]  /*1a490*/  LDL.LU.64 R20, [R1+0x16f8] ;  /* 0x0016f80001147983 */ /* 0x000ea40000300a00 */
[----:B----4-:R0:W-:Y:S01]  /*1a4a0*/  STL.64 [R1+0x16c8], R12 ;  /* 0x0016c80c01007387 */ /* 0x0101e20000100a00 */
[C---:B---3--:R-:W-:Y:S01]  /*1a4b0*/  HMMA.16816.F32 R24, R4.reuse, R12, R24 ;  /* 0x0000000c0418723c */ /* 0x048fe20000001818 */
[----:B0-----:R-:W3:Y:S11]  /*1a4c0*/  LDL.LU.64 R12, [R1+0x90] ;  /* 0x00009000010c7983 */ /* 0x001ef60000300a00 */
[----:B------:R-:W-:Y:S11]  /*1a4d0*/  @!UPT UIADD3 URZ, URZ, URZ, URZ ;  /* 0x0000003f3f3ff290 */ /* 0x000ff6000fffe03f */
[----:B------:R-:W-:Y:S01]  /*1a4e0*/  STL.64 [R1+0x15c0], R26 ;  /* 0x0015c01a01007387 */ /* 0x000fe20000100a00 */
[----:B------:R0:W-:Y:S02]  /*1a4f0*/  STL.64 [R1+0x15b8], R24 ;  /* 0x0015b81801007387 */ /* 0x0001e40000100a00 */
[----:B0-----:R-:W-:Y:S02]  /*1a500*/  IMAD.MOV.U32 R24, RZ, RZ, R0 ;  /* 0x000000ffff187224 */ /* 0x001fe400078e0000 */
[----:B------:R-:W-:Y:S01]  /*1a510*/  IMAD.MOV.U32 R25, RZ, RZ, R2 ;  /* 0x000000ffff197224 */ /* 0x000fe200078e0002 */
[----:B------:R-:W4:Y:S01]  /*1a520*/  LDL.LU R0, [R1+0x16f4] ;  /* 0x0016f40001007983 */ /* 0x000f220000300800 */
[----:B------:R-:W3:Y:S02]  /*1a530*/  LDL.LU R2, [R1+0x16f0] ;  /* 0x0016f00001027983 */ /* 0x000ee40000300800 */
[----:B------:R-:W3:Y:S02]  /*1a540*/  LDL R26, [R1+0xa8] ;  /* 0x0000a800011a7983 */ /* 0x000ee40000100800 */
[----:B------:R-:W3:Y:S01]  /*1a550*/  LDL R27, [R1+0xac] ;  /* 0x0000ac00011b7983 */ /* 0x000ee20000100800 */
[----:B--2---:R-:W-:Y:S01]  /*1a560*/  HMMA.16816.F32 R4, R4, R20, R16 ;  /* 0x000000140404723c */ /* 0x004fe20000001810 */
[----:B------:R-:W2:Y:S01]  /*1a570*/  LDL.LU.64 R18, [R1+0x16e8] ;  /* 0x0016e80001127983 */ /* 0x000ea20000300a00 */
[----:B------:R-:W2:Y:S02]  /*1a580*/  LDL.LU.64 R16, [R1+0x16e0] ;  /* 0x0016e00001107983 */ /* 0x000ea40000300a00 */
[----:B------:R-:W-:Y:S02]  /*1a590*/  STL.64 [R1+0x16c0], R22 ;  /* 0x0016c01601007387 */ /* 0x000fe40000100a00 */
[----:B------:R0:W-:Y:S02]  /*1a5a0*/  STL.64 [R1+0x16b8], R20 ;  /* 0x0016b81401007387 */ /* 0x0001e40000100a00 */
[----:B0-----:R-:W4:Y:S01]  /*1a5b0*/  LDL.LU R20, [R1+0x120] ;  /* 0x0001200001147983 */ /* 0x001f220000300800 */
[----:B------:R-:W4:Y:S02]  /*1a5c0*/  LDL.LU R21, [R1+0x124] ;  /* 0x0001240001157983 */ /* 0x000f240000300800 */
[----:B------:R-:W4:Y:S02]  /*1a5d0*/  LDL.LU R22, [R1+0x128] ;  /* 0x0001280001167983 */ /* 0x000f240000300800 */
[----:B------:R-:W4:Y:S10]  /*1a5e0*/  LDL.LU R23, [R1+0x12c] ;  /* 0x00012c0001177983 */ /* 0x000f340000300800 */
[----:B------:R-:W-:Y:S01]  /*1a5f0*/  STL.64 [R1+0x15d0], R6 ;  /* 0x0015d00601007387 */ /* 0x000fe20000100a00 */
[----:B------:R0:W-:Y:S03]  /*1a600*/  STL.64 [R1+0x15c8], R4 ;  /* 0x0015c80401007387 */ /* 0x0001e60000100a00 */
[----:B0-----:R-:W4:Y:S01]  /*1a610*/  LDL.LU R4, [R1+0x100] ;  /* 0x0001000001047983 */ /* 0x001f220000300800 */
[----:B------:R-:W4:Y:S01]  /*1a620*/  LDL.LU R5, [R1+0x104] ;  /* 0x0001040001057983 */ /* 0x000f220000300800 */
[----:B--2---:R-:W-:Y:S01]  /*1a630*/  HMMA.16816.F32 R8, R16, R24, R8 ;  /* 0x000000181008723c */ /* 0x004fe20000001808 */
[----:B---3--:R-:W-:-:S02]  /*1a640*/  IMAD.MOV.U32 R6, RZ, RZ, R2 ;  /* 0x000000ffff067224 */ /* 0x008fc400078e0002 */
[----:B----4-:R-:W-:Y:S11]  /*1a650*/  IMAD.MOV.U32 R7, RZ, RZ, R0 ;  /* 0x000000ffff077224 */ /* 0x010ff600078e0000 */
[----:B------:R-:W-:Y:S09]  /*1a660*/  @!UPT UIADD3 URZ, URZ, URZ, URZ ;  /* 0x0000003f3f3ff290 */ /* 0x000ff2000fffe03f */
[----:B------:R0:W-:Y:S01]  /*1a670*/  STL.64 [R1+0x110], R8 ;  /* 0x0001100801007387 */ /* 0x0001e20000100a00 */
[----:B------:R-:W-:Y:S02]  /*1a680*/  IMAD.MOV.U32 R2, RZ, RZ, R10 ;  /* 0x000000ffff027224 */ /* 0x000fe400078e000a */
[----:B------:R-:W-:Y:S02]  /*1a690*/  IMAD.MOV.U32 R0, RZ, RZ, R11 ;  /* 0x000000ffff007224 */ /* 0x000fe400078e000b */
[----:B------:R-:W2:Y:S04]  /*1a6a0*/  LDL.LU.64 R10, [R1+0x16d8] ;  /* 0x0016d800010a7983 */ /* 0x000ea80000300a00 */
[----:B0-----:R-:W2:Y:S02]  /*1a6b0*/  LDL.LU.64 R8, [R1+0x16d0] ;  /* 0x0016d00001087983 */ /* 0x001ea40000300a00 */
[C---:B--2---:R-:W-:Y:S11]  /*1a6c0*/  HMMA.16816.F32 R8, R16.reuse, R12, R8 ;  /* 0x0000000c1008723c */ /* 0x044ff60000001808 */
[----:B------:R-:W-:Y:S11]  /*1a6d0*/  @!UPT UIADD3 URZ, URZ, URZ, URZ ;  /* 0x0000003f3f3ff290 */ /* 0x000ff6000fffe03f */
[----:B------:R-:W-:Y:S01]  /*1a6e0*/  @!UPT UIADD3 URZ, URZ, URZ, URZ ;  /* 0x0000003f3f3ff290 */ /* 0x000fe2000fffe03f */
[----:B------:R0:W-:Y:S01]  /*1a6f0*/  STL.64 [R1+0x150], R8 ;  /* 0x0001500801007387 */ /* 0x0001e20000100a00 */
[----:B------:R-:W-:Y:S02]  /*1a700*/  STL.64 [R1+0x158], R10 ;  /* 0x0001580a01007387 */ /* 0x000fe40000100a00 */
[----:B0-----:R-:W-:Y:S02]  /*1a710*/  IMAD.MOV.U32 R9, RZ, RZ, R12 ;  /* 0x000000ffff097224 */ /* 0x001fe400078e000c */
[----:B------:R-:W-:Y:S02]  /*1a720*/  IMAD.MOV.U32 R8, RZ, RZ, R13 ;  /* 0x000000ffff087224 */ /* 0x000fe400078e000d */
[----:B------:R-:W2:Y:S02]  /*1a730*/  LDL.LU.64 R12, [R1+0x16c8] ;  /* 0x0016c800010c7983 */ /* 0x000ea40000300a00 */
[----:B--2---:R-:W-:Y:S11]  /*1a740*/  HMMA.16816.F32 R20, R16, R12, R20 ;  /* 0x0000000c1014723c */ /* 0x004ff60000001814 */
[----:B------:R-:W-:Y:S11]  /*1a750*/  @!UPT UIADD3 URZ, URZ, URZ, URZ ;  /* 0x0000003f3f3ff290 */ /* 0x000ff6000fffe03f */
[----:B------:R-:W-:Y:S01]  /*1a760*/  @!UPT UIADD3 URZ, URZ, URZ, URZ ;  /* 0x0000003f3f3ff290 */ /* 0x000fe2000fffe03f */
[----:B------:R-:W-:Y:S01]  /*1a770*/  STL.64 [R1+0x160], R20 ;  /* 0x0001601401007387 */ /* 0x000fe20000100a00 */
[----:B------:R0:W-:Y:S03]  /*1a780*/  STL.64 [R1+0x168], R22 ;  /* 0x0001681601007387 */ /* 0x0001e60000100a00 */
[----:B0-----:R-:W2:Y:S01]  /*1a790*/  LDL.LU.64 R22, [R1+0x16c0] ;  /* 0x0016c00001167983 */ /* 0x001ea20000300a00 */
[----:B------:R-:W3:Y:S02]  /*1a7a0*/  LDL.LU.64 R20, [R1+0x16b8] ;  /* 0x0016b80001147983 */ /* 0x000ee40000300a00 */
[----:B------:R-:W4:Y:S02]  /*1a7b0*/  LDL.LU.64 R14, [R1+0x16b0] ;  /* 0x0016b000010e7983 */ /* 0x000f240000300a00 */
[----:B------:R-:W-:Y:S02]  /*1a7c0*/  IMAD.MOV.U32 R11, RZ, RZ, R12 ;  /* 0x000000ffff0b7224 */ /* 0x000fe400078e000c */
[----:B------:R-:W-:-:S02]  /*1a7d0*/  IMAD.MOV.U32 R10, RZ, RZ, R13 ;  /* 0x000000ffff0a7224 */ /* 0x000fc400078e000d */
[----:B------:R-:W4:Y:S01]  /*1a7e0*/  LDL.LU.64 R12, [R1+0x16a8] ;  /* 0x0016a800010c7983 */ /* 0x000f220000300a00 */
[----:B---3--:R-:W-:Y:S03]  /*1a7f0*/  HMMA.16816.F32 R4, R16, R20, R4 ;  /* 0x000000141004723c */ /* 0x008fe60000001804 */
[----:B--2---:R-:W-:Y:S01]  /*1a800*/  STL.64 [R1+0x1640], R22 ;  /* 0x0016401601007387 */ /* 0x004fe20000100a00 */
[----:B------:R-:W-:Y:S03]  /*1a810*/  STL.64 [R1+0x1638], R20 ;  /* 0x0016381401007387 */ /* 0x000fe60000100a00 */
[----:B------:R-:W-:Y:S02]  /*1a820*/  IMAD.MOV.U32 R16, RZ, RZ, R11 ;  /* 0x000000ffff107224 */ /* 0x000fe400078e000b */
[----:B------:R-:W-:Y:S11]  /*1a830*/  IMAD.MOV.U32 R17, RZ, RZ, R10 ;  /* 0x000000ffff117224 */ /* 0x000ff600078e000a */
[----:B------:R-:W-:Y:S03]  /*1a840*/  @!UPT UIADD3 URZ, URZ, URZ, URZ ;  /* 0x0000003f3f3ff290 */ /* 0x000fe6000fffe03f */
[----:B------:R4:W-:Y:S01]  /*1a850*/  STL.64 [R1+0x140], R4 ;  /* 0x0001400401007387 */ /* 0x0009e20000100a00 */
[----:B------:R0:W-:Y:S02]  /*1a860*/  STL.64 [R1+0x148], R6 ;  /* 0x0001480601007387 */ /* 0x0001e40000100a00 */
[----:B----4-:R-:W-:Y:S02]  /*1a870*/  IMAD.MOV.U32 R4, RZ, RZ, R14 ;  /* 0x000000ffff047224 */ /* 0x010fe400078e000e */
[----:B------:R-:W-:Y:S01]  /*1a880*/  IMAD.MOV.U32 R5, RZ, RZ, R15 ;  /* 0x000000ffff057224 */ /* 0x000fe200078e000f */
[----:B------:R-:W2:Y:S01]  /*1a890*/  LDL.LU R14, [R1+0x16a4] ;  /* 0x0016a400010e7983 */ /* 0x000ea20000300800 */
[----:B------:R-:W3:Y:S02]  /*1a8a0*/  LDL.LU R15, [R1+0x16a0] ;  /* 0x0016a000010f7983 */ /* 0x000ee40000300800 */
[----:B0-----:R-:W-:Y:S02]  /*1a8b0*/  IMAD.MOV.U32 R6, RZ, RZ, R28 ;  /* 0x000000ffff067224 */ /* 0x001fe400078e001c */
[----:B------:R-:W-:Y:S01]  /*1a8c0*/  IMAD.MOV.U32 R7, RZ, RZ, R29 ;  /* 0x000000ffff077224 */ /* 0x000fe200078e001d */
[----:B------:R-:W4:Y:S01]  /*1a8d0*/  LDL.LU R28, [R1+0x169c] ;  /* 0x00169c00011c7983 */ /* 0x000f220000300800 */
[----:B------:R-:W2:Y:S02]  /*1a8e0*/  LDL.LU R29, [R1+0x1698] ;  /* 0x00169800011d7983 */ /* 0x000ea40000300800 */
[----:B------:R0:W-:Y:S02]  /*1a8f0*/  STL.64 [R1+0x1648], R16 ;  /* 0x0016481001007387 */ /* 0x0001e40000100a00 */
[----:B0-----:R-:W-:-:S02]  /*1a900*/  IMAD.MOV.U32 R16, RZ, RZ, R9 ;  /* 0x000000ffff107224 */ /* 0x001fc400078e0009 */
[----:B------:R-:W-:-:S05]  /*1a910*/  IMAD.MOV.U32 R17, RZ, RZ, R8 ;  /* 0x000000ffff117224 */ /* 0x000fca00078e0008 */
[----:B------:R0:W-:Y:S01]  /*1a920*/  STL.64 [R1+0x1660], R16 ;  /* 0x0016601001007387 */ /* 0x0001e20000100a00 */
[----:B------:R-:W2:Y:S02]  /*1a930*/  LDL.LU R20, [R1+0xd0] ;  /* 0x0000d00001147983 */ /* 0x000ea40000300800 */
[----:B------:R-:W2:Y:S02]  /*1a940*/  LDL.LU R21, [R1+0xd4] ;  /* 0x0000d40001157983 */ /* 0x000ea40000300800 */
[----:B------:R-:W2:Y:S01]  /*1a950*/  LDL.LU R22, [R1+0xd8] ;  /* 0x0000d80001167983 */ /* 0x000ea20000300800 */
[----:B------:R-:W2:Y:S04]  /*1a960*/  LDL.LU R23, [R1+0xdc] ;  /* 0x0000dc0001177983 */ /* 0x000ea80000300800 */
[----:B0-----:R-:W3:Y:S01]  /*1a970*/  LDL.LU R16, [R1+0xf0] ;  /* 0x0000f00001107983 */ /* 0x001ee20000300800 */
[----:B------:R-:W3:Y:S02]  /*1a980*/  LDL.LU R17, [R1+0xf4] ;  /* 0x0000f40001117983 */ /* 0x000ee40000300800 */
[----:B------:R-:W3:Y:S02]  /*1a990*/  LDL.LU R18, [R1+0xf8] ;  /* 0x0000f80001127983 */ /* 0x000ee40000300800 */
[----:B------:R-:W3:Y:S01]  /*1a9a0*/  LDL.LU R19, [R1+0xfc] ;  /* 0x0000fc0001137983 */ /* 0x000ee20000300800 */
[----:B--2---:R-:W-:Y:S01]  /*1a9b0*/  STL.64 [R1+0x1658], R22 ;  /* 0x0016581601007387 */ /* 0x004fe20000100a00 */
[----:B------:R0:W-:Y:S03]  /*1a9c0*/  STL.64 [R1+0x1650], R20 ;  /* 0x0016501401007387 */ /* 0x0001e60000100a00 */
        /* <DEDUP_REMOVED lines=8> */
[----:B------:R0:W-:Y:S01]  /*1aa50*/  STL.64 [R1+0x15f0], R6 ;  /* 0x0015f00601007387 */ /* 0x0001e20000100a00 */
[----:B------:R3:W-:Y:S02]  /*1aa60*/  STL.64 [R1+0x15e8], R4 ;  /* 0x0015e80401007387 */ /* 0x0007e40000100a00 */
[----:B0-----:R-:W-:-:S02]  /*1aa70*/  IMAD.MOV.U32 R6, RZ, RZ, R13 ;  /* 0x000000ffff067224 */ /* 0x001fc400078e000d */
[----:B---3--:R-:W-:Y:S02]  /*1aa80*/  IMAD.MOV.U32 R4, RZ, RZ, R15 ;  /* 0x000000ffff047224 */ /* 0x008fe400078e000f */
[----:B------:R-:W-:Y:S01]  /*1aa90*/  IMAD.MOV.U32 R7, RZ, RZ, R12 ;  /* 0x000000ffff077224 */ /* 0x000fe200078e000c */
[----:B------:R-:W3:Y:S01]  /*1aaa0*/  LDL.LU R15, [R1+0x1694] ;  /* 0x00169400010f7983 */ /* 0x000ee20000300800 */
[----:B------:R-:W-:Y:S02]  /*1aab0*/  IMAD.MOV.U32 R5, RZ, RZ, R14 ;  /* 0x000000ffff057224 */ /* 0x000fe400078e000e */
[----:B------:R-:W2:Y:S02]  /*1aac0*/  LDL.LU R14, [R1+0x1690] ;  /* 0x00169000010e7983 */ /* 0x000ea40000300800 */
[----:B------:R-:W2:Y:S01]  /*1aad0*/  LDL.LU R13, [R1+0x168c] ;  /* 0x00168c00010d7983 */ /* 0x000ea20000300800 */
[----:B------:R-:W2:Y:S01]  /*1aae0*/  LDL.LU R12, [R1+0x1688] ;  /* 0x00168800010c7983 */ /* 0x000ea20000300800 */
[----:B------:R-:W-:Y:S02]  /*1aaf0*/  STL.64 [R1+0x1600], R6 ;  /* 0x0016000601007387 */ /* 0x000fe40000100a00 */
[----:B------:R0:W-:Y:S02]  /*1ab00*/  STL.64 [R1+0x15f8], R4 ;  /* 0x0015f80401007387 */ /* 0x0001e40000100a00 */
[----:B0-----:R-:W2:Y:S01]  /*1ab10*/  LDL.LU R4, [R1+0x60] ;  /* 0x0000600001047983 */ /* 0x001ea20000300800 */
[----:B------:R-:W2:Y:S02]  /*1ab20*/  LDL.LU R5, [R1+0x64] ;  /* 0x0000640001057983 */ /* 0x000ea40000300800 */
[----:B------:R-:W-:-:S02]  /*1ab30*/  IMAD.MOV.U32 R6, RZ, RZ, R29 ;  /* 0x000000ffff067224 */ /* 0x000fc400078e001d */
[----:B----4-:R-:W-:Y:S01]  /*1ab40*/  IMAD.MOV.U32 R7, RZ, RZ, R28 ;  /* 0x000000ffff077224 */ /* 0x010fe200078e001c */
[----:B------:R-:W4:Y:S01]  /*1ab50*/  LDL.LU R29, [R1+0x1684] ;  /* 0x00168400011d7983 */ /* 0x000f220000300800 */
[----:B------:R-:W4:Y:S03]  /*1ab60*/  LDL.LU R28, [R1+0x1680] ;  /* 0x00168000011c7983 */ /* 0x000f260000300800 */
[----:B------:R3:W-:Y:S02]  /*1ab70*/  STL.64 [R1+0x1610], R6 ;  /* 0x0016100601007387 */ /* 0x0007e40000100a00 */
[----:B---3--:R-:W-:Y:S02]  /*1ab80*/  IMAD.MOV.U32 R7, RZ, RZ, R15 ;  /* 0x000000ffff077224 */ /* 0x008fe400078e000f */
[----:B--2---:R-:W-:Y:S01]  /*1ab90*/  IMAD.MOV.U32 R6, RZ, RZ, R14 ;  /* 0x000000ffff067224 */ /* 0x004fe200078e000e */
[----:B------:R0:W-:Y:S02]  /*1aba0*/  STL.64 [R1+0x1608], R4 ;  /* 0x0016080401007387 */ /* 0x0001e40000100a00 */
[----:B0-----:R-:W-:-:S02]  /*1abb0*/  IMAD.MOV.U32 R4, RZ, RZ, R12 ;  /* 0x000000ffff047224 */ /* 0x001fc400078e000c */
[----:B------:R-:W-:Y:S01]  /*1abc0*/  IMAD.MOV.U32 R5, RZ, RZ, R13 ;  /* 0x000000ffff057224 */ /* 0x000fe200078e000d */
[----:B------:R-:W2:Y:S01]  /*1abd0*/  LDL.LU R12, [R1+0x167c] ;  /* 0x00167c00010c7983 */ /* 0x000ea20000300800 */
[----:B------:R-:W2:Y:S02]  /*1abe0*/  LDL.LU R13, [R1+0x1678] ;  /* 0x00167800010d7983 */ /* 0x000ea40000300800 */
[----:B------:R-:W2:Y:S02]  /*1abf0*/  LDL.LU R14, [R1+0x1674] ;  /* 0x00167400010e7983 */ /* 0x000ea40000300800 */
[----:B------:R-:W2:Y:S01]  /*1ac00*/  LDL.LU R15, [R1+0x1670] ;  /* 0x00167000010f7983 */ /* 0x000ea20000300800 */
[----:B------:R4:W-:Y:S01]  /*1ac10*/  STL.64 [R1+0x1620], R6 ;  /* 0x0016200601007387 */ /* 0x0009e20000100a00 */
[----:B------:R0:W-:Y:S02]  /*1ac20*/  STL.64 [R1+0x1618], R4 ;  /* 0x0016180401007387 */ /* 0x0001e40000100a00 */
[----:B----4-:R-:W-:Y:S01]  /*1ac30*/  IMAD.MOV.U32 R6, RZ, RZ, R28 ;  /* 0x000000ffff067224 */ /* 0x010fe200078e001c */
[----:B0-----:R-:W3:Y:S01]  /*1ac40*/  LDL.LU R4, [R1+0x80] ;  /* 0x0000800001047983 */ /* 0x001ee20000300800 */
[----:B------:R-:W3:Y:S02]  /*1ac50*/  LDL.LU R5, [R1+0x84] ;  /* 0x0000840001057983 */ /* 0x000ee40000300800 */
[----:B------:R-:W4:Y:S02]  /*1ac60*/  LDL.LU R28, [R1+0x166c] ;  /* 0x00166c00011c7983 */ /* 0x000f240000300800 */
[----:B------:R-:W-:-:S02]  /*1ac70*/  IMAD.MOV.U32 R7, RZ, RZ, R29 ;  /* 0x000000ffff077224 */ /* 0x000fc400078e001d */
[----:B------:R-:W3:Y:S01]  /*1ac80*/  LDL.LU R29, [R1+0x1668] ;  /* 0x00166800011d7983 */ /* 0x000ee20000300800 */
[C---:B--2---:R-:W-:Y:S11]  /*1ac90*/  HMMA.16816.F32 R16, R12.reuse, R24, R16 ;  /* 0x000000180c10723c */ /* 0x044ff60000001810 */
[----:B------:R-:W-:Y:S11]  /*1aca0*/  @!UPT UIADD3 URZ, URZ, URZ, URZ ;  /* 0x0000003f3f3ff290 */ /* 0x000ff6000fffe03f */
[----:B------:R-:W-:Y:S01]  /*1acb0*/  @!UPT UIADD3 URZ, URZ, URZ, URZ ;  /* 0x0000003f3f3ff290 */ /* 0x000fe2000fffe03f */
[----:B------:R0:W-:Y:S01]  /*1acc0*/  STL.64 [R1+0x120], R16 ;  /* 0x0001201001007387 */ /* 0x0001e20000100a00 */
[----:B------:R1:W-:Y:S03]  /*1acd0*/  STL.64 [R1+0x128], R18 ;  /* 0x0001281201007387 */ /* 0x0003e60000100a00 */
[----:B0-----:R-:W1:Y:S02]  /*1ace0*/  LDL.LU.64 R16, [R1+0x1660] ;  /* 0x0016600001107983 */ /* 0x001e640000300a00 */
[C---:B-1----:R-:W-:Y:S02]  /*1acf0*/  HMMA.16816.F32 R16, R12.reuse, R16, R20 ;  /* 0x000000100c10723c */ /* 0x042fe40000001814 */
[----:B------:R-:W2:Y:S01]  /*1ad00*/  LDL.LU.64 R22, [R1+0x1658] ;  /* 0x0016580001167983 */ /* 0x000ea20000300a00 */
[----:B------:R-:W2:Y:S11]  /*1ad10*/  LDL.LU.64 R20, [R1+0x1650] ;  /* 0x0016500001147983 */ /* 0x000eb60000300a00 */
[----:B------:R-:W-:Y:S09]  /*1ad20*/  @!UPT UIADD3 URZ, URZ, URZ, URZ ;  /* 0x0000003f3f3ff290 */ /* 0x000ff2000fffe03f */
[----:B------:R0:W-:Y:S01]  /*1ad30*/  STL.64 [R1+0x100], R16 ;  /* 0x0001001001007387 */ /* 0x0001e20000100a00 */
[----:B------:R2:W-:Y:S03]  /*1ad40*/  STL.64 [R1+0x108], R18 ;  /* 0x0001081201007387 */ /* 0x0005e60000100a00 */
[----:B0-----:R-:W2:Y:S02]  /*1ad50*/  LDL.LU.64 R16, [R1+0x1648] ;  /* 0x0016480001107983 */ /* 0x001ea40000300a00 */
[C---:B--2---:R-:W-:Y:S02]  /*1ad60*/  HMMA.16816.F32 R16, R12.reuse, R16, R20 ;  /* 0x000000100c10723c */ /* 0x044fe40000001814 */
[----:B------:R-:W0:Y:S11]  /*1ad70*/  LDSM.16.MT88.4 R20, [R3+0x3080] ;  /* 0x003080000314783b */ /* 0x000e360000004200 */
[----:B------:R-:W-:Y:S10]  /*1ad80*/  @!UPT UIADD3 URZ, URZ, URZ, URZ ;  /* 0x0000003f3f3ff290 */ /* 0x000ff4000fffe03f */
[----:B------:R1:W-:Y:S01]  /*1ad90*/  STL.64 [R1+0x1558], R18 ;  /* 0x0015581201007387 */ /* 0x0003e20000100a00 */
[----:B------:R-:W-:Y:S03]  /*1ada0*/  STL.64 [R1+0x1550], R16 ;  /* 0x0015501001007387 */ /* 0x000fe60000100a00 */
[----:B-1----:R-:W2:Y:S01]  /*1adb0*/  LDL.LU R18, [R1+0x98] ;  /* 0x0000980001127983 */ /* 0x002ea20000300800 */
[----:B------:R-:W2:Y:S03]  /*1adc0*/  LDL.LU R19, [R1+0x9c] ;  /* 0x00009c0001137983 */ /* 0x000ea60000300800 */
[----:B0-----:R-:W-:Y:S01]  /*1add0*/  STL.64 [R1+0x10], R20 ;  /* 0x0000101401007387 */ /* 0x001fe20000100a00 */
[----:B------:R0:W-:Y:S03]  /*1ade0*/  STL.64 [R1+0x18], R22 ;  /* 0x0000181601007387 */ /* 0x0001e60000100a00 */
[----:B0-----:R-:W2:Y:S01]  /*1adf0*/  LDL.LU.64 R22, [R1+0x1640] ;  /* 0x0016400001167983 */ /* 0x001ea20000300a00 */
[----:B------:R-:W2:Y:S02]  /*1ae00*/  LDL.LU.64 R20, [R1+0x1638] ;  /* 0x0016380001147983 */ /* 0x000ea40000300a00 */
[----:B--2---:R-:W-:Y:S01]  /*1ae10*/  HMMA.16816.F32 R12, R12, R20, R8 ;  /* 0x000000140c0c723c */ /* 0x004fe20000001808 */
[----:B------:R-:W2:Y:S01]  /*1ae20*/  LDL.LU.64 R10, [R1+0x1630] ;  /* 0x00163000010a7983 */ /* 0x000ea20000300a00 */
[----:B------:R-:W2:Y:S11]  /*1ae30*/  LDL.LU.64 R8, [R1+0x1628] ;  /* 0x0016280001087983 */ /* 0x000eb60000300a00 */
[----:B------:R-:W-:Y:S10]  /*1ae40*/  @!UPT UIADD3 URZ, URZ, URZ, URZ ;  /* 0x0000003f3f3ff290 */ /* 0x000ff4000fffe03f */
[----:B------:R-:W-:Y:S01]  /*1ae50*/  STL.64 [R1+0xc0], R12 ;  /* 0x0000c00c01007387 */ /* 0x000fe20000100a00 */
[----:B------:R3:W-:Y:S02]  /*1ae60*/  STL.64 [R1+0xc8], R14 ;  /* 0x0000c80e01007387 */ /* 0x0007e40000100a00 */
[----:B---3--:R-:W-:Y:S02]  /*1ae70*/  IMAD.MOV.U32 R14, RZ, RZ, R29 ;  /* 0x000000ffff0e7224 */ /* 0x008fe400078e001d */
[----:B----4-:R-:W-:Y:S01]  /*1ae80*/  IMAD.MOV.U32 R15, RZ, RZ, R28 ;  /* 0x000000ffff0f7224 */ /* 0x010fe200078e001c */
[C---:B--2---:R-:W-:Y:S11]  /*1ae90*/  HMMA.16816.F32 R4, R8.reuse, R26, R4 ;  /* 0x0000001a0804723c */ /* 0x044ff60000001804 */
[----:B------:R-:W-:Y:S11]  /*1aea0*/  @!UPT UIADD3 URZ, URZ, URZ, URZ ;  /* 0x0000003f3f3ff290 */ /* 0x000ff6000fffe03f */
[----:B------:R-:W-:Y:S01]  /*1aeb0*/  @!UPT UIADD3 URZ, URZ, URZ, URZ ;  /* 0x0000003f3f3ff290 */ /* 0x000fe2000fffe03f */
[----:B------:R0:W-:Y:S01]  /*1aec0*/  STL.64 [R1+0xd0], R4 ;  /* 0x0000d00401007387 */ /* 0x0001e20000100a00 */
[----:B------:R-:W-:Y:S02]  /*1aed0*/  IMAD.MOV.U32 R29, RZ, RZ, R6 ;  /* 0x000000ffff1d7224 */ /* 0x000fe400078e0006 */
[----:B------:R-:W-:Y:S02]  /*1aee0*/  IMAD.MOV.U32 R28, RZ, RZ, R7 ;  /* 0x000000ffff1c7224 */ /* 0x000fe400078e0007 */
[----:B------:R-:W2:Y:S04]  /*1aef0*/  LDL.LU.64 R6, [R1+0x1620] ;  /* 0x0016200001067983 */ /* 0x000ea80000300a00 */
[----:B0-----:R-:W2:Y:S01]  /*1af00*/  LDL.LU.64 R4, [R1+0x1618] ;  /* 0x0016180001047983 */ /* 0x001ea20000300a00 */
[----:B------:R-:W-:Y:S02]  /*1af10*/  STL [R1+0x1544], R28 ;  /* 0x0015441c01007387 */ /* 0x000fe40000100800 */
[----:B------:R-:W-:Y:S01]  /*1af20*/  STL [R1+0x1540], R29 ;  /* 0x0015401d01007387 */ /* 0x000fe20000100800 */
[C---:B--2---:R-:W-:Y:S11]  /*1af30*/  HMMA.16816.F32 R4, R8.reuse, R18, R4 ;  /* 0x000000120804723c */ /* 0x044ff60000001804 */
[----:B------:R-:W-:Y:S11]  /*1af40*/  @!UPT UIADD3 URZ, URZ, URZ, URZ ;  /* 0x0000003f3f3ff290 */ /* 0x000ff6000fffe03f */
[----:B------:R-:W-:Y:S01]  /*1af50*/  @!UPT UIADD3 URZ, URZ, URZ, URZ ;  /* 0x0000003f3f3ff290 */ /* 0x000fe2000fffe03f */
[----:B------:R-:W-:Y:S01]  /*1af60*/  STL.64 [R1+0x190], R4 ;  /* 0x0001900401007387 */ /* 0x000fe20000100a00 */
[----:B------:R0:W-:Y:S03]  /*1af70*/  STL.64 [R1+0x198], R6 ;  /* 0x0001980601007387 */ /* 0x0001e60000100a00 */
[----:B0-----:R-:W2:Y:S01]  /*1af80*/  LDL.LU.64 R6, [R1+0x1610] ;  /* 0x0016100001067983 */ /* 0x001ea20000300a00 */
[----:B------:R-:W2:Y:S02]  /*1af90*/  LDL.LU.64 R4, [R1+0x1608] ;  /* 0x0016080001047983 */ /* 0x000ea40000300a00 */
[C---:B--2---:R-:W-:Y:S01]  /*1afa0*/  HMMA.16816.F32 R12, R8.reuse, R14, R4 ;  /* 0x0000000e080c723c */ /* 0x044fe20000001804 */
[----:B------:R-:W2:Y:S01]  /*1afb0*/  LDL.LU.64 R6, [R1+0x1600] ;  /* 0x0016000001067983 */ /* 0x000ea20000300a00 */
[----:B------:R-:W2:Y:S11]  /*1afc0*/  LDL.LU.64 R4, [R1+0x15f8] ;  /* 0x0015f80001047983 */ /* 0x000eb60000300a00 */
[----:B------:R-:W-:Y:S10]  /*1afd0*/  @!UPT UIADD3 URZ, URZ, URZ, URZ ;  /* 0x0000003f3f3ff290 */ /* 0x000ff4000fffe03f */
[----:B------:R0:W-:Y:S01]  /*1afe0*/  STL.64 [R1+0x180], R12 ;  /* 0x0001800c01007387 */ /* 0x0001e20000100a00 */
[----:B------:R-:W-:Y:S02]  /*1aff0*/  IMAD.MOV.U32 R28, RZ, RZ, R14 ;  /* 0x000000ffff1c7224 */ /* 0x000fe400078e000e */
[----:B------:R-:W-:Y:S01]  /*1b000*/  IMAD.MOV.U32 R29, RZ, RZ, R15 ;  /* 0x000000ffff1d7224 */ /* 0x000fe200078e000f */
[----:B0-----:R-:W3:Y:S01]  /*1b010*/  LDL.LU.64 R12, [R1] ;  /* 0x00000000010c7983 */ /* 0x001ee20000300a00 */
[----:B------:R-:W4:Y:S01]  /*1b020*/  LDL.LU.64 R14, [R1+0x8] ;  /* 0x00000800010e7983 */ /* 0x000f220000300a00 */
[----:B--2---:R-:W-:Y:S02]  /*1b030*/  HMMA.16816.F32 R8, R8, R22, R4 ;  /* 0x000000160808723c */ /* 0x004fe40000001804 */
[----:B----4-:R0:W-:Y:S01]  /*1b040*/  STL.64 [R1+0x15b0], R14 ;  /* 0x0015b00e01007387 */ /* 0x0101e20000100a00 */
[----:B---3--:R-:W-:Y:S03]  /*1b050*/  STL.64 [R1+0x15a8], R12 ;  /* 0x0015a80c01007387 */ /* 0x008fe60000100a00 */
[----:B0-----:R-:W2:Y:S01]  /*1b060*/  LDL.LU.64 R14, [R1+0x48] ;  /* 0x00004800010e7983 */ /* 0x001ea20000300a00 */
[----:B------:R0:W-:Y:S03]  /*1b070*/  STL [R1+0x1548], R28 ;  /* 0x0015481c01007387 */ /* 0x0001e60000100800 */
[----:B0-----:R-:W3:Y:S01]  /*1b080*/  LDL R28, [R1+0x1f4] ;  /* 0x0001f400011c7983 */ /* 0x001ee20000100800 */
[----:B------:R-:W4:Y:S02]  /*1b090*/  LDL.LU.64 R6, [R1+0x15f0] ;  /* 0x0015f00001067983 */ /* 0x000f240000300a00 */
[----:B------:R-:W4:Y:S02]  /*1b0a0*/  LDL.LU.64 R4, [R1+0x15e8] ;  /* 0x0015e80001047983 */ /* 0x000f240000300a00 */
[----:B------:R-:W4:Y:S01]  /*1b0b0*/  LDL.LU.64 R22, [R1+0x15e0] ;  /* 0x0015e00001167983 */ /* 0x000f220000300a00 */
[----:B------:R-:W4:Y:S07]  /*1b0c0*/  LDL.LU.64 R20, [R1+0x15d8] ;  /* 0x0015d80001147983 */ /* 0x000f2e0000300a00 */
[----:B------:R0:W-:Y:S02]  /*1b0d0*/  STL.64 [R1+0x170], R8 ;  /* 0x0001700801007387 */ /* 0x0001e40000100a00 */
[----:B------:R1:W-:Y:S01]  /*1b0e0*/  STL.64 [R1+0x178], R10 ;  /* 0x0001780a01007387 */ /* 0x0003e20000100a00 */
[----:B0-----:R-:W2:Y:S01]  /*1b0f0*/  LDL.LU R8, [R1+0x20] ;  /* 0x0000200001087983 */ /* 0x001ea20000300800 */
[----:B------:R-:W2:Y:S02]  /*1b100*/  LDL.LU R9, [R1+0x24] ;  /* 0x0000240001097983 */ /* 0x000ea40000300800 */
[----:B-1----:R-:W2:Y:S02]  /*1b110*/  LDL.LU R10, [R1+0x28] ;  /* 0x00002800010a7983 */ /* 0x002ea40000300800 */
[----:B------:R-:W2:Y:S01]  /*1b120*/  LDL.LU R11, [R1+0x2c] ;  /* 0x00002c00010b7983 */ /* 0x000ea20000300800 */
[C---:B----4-:R-:W-:Y:S01]  /*1b130*/  HMMA.16816.F32 R24, R20.reuse, R26, R4 ;  /* 0x0000001a1418723c */ /* 0x050fe20000001804 */
[----:B------:R-:W4:Y:S01]  /*1b140*/  LDL.LU.64 R6, [R1+0x15d0] ;  /* 0x0015d00001067983 */ /* 0x000f220000300a00 */
[----:B------:R-:W4:Y:S11]  /*1b150*/  LDL.LU.64 R4, [R1+0x15c8] ;  /* 0x0015c80001047983 */ /* 0x000f360000300a00 */
[----:B------:R-:W-:Y:S10]  /*1b160*/  @!UPT UIADD3 URZ, URZ, URZ, URZ ;  /* 0x0000003f3f3ff290 */ /* 0x000ff4000fffe03f */
[----:B------:R-:W-:Y:S01]  /*1b170*/  STL.64 [R1+0x130], R24 ;  /* 0x0001301801007387 */ /* 0x000fe20000100a00 */
[----:B------:R0:W-:Y:S03]  /*1b180*/  STL.64 [R1+0x138], R26 ;  /* 0x0001381a01007387 */ /* 0x0001e60000100a00 */
[----:B0-----:R-:W3:Y:S01]  /*1b190*/  LDL.LU.64 R26, [R1+0x15c0] ;  /* 0x0015c000011a7983 */ /* 0x001ee20000300a00 */
[----:B------:R-:W3:Y:S01]  /*1b1a0*/  LDL.LU.64 R24, [R1+0x15b8] ;  /* 0x0015b80001187983 */ /* 0x000ee20000300a00 */
[C---:B--2---:R-:W-:Y:S11]  /*1b1b0*/  HMMA.16816.F32 R8, R20.reuse, R18, R8 ;  /* 0x000000121408723c */ /* 0x044ff60000001808 */
[----:B------:R-:W-:Y:S11]  /*1b1c0*/  @!UPT UIADD3 URZ, URZ, URZ, URZ ;  /* 0x0000003f3f3ff290 */ /* 0x000ff6000fffe03f */
[----:B------:R-:W-:Y:S01]  /*1b1d0*/  @!UPT UIADD3 URZ, URZ, URZ, URZ ;  /* 0x0000003f3f3ff290 */ /* 0x000fe2000fffe03f */
[----:B------:R-:W-:Y:S01]  /*1b1e0*/  STL.64 [R1+0x30], R8 ;  /* 0x0000300801007387 */ /* 0x000fe20000100a00 */
[----:B------:R-:W-:Y:S01]  /*1b1f0*/  STL.64 [R1+0x38], R10 ;  /* 0x0000380a01007387 */ /* 0x000fe20000100a00 */
[C---:B---3--:R-:W-:Y:S11]  /*1b200*/  HMMA.16816.F32 R24, R20.reuse, R14, R24 ;  /* 0x0000000e1418723c */ /* 0x048ff60000001818 */
[----:B------:R-:W-:Y:S11]  /*1b210*/  @!UPT UIADD3 URZ, URZ, URZ, URZ ;  /* 0x0000003f3f3ff290 */ /* 0x000ff6000fffe03f */
[----:B------:R-:W-:Y:S01]  /*1b220*/  @!UPT UIADD3 URZ, URZ, URZ, URZ ;  /* 0x0000003f3f3ff290 */ /* 0x000fe2000fffe03f */
[----:B------:R-:W-:Y:S01]  /*1b230*/  STL.64 [R1+0x20], R24 ;  /* 0x0000201801007387 */ /* 0x000fe20000100a00 */
[----:B------:R0:W-:Y:S03]  /*1b240*/  STL.64 [R1+0x28], R26 ;  /* 0x0000281a01007387 */ /* 0x0001e60000100a00 */
[----:B0-----:R-:W4:Y:S01]  /*1b250*/  LDL.LU.64 R26, [R1+0xb8] ;  /* 0x0000b800011a7983 */ /* 0x001f220000300a00 */
[----:B------:R-:W-:Y:S02]  /*1b260*/  IMAD.MOV.U32 R9, RZ, RZ, R14 ;  /* 0x000000ffff097224 */ /* 0x000fe400078e000e */
[----:B------:R-:W-:Y:S01]  /*1b270*/  IMAD.MOV.U32 R8, RZ, RZ, R15 ;  /* 0x000000ffff087224 */ /* 0x000fe200078e000f */
[----:B------:R-:W0:Y:S04]  /*1b280*/  S2R R17, SR_TID.X ;  /* 0x0000000000117919 */ /* 0x000e280000002100 */
[----:B------:R-:W1:Y:S01]  /*1b290*/  S2R R16, SR_TID.X ;  /* 0x0000000000107919 */ /* 0x000e620000002100 */
[----:B----4-:R-:W-:Y:S03]  /*1b2a0*/  HMMA.16816.F32 R12, R20, R26, R4 ;  /* 0x0000001a140c723c */ /* 0x010fe60000001804 */
[----:B------:R-:W2:Y:S04]  /*1b2b0*/  LDL.LU.64 R6, [R1+0xa8] ;  /* 0x0000a80001067983 */ /* 0x000ea80000300a00 */
[----:B------:R-:W-:-:S02]  /*1b2c0*/  IMAD.MOV.U32 R5, RZ, RZ, R26 ;  /* 0x000000ffff057224 */ /* 0x000fc400078e001a */
[----:B------:R-:W-:Y:S02]  /*1b2d0*/  IMAD.MOV.U32 R4, RZ, RZ, R27 ;  /* 0x000000ffff047224 */ /* 0x000fe400078e001b */
[----:B------:R-:W3:Y:S11]  /*1b2e0*/  LDSM.16.MT88.4 R24, [R28+0x4000] ;  /* 0x004000001c18783b */ /* 0x000ef60000004200 */
[----:B------:R-:W-:Y:S02]  /*1b2f0*/  @!UPT UIADD3 URZ, URZ, URZ, URZ ;  /* 0x0000003f3f3ff290 */ /* 0x000fe4000fffe03f */
[----:B------:R-:W-:Y:S02]  /*1b300*/  IMAD.MOV.U32 R23, RZ, RZ, R12 ;  /* 0x000000ffff177224 */ /* 0x000fe400078e000c */
[----:B------:R-:W-:Y:S02]  /*1b310*/  IMAD.MOV.U32 R22, RZ, RZ, R13 ;  /* 0x000000ffff167224 */ /* 0x000fe400078e000d */
[----:B------:R-:W-:Y:S02]  /*1b320*/  IMAD.MOV.U32 R21, RZ, RZ, R14 ;  /* 0x000000ffff157224 */ /* 0x000fe400078e000e */
[----:B------:R-:W-:Y:S01]  /*1b330*/  IMAD.MOV.U32 R20, RZ, RZ, R15 ;  /* 0x000000ffff147224 */ /* 0x000fe200078e000f */
[----:B------:R-:W-:Y:S04]  /*1b340*/  STL.64 [R1+0x1528], R22 ;  /* 0x0015281601007387 */ /* 0x000fe80000100a00 */
[----:B------:R-:W-:Y:S01]  /*1b350*/  STL.64 [R1+0x1520], R20 ;  /* 0x0015201401007387 */ /* 0x000fe20000100a00 */
[----:B---3--:R-:W-:Y:S01]  /*1b360*/  STL.64 [R1+0x1538], R26 ;  /* 0x0015381a01007387 */ /* 0x008fe20000100a00 */
[----:B------:R3:W-:Y:S03]  /*1b370*/  STL.64 [R1+0x1530], R24 ;  /* 0x0015301801007387 */ /* 0x0007e60000100a00 */
[----:B---3--:R-:W3:Y:S01]  /*1b380*/  LDL.LU.64 R24, [R1+0x10] ;  /* 0x0000100001187983 */ /* 0x008ee20000300a00 */
[----:B------:R-:W4:Y:S01]  /*1b390*/  LDL.LU.64 R26, [R1+0x18] ;  /* 0x00001800011a7983 */ /* 0x000f220000300a00 */
[----:B0-----:R-:W-:Y:S01]  /*1b3a0*/  LOP3.LUT R17, R17, 0x7, RZ, 0xc0, !PT ;  /* 0x0000000711117812 */ /* 0x001fe200078ec0ff */
[----:B-1----:R-:W-:-:S04]  /*1b3b0*/  IMAD.SHL.U32 R16, R16, 0x2, RZ ;  /* 0x0000000210107824 */ /* 0x002fc800078e00ff */
[----:B------:R-:W-:-:S05]  /*1b3c0*/  IMAD R17, R17, 0x110, RZ ;  /* 0x0000011011117824 */ /* 0x000fca00078e02ff */
[----:B------:R-:W-:-:S05]  /*1b3d0*/  LOP3.LUT R17, R17, 0x30, R16, 0x78, !PT ;  /* 0x0000003011117812 */ /* 0x000fca00078e7810 */
[----:B------:R-:W0:Y:S02]  /*1b3e0*/  LDSM.16.M88.4 R12, [R17+0x8080] ;  /* 0x00808000110c783b */ /* 0x000e240000000200 */
[----:B0-----:R-:W-:Y:S02]  /*1b3f0*/  IMAD.MOV.U32 R21, RZ, RZ, R12 ;  /* 0x000000ffff157224 */ /* 0x001fe400078e000c */
[----:B------:R-:W-:Y:S02]  /*1b400*/  IMAD.MOV.U32 R20, RZ, RZ, R13 ;  /* 0x000000ffff147224 */ /* 0x000fe400078e000d */
[----:B------:R-:W-:Y:S02]  /*1b410*/  IMAD.MOV.U32 R22, RZ, RZ, R5 ;  /* 0x000000ffff167224 */ /* 0x000fe400078e0005 */
[----:B------:R-:W-:Y:S01]  /*1b420*/  IMAD.MOV.U32 R23, RZ, RZ, R4 ;  /* 0x000000ffff177224 */ /* 0x000fe200078e0004 */
[----:B----4-:R-:W-:Y:S01]  /*1b430*/  STL.64 [R1+0x1580], R26 ;  /* 0x0015801a01007387 */ /* 0x010fe20000100a00 */
[----:B---3--:R0:W-:Y:S03]  /*1b440*/  STL.64 [R1+0x1578], R24 ;  /* 0x0015781801007387 */ /* 0x0081e60000100a00 */
[----:B0-----:R-:W2:Y:S01]  /*1b450*/  LDL.LU R24, [R1+0x110] ;  /* 0x0001100001187983 */ /* 0x001ea20000300800 */
[----:B------:R-:W2:Y:S02]  /*1b460*/  LDL.LU R25, [R1+0x114] ;  /* 0x0001140001197983 */ /* 0x000ea40000300800 */
[----:B------:R-:W-:Y:S02]  /*1b470*/  STL.64 [R1+0x50], R12 ;  /* 0x0000500c01007387 */ /* 0x000fe40000100a00 */
[----:B------:R0:W-:Y:S02]  /*1b480*/  STL.64 [R1+0x58], R14 ;  /* 0x0000580e01007387 */ /* 0x0001e40000100a00 */
[----:B0-----:R-:W2:Y:S01]  /*1b490*/  LDL.LU.64 R14, [R1+0x15b0] ;  /* 0x0015b000010e7983 */ /* 0x001ea20000300a00 */
[----:B------:R-:W2:Y:S02]  /*1b4a0*/  LDL.LU.64 R12, [R1+0x15a8] ;  /* 0x0015a800010c7983 */ /* 0x000ea40000300a00 */
[----:B------:R-:W-:Y:S02]  /*1b4b0*/  STL.64 [R1+0x1590], R22 ;  /* 0x0015901601007387 */ /* 0x000fe40000100a00 */
[----:B------:R-:W-:Y:S02]  /*1b4c0*/  STL.64 [R1+0x1588], R20 ;  /* 0x0015881401007387 */ /* 0x000fe40000100a00 */
[----:B------:R-:W0:Y:S04]  /*1b4d0*/  LDSM.16.M88.4 R20, [R17+0x8880] ;  /* 0x008880001114783b */ /* 0x000e280000000200 */
[----:B0-----:R-:W-:Y:S01]  /*1b4e0*/  STL.64 [R1+0x60], R20 ;  /* 0x0000601401007387 */ /* 0x001fe20000100a00 */
[----:B------:R-:W-:Y:S02]  /*1b4f0*/  STL.64 [R1+0x68], R22 ;  /* 0x0000681601007387 */ /* 0x000fe40000100a00 */
[----:B------:R-:W0:Y:S04]  /*1b500*/  LDSM.16.M88.4 R20, [R17+0x9080] ;  /* 0x009080001114783b */ /* 0x000e280000000200 */
[----:B------:R-:W-:-:S02]  /*1b510*/  IMAD.MOV.U32 R26, RZ, RZ, R2 ;  /* 0x000000ffff1a7224 */ /* 0x000fc400078e0002 */
[----:B------:R-:W-:Y:S01]  /*1b520*/  IMAD.MOV.U32 R27, RZ, RZ, R0 ;  /* 0x000000ffff1b7224 */ /* 0x000fe200078e0000 */
[----:B0-----:R-:W-:Y:S01]  /*1b530*/  STL.64 [R1+0x80], R20 ;  /* 0x0000801401007387 */ /* 0x001fe20000100a00 */
[----:B------:R-:W-:Y:S02]  /*1b540*/  IMAD.MOV.U32 R2, RZ, RZ, R20 ;  /* 0x000000ffff027224 */ /* 0x000fe400078e0014 */
[----:B------:R-:W-:Y:S02]  /*1b550*/  STL.64 [R1+0x88], R22 ;  /* 0x0000881601007387 */ /* 0x000fe40000100a00 */
[----:B------:R-:W-:Y:S02]  /*1b560*/  IMAD.MOV.U32 R0, RZ, RZ, R21 ;  /* 0x000000ffff007224 */ /* 0x000fe400078e0015 */
[----:B------:R-:W0:Y:S04]  /*1b570*/  LDSM.16.M88.4 R20, [R17+0x9880] ;  /* 0x009880001114783b */ /* 0x000e280000000200 */
[----:B0-----:R-:W-:Y:S01]  /*1b580*/  STL.64 [R1+0x70], R20 ;  /* 0x0000701401007387 */ /* 0x001fe20000100a00 */
[----:B------:R2:W-:Y:S02]  /*1b590*/  STL.64 [R1+0x78], R22 ;  /* 0x0000781601007387 */ /* 0x0005e40000100a00 */
[----:B--2---:R-:W-:Y:S11]  /*1b5a0*/  HMMA.16816.F32 R20, R12, R6, R24 ;  /* 0x000000060c14723c */ /* 0x004ff60000001818 */
[----:B------:R-:W-:Y:S11]  /*1b5b0*/  @!UPT UIADD3 URZ, URZ, URZ, URZ ;  /* 0x0000003f3f3ff290 */ /* 0x000ff6000fffe03f */
[----:B------:R-:W-:Y:S01]  /*1b5c0*/  @!UPT UIADD3 URZ, URZ, URZ, URZ ;  /* 0x0000003f3f3ff290 */ /* 0x000fe2000fffe03f */
[----:B------:R-:W-:Y:S01]  /*1b5d0*/  STL.64 [R1+0xf0], R20 ;  /* 0x0000f01401007387 */ /* 0x000fe20000100a00 */
[----:B------:R-:W-:Y:S02]  /*1b5e0*/  STL.64 [R1+0xf8], R22 ;  /* 0x0000f81601007387 */ /* 0x000fe40000100a00 */
[----:B------:R-:W2:Y:S02]  /*1b5f0*/  LDL.LU R24, [R1+0x140] ;  /* 0x0001400001187983 */ /* 0x000ea40000300800 */
[----:B------:R-:W2:Y:S01]  /*1b600*/  LDL.LU R25, [R1+0x144] ;  /* 0x0001440001197983 */ /* 0x000ea20000300800 */
[----:B------:R-:W3:Y:S01]  /*1b610*/  LDL.LU R26, [R1+0x148] ;  /* 0x00014800011a7983 */ /* 0x000ee20000300800 */
[----:B------:R-:W3:Y:S02]  /*1b620*/  LDL.LU R27, [R1+0x14c] ;  /* 0x00014c00011b7983 */ /* 0x000ee40000300800 */
[----:B------:R-:W-:Y:S02]  /*1b630*/  IMAD.MOV.U32 R17, RZ, RZ, R6 ;  /* 0x000000ffff117224 */ /* 0x000fe400078e0006 */
[----:B------:R-:W-:-:S02]  /*1b640*/  IMAD.MOV.U32 R16, RZ, RZ, R7 ;  /* 0x000000ffff107224 */ /* 0x000fc400078e0007 */
[----:B------:R-:W0:Y:S04]  /*1b650*/  LDSM.16.MT88.4 R4, [R28+0x4080] ;  /* 0x004080001c04783b */ /* 0x000e280000004200 */
[----:B---3--:R-:W-:Y:S01]  /*1b660*/  STL.64 [R1+0x15a0], R26 ;  /* 0x0015a01a01007387 */ /* 0x008fe20000100a00 */
[----:B--2---:R1:W-:Y:S03]  /*1b670*/  STL.64 [R1+0x1598], R24 ;  /* 0x0015981801007387 */ /* 0x0043e60000100a00 */
[----:B-1----:R-:W2:Y:S01]  /*1b680*/  LDL.LU R24, [R1+0x150] ;  /* 0x0001500001187983 */ /* 0x002ea20000300800 */
[----:B------:R-:W2:Y:S02]  /*1b690*/  LDL.LU R25, [R1+0x154] ;  /* 0x0001540001197983 */ /* 0x000ea40000300800 */
[----:B------:R-:W2:Y:S02]  /*1b6a0*/  LDL.LU R26, [R1+0x158] ;  /* 0x00015800011a7983 */ /* 0x000ea40000300800 */
[----:B------:R-:W2:Y:S01]  /*1b6b0*/  LDL.LU R27, [R1+0x15c] ;  /* 0x00015c00011b7983 */ /* 0x000ea20000300800 */
[----:B------:R-:W3:Y:S01]  /*1b6c0*/  LDL.LU R20, [R1+0x160] ;  /* 0x0001600001147983 */ /* 0x000ee20000300800 */
[----:B------:R-:W3:Y:S02]  /*1b6d0*/  LDL.LU R21, [R1+0x164] ;  /* 0x0001640001157983 */ /* 0x000ee40000300800 */
[----:B------:R-:W3:Y:S02]  /*1b6e0*/  LDL.LU R22, [R1+0x168] ;  /* 0x0001680001167983 */ /* 0x000ee40000300800 */
[----:B------:R-:W3:Y:S01]  /*1b6f0*/  LDL.LU R23, [R1+0x16c] ;  /* 0x00016c0001177983 */ /* 0x000ee20000300800 */
[----:B0-----:R0:W-:Y:S02]  /*1b700*/  STL.64 [R1+0x14e0], R6 ;  /* 0x0014e00601007387 */ /* 0x0011e40000100a00 */
[----:B0-----:R-:W-:-:S02]  /*1b710*/  IMAD.MOV.U32 R6, RZ, RZ, R9 ;  /* 0x000000ffff067224 */ /* 0x001fc400078e0009 */
[----:B------:R-:W-:Y:S02]  /*1b720*/  IMAD.MOV.U32 R7, RZ, RZ, R8 ;  /* 0x000000ffff077224 */ /* 0x000fe400078e0008 */
[----:B------:R-:W0:Y:S04]  /*1b730*/  LDSM.16.MT88.4 R8, [R3+0x4000] ;  /* 0x004000000308783b */ /* 0x000e280000004200 */
[----:B------:R-:W-:Y:S04]  /*1b740*/  STL.64 [R1+0x14d8], R4 ;  /* 0x0014d80401007387 */ /* 0x000fe80000100a00 */
[----:B0-----:R0:W-:Y:S01]  /*1b750*/  STL [R1+0x1484], R8 ;  /* 0x0014840801007387 */ /* 0x0011e20000100800 */
[----:B------:R1:W-:Y:S02]  /*1b760*/  STL [R1+0x1480], R9 ;  /* 0x0014800901007387 */ /* 0x0003e40000100800 */
[----:B------:R4:W-:Y:S02]  /*1b770*/  STL [R1+0x147c], R10 ;  /* 0x00147c0a01007387 */ /* 0x0009e40000100800 */
[----:B------:R4:W-:Y:S01]  /*1b780*/  STL [R1+0x1478], R11 ;  /* 0x0014780b01007387 */ /* 0x0009e20000100800 */
[----:B0-----:R-:W3:Y:S01]  /*1b790*/  LDL.LU R8, [R1+0x100] ;  /* 0x0001000001087983 */ /* 0x001ee20000300800 */
[----:B-1----:R-:W3:Y:S02]  /*1b7a0*/  LDL.LU R9, [R1+0x104] ;  /* 0x0001040001097983 */ /* 0x002ee40000300800 */
[----:B----4-:R-:W4:Y:S02]  /*1b7b0*/  LDL.LU R10, [R1+0x108] ;  /* 0x00010800010a7983 */ /* 0x010f240000300800 */
[----:B------:R-:W4:Y:S02]  /*1b7c0*/  LDL.LU R11, [R1+0x10c] ;  /* 0x00010c00010b7983 */ /* 0x000f240000300800 */
[----:B------:R-:W-:-:S02]  /*1b7d0*/  IMAD.MOV.U32 R5, RZ, RZ, R14 ;  /* 0x000000ffff057224 */ /* 0x000fc400078e000e */
[----:B------:R-:W-:Y:S01]  /*1b7e0*/  IMAD.MOV.U32 R4, RZ, RZ, R15 ;  /* 0x000000ffff047224 */ /* 0x000fe200078e000f */
[----:B--2---:R-:W-:Y:S01]  /*1b7f0*/  HMMA.16816.F32 R24, R12, R18, R24 ;  /* 0x000000120c18723c */ /* 0x004fe20000001818 */
[----:B----4-:R-:W-:Y:S01]  /*1b800*/  STL.64 [R1+0x1568], R10 ;  /* 0x0015680a01007387 */ /* 0x010fe20000100a00 */
[----:B---3--:R0:W-:Y:S02]  /*1b810*/  STL.64 [R1+0x1560], R8 ;  /* 0x0015600801007387 */ /* 0x0081e40000100a00 */
[----:B0-----:R-:W-:Y:S02]  /*1b820*/  IMAD.MOV.U32 R9, RZ, RZ, R12 ;  /* 0x000000ffff097224 */ /* 0x001fe400078e000c */
[----:B------:R-:W-:Y:S02]  /*1b830*/  IMAD.MOV.U32 R8, RZ, RZ, R13 ;  /* 0x000000ffff087224 */ /* 0x000fe400078e000d */
[----:B------:R-:W0:Y:S11]  /*1b840*/  LDSM.16.MT88.4 R12, [R3+0x4080] ;  /* 0x00408000030c783b */ /* 0x000e360000004200 */
[----:B------:R-:W-:Y:S04]  /*1b850*/  @!UPT UIADD3 URZ, URZ, URZ, URZ ;  /* 0x0000003f3f3ff290 */ /* 0x000fe8000fffe03f */
[----:B------:R-:W-:Y:S01]  /*1b860*/  STL.64 [R1+0x150], R24 ;  /* 0x0001501801007387 */ /* 0x000fe20000100a00 */
[----:B------:R1:W-:Y:S02]  /*1b870*/  STL.64 [R1+0x158], R26 ;  /* 0x0001581a01007387 */ /* 0x0003e40000100a00 */
[----:B------:R-:W-:Y:S02]  /*1b880*/  IMAD.MOV.U32 R11, RZ, RZ, R16 ;  /* 0x000000ffff0b7224 */ /* 0x000fe400078e0010 */
[----:B------:R-:W-:Y:S01]  /*1b890*/  IMAD.MOV.U32 R10, RZ, RZ, R17 ;  /* 0x000000ffff0a7224 */ /* 0x000fe200078e0011 */
[----:B-1----:R-:W2:Y:S01]  /*1b8a0*/  LDL.LU.64 R26, [R1+0x15a0] ;  /* 0x0015a000011a7983 */ /* 0x002ea20000300a00 */
[----:B------:R-:W2:Y:S02]  /*1b8b0*/  LDL.LU.64 R24, [R1+0x1598] ;  /* 0x0015980001187983 */ /* 0x000ea40000300a00 */
[----:B------:R1:W-:Y:S02]  /*1b8c0*/  STL.64 [R1+0x1570], R18 ;  /* 0x0015701201007387 */ /* 0x0003e40000100a00 */
[----:B------:R-:W3:Y:S01]  /*1b8d0*/  LDL.LU R16, [R1+0x120] ;  /* 0x0001200001107983 */ /* 0x000ee20000300800 */
[----:B------:R-:W3:Y:S04]  /*1b8e0*/  LDL.LU R17, [R1+0x124] ;  /* 0x0001240001117983 */ /* 0x000ee80000300800 */
[----:B-1----:R-:W3:Y:S01]  /*1b8f0*/  LDL.LU R18, [R1+0x128] ;  /* 0x0001280001127983 */ /* 0x002ee20000300800 */
[----:B------:R-:W3:Y:S03]  /*1b900*/  LDL.LU R19, [R1+0x12c] ;  /* 0x00012c0001137983 */ /* 0x000ee60000300800 */
[----:B0-----:R0:W-:Y:S01]  /*1b910*/  STL.64 [R1+0x1438], R14 ;  /* 0x0014380e01007387 */ /* 0x0011e20000100a00 */
[----:B------:R1:W-:Y:S02]  /*1b920*/  STL.64 [R1+0x1430], R12 ;  /* 0x0014300c01007387 */ /* 0x0003e40000100a00 */
[----:B0-----:R-:W-:-:S02]  /*1b930*/  IMAD.MOV.U32 R14, RZ, RZ, R5 ;  /* 0x000000ffff0e7224 */ /* 0x001fc400078e0005 */
[----:B-1----:R-:W-:Y:S02]  /*1b940*/  IMAD.MOV.U32 R12, RZ, RZ, R9 ;  /* 0x000000ffff0c7224 */ /* 0x002fe400078e0009 */
[----:B------:R-:W-:Y:S02]  /*1b950*/  IMAD.MOV.U32 R13, RZ, RZ, R8 ;  /* 0x000000ffff0d7224 */ /* 0x000fe400078e0008 */
[----:B------:R-:W-:-:S07]  /*1b960*/  IMAD.MOV.U32 R15, RZ, RZ, R4 ;  /* 0x000000ffff0f7224 */ /* 0x000fce00078e0004 */
[C---:B------:R-:W-:Y:S11]  /*1b970*/  HMMA.16816.F32 R20, R12.reuse, R6, R20 ;  /* 0x000000060c14723c */ /* 0x040ff60000001814 */
[----:B------:R-:W-:Y:S11]  /*1b980*/  @!UPT UIADD3 URZ, URZ, URZ, URZ ;  /* 0x0000003f3f3ff290 */ /* 0x000ff6000fffe03f */
[----:B------:R-:W-:Y:S01]  /*1b990*/  @!UPT UIADD3 URZ, URZ, URZ, URZ ;  /* 0x0000003f3f3ff290 */ /* 0x000fe2000fffe03f */
[----:B------:R-:W-:Y:S01]  /*1b9a0*/  STL.64 [R1+0x160], R20 ;  /* 0x0001601401007387 */ /* 0x000fe20000100a00 */
[----:B------:R0:W-:Y:S03]  /*1b9b0*/  STL.64 [R1+0x168], R22 ;  /* 0x0001681601007387 */ /* 0x0001e60000100a00 */
[----:B0-----:R-:W2:Y:S01]  /*1b9c0*/  LDL.LU.64 R22, [R1+0x1590] ;  /* 0x0015900001167983 */ /* 0x001ea20000300a00 */
[----:B------:R-:W4:Y:S01]  /*1b9d0*/  LDL.LU.64 R20, [R1+0x1588] ;  /* 0x0015880001147983 */ /* 0x000f220000300a00 */
[----:B--2---:R-:W-:Y:S02]  /*1b9e0*/  HMMA.16816.F32 R12, R12, R22, R24 ;  /* 0x000000160c0c723c */ /* 0x004fe40000001818 */
[----:B------:R-:W3:Y:S01]  /*1b9f0*/  LDL.LU.64 R26, [R1+0x1580] ;  /* 0x00158000011a7983 */ /* 0x000ee20000300a00 */
[----:B------:R-:W3:Y:S11]  /*1ba00*/  LDL.LU.64 R24, [R1+0x1578] ;  /* 0x0015780001187983 */ /* 0x000ef60000300a00 */
[----:B------:R-:W-:Y:S09]  /*1ba10*/  @!UPT UIADD3 URZ, URZ, URZ, URZ ;  /* 0x0000003f3f3ff290 */ /* 0x000ff2000fffe03f */
[----:B------:R-:W-:Y:S01]  /*1ba20*/  STL.64 [R1+0x1448], R14 ;  /* 0x0014480e01007387 */ /* 0x000fe20000100a00 */
[----:B------:R0:W-:Y:S02]  /*1ba30*/  STL.64 [R1+0x1440], R12 ;  /* 0x0014400c01007387 */ /* 0x0001e40000100a00 */
[----:B0-----:R-:W-:Y:S02]  /*1ba40*/  IMAD.MOV.U32 R12, RZ, RZ, R2 ;  /* 0x000000ffff0c7224 */ /* 0x001fe400078e0002 */
[----:B------:R-:W-:Y:S01]  /*1ba50*/  IMAD.MOV.U32 R13, RZ, RZ, R0 ;  /* 0x000000ffff0d7224 */ /* 0x000fe200078e0000 */
[C---:B---3--:R-:W-:Y:S01]  /*1ba60*/  HMMA.16816.F32 R8, R24.reuse, R10, R16 ;  /* 0x0000000a1808723c */ /* 0x048fe20000001810 */
[----:B------:R-:W2:Y:S11]  /*1ba70*/  LDL.LU.64 R18, [R1+0x1570] ;  /* 0x0015700001127983 */ /* 0x000eb60000300a00 */
[----:B------:R-:W-:Y:S11]  /*1ba80*/  @!UPT UIADD3 URZ, URZ, URZ, URZ ;  /* 0x0000003f3f3ff290 */ /* 0x000ff6000fffe03f */
[----:B------:R-:W-:Y:S01]  /*1ba90*/  @!UPT UIADD3 URZ, URZ, URZ, URZ ;  /* 0x0000003f3f3ff290 */ /* 0x000fe2000fffe03f */
[----:B------:R-:W-:Y:S02]  /*1baa0*/  IMAD.MOV.U32 R2, RZ, RZ, R10 ;  /* 0x000000ffff027224 */ /* 0x000fe400078e000a */
[----:B------:R-:W-:Y:S02]  /*1bab0*/  IMAD.MOV.U32 R0, RZ, RZ, R11 ;  /* 0x000000ffff007224 */ /* 0x000fe400078e000b */
[----:B------:R-:W-:Y:S02]  /*1bac0*/  IMAD.MOV.U32 R15, RZ, RZ, R8 ;  /* 0x000000ffff0f7224 */ /* 0x000fe400078e0008 */
[----:B------:R-:W-:Y:S01]  /*1bad0*/  IMAD.MOV.U32 R14, RZ, RZ, R9 ;  /* 0x000000ffff0e7224 */ /* 0x000fe200078e0009 */
[----:B------:R-:W2:Y:S01]  /*1bae0*/  LDL.LU.64 R10, [R1+0x1568] ;  /* 0x00156800010a7983 */ /* 0x000ea20000300a00 */
[----:B------:R-:W2:Y:S02]  /*1baf0*/  LDL.LU.64 R8, [R1+0x1560] ;  /* 0x0015600001087983 */ /* 0x000ea40000300a00 */
[----:B------:R-:W-:Y:S02]  /*1bb00*/  STL [R1+0x14a4], R0 ;  /* 0x0014a40001007387 */ /* 0x000fe40000100800 */
[----:B------:R-:W-:Y:S01]  /*1bb10*/  STL [R1+0x14a0], R2 ;  /* 0x0014a00201007387 */ /* 0x000fe20000100800 */
[----:B------:R-:W-:Y:S01]  /*1bb20*/  STL [R1+0x148c], R14 ;  /* 0x00148c0e01007387 */ /* 0x000fe20000100800 */
[----:B------:R-:W-:Y:S01]  /*1bb30*/  STL [R1+0x1488], R15 ;  /* 0x0014880f01007387 */ /* 0x000fe20000100800 */
[----:B--2---:R-:W-:Y:S11]  /*1bb40*/  HMMA.16816.F32 R16, R24, R18, R8 ;  /* 0x000000121810723c */ /* 0x004ff60000001808 */
[----:B------:R-:W-:Y:S11]  /*1bb50*/  @!UPT UIADD3 URZ, URZ, URZ, URZ ;  /* 0x0000003f3f3ff290 */ /* 0x000ff6000fffe03f */
[----:B------:R-:W-:Y:S01]  /*1bb60*/  @!UPT UIADD3 URZ, URZ, URZ, URZ ;  /* 0x0000003f3f3ff290 */ /* 0x000fe2000fffe03f */
[----:B------:R0:W-:Y:S01]  /*1bb70*/  STL.64 [R1+0x118], R18 ;  /* 0x0001181201007387 */ /* 0x0001e20000100a00 */
[----:B------:R-:W-:Y:S02]  /*1bb80*/  IMAD.MOV.U32 R10, RZ, RZ, R16 ;  /* 0x000000ffff0a7224 */ /* 0x000fe400078e0010 */
[----:B------:R-:W-:Y:S01]  /*1bb90*/  IMAD.MOV.U32 R11, RZ, RZ, R17 ;  /* 0x000000ffff0b7224 */ /* 0x000fe200078e0011 */
[----:B0-----:R-:W2:Y:S01]  /*1bba0*/  LDL.LU.64 R18, [R1+0x1558] ;  /* 0x0015580001127983 */ /* 0x001ea20000300a00 */
[----:B------:R-:W2:Y:S02]  /*1bbb0*/  LDL.LU.64 R16, [R1+0x1550] ;  /* 0x0015500001107983 */ /* 0x000ea40000300a00 */
[----:B------:R-:W-:Y:S02]  /*1bbc0*/  IMAD.MOV.U32 R4, RZ, RZ, R25 ;  /* 0x000000ffff047224 */ /* 0x000fe400078e0019 */
[----:B------:R-:W-:Y:S02]  /*1bbd0*/  IMAD.MOV.U32 R5, RZ, RZ, R24 ;  /* 0x000000ffff057224 */ /* 0x000fe400078e0018 */
[----:B------:R-:W-:-:S02]  /*1bbe0*/  IMAD.MOV.U32 R2, RZ, RZ, R26 ;  /* 0x000000ffff027224 */ /* 0x000fc400078e001a */
[----:B------:R-:W-:Y:S01]  /*1bbf0*/  IMAD.MOV.U32 R0, RZ, RZ, R27 ;  /* 0x000000ffff007224 */ /* 0x000fe200078e001b */
[----:B--2---:R-:W-:Y:S11]  /*1bc00*/  HMMA.16816.F32 R16, R24, R6, R16 ;  /* 0x000000061810723c */ /* 0x004ff60000001810 */
[----:B------:R-:W-:Y:S11]  /*1bc10*/  @!UPT UIADD3 URZ, URZ, URZ, URZ ;  /* 0x0000003f3f3ff290 */ /* 0x000ff6000fffe03f */
[----:B------:R-:W-:Y:S02]  /*1bc20*/  @!UPT UIADD3 URZ, URZ, URZ, URZ ;  /* 0x0000003f3f3ff290 */ /* 0x000fe4000fffe03f */
[----:B------:R-:W-:Y:S02]  /*1bc30*/  IMAD.MOV.U32 R15, RZ, RZ, R17 ;  /* 0x000000ffff0f7224 */ /* 0x000fe400078e0011 */
[----:B------:R-:W-:Y:S02]  /*1bc40*/  IMAD.MOV.U32 R14, RZ, RZ, R16 ;  /* 0x000000ffff0e7224 */ /* 0x000fe400078e0010 */
[----:B------:R-:W-:Y:S02]  /*1bc50*/  IMAD.MOV.U32 R8, RZ, RZ, R18 ;  /* 0x000000ffff087224 */ /* 0x000fe400078e0012 */
[----:B------:R-:W-:Y:S01]  /*1bc60*/  IMAD.MOV.U32 R9, RZ, RZ, R19 ;  /* 0x000000ffff097224 */ /* 0x000fe200078e0013 */
[----:B------:R-:W-:Y:S01]  /*1bc70*/  STL [R1+0x14ac], R15 ;  /* 0x0014ac0f01007387 */ /* 0x000fe20000100800 */
[----:B------:R-:W-:Y:S02]  /*1bc80*/  STL [R1+0x14a8], R14 ;  /* 0x0014a80e01007387 */ /* 0x000fe40000100800 */
[----:B------:R-:W-:Y:S02]  /*1bc90*/  STL.64 [R1+0x14f8], R12 ;  /* 0x0014f80c01007387 */ /* 0x000fe40000100a00 */
[----:B------:R-:W-:Y:S01]  /*1bca0*/  STL.64 [R1+0x1498], R10 ;  /* 0x0014980a01007387 */ /* 0x000fe20000100a00 */
[----:B------:R-:W-:Y:S02]  /*1bcb0*/  STL.64 [R1+0x1490], R8 ;  /* 0x0014900801007387 */ /* 0x000fe40000100a00 */
[----:B------:R-:W0:Y:S02]  /*1bcc0*/  LDSM.16.MT88.4 R8, [R28+0x5000] ;  /* 0x005000001c08783b */ /* 0x000e240000004200 */
[----:B------:R1:W2:Y:S04]  /*1bcd0*/  LDSM.16.MT88.4 R16, [R28+0x5080] ;  /* 0x005080001c10783b */ /* 0x0002a80000004200 */
[----:B-1----:R-:W3:Y:S04]  /*1bce0*/  LDL.LU R28, [R1+0x1548] ;  /* 0x00154800011c7983 */ /* 0x002ee80000300800 */
[----:B0-----:R0:W-:Y:S01]  /*1bcf0*/  STL.64 [R1], R8 ;  /* 0x0000000801007387 */ /* 0x0011e20000100a00 */
[----:B------:R-:W-:Y:S02]  /*1bd00*/  STL.64 [R1+0x8], R10 ;  /* 0x0000080a01007387 */ /* 0x000fe40000100a00 */
[----:B------:R-:W2:Y:S02]  /*1bd10*/  LDL.LU R24, [R1+0xc0] ;  /* 0x0000c00001187983 */ /* 0x000ea40000300800 */
[----:B------:R-:W2:Y:S01]  /*1bd20*/  LDL.LU R25, [R1+0xc4] ;  /* 0x0000c40001197983 */ /* 0x000ea20000300800 */
[----:B------:R-:W2:Y:S01]  /*1bd30*/  LDL.LU R26, [R1+0xc8] ;  /* 0x0000c800011a7983 */ /* 0x000ea20000300800 */
[----:B------:R-:W2:Y:S02]  /*1bd40*/  LDL.LU R27, [R1+0xcc] ;  /* 0x0000cc00011b7983 */ /* 0x000ea40000300800 */
[----:B0-----:R-:W-:-:S02]  /*1bd50*/  IMAD.MOV.U32 R9, RZ, RZ, R4 ;  /* 0x000000ffff097224 */ /* 0x001fc400078e0004 */
[----:B------:R-:W-:Y:S01]  /*1bd60*/  IMAD.MOV.U32 R8, RZ, RZ, R5 ;  /* 0x000000ffff087224 */ /* 0x000fe200078e0005 */
[----:B------:R-:W2:Y:S01]  /*1bd70*/  LDL.LU R4, [R1+0x170] ;  /* 0x0001700001047983 */ /* 0x000ea20000300800 */
[----:B------:R-:W2:Y:S02]  /*1bd80*/  LDL.LU R5, [R1+0x174] ;  /* 0x0001740001057983 */ /* 0x000ea40000300800 */
[----:B------:R-:W2:Y:S02]  /*1bd90*/  LDL.LU R6, [R1+0x178] ;  /* 0x0001780001067983 */ /* 0x000ea40000300800 */
[----:B------:R-:W2:Y:S02]  /*1bda0*/  LDL.LU R7, [R1+0x17c] ;  /* 0x00017c0001077983 */ /* 0x000ea40000300800 */
[----:B--2---:R-:W-:Y:S01]  /*1bdb0*/  STL.64 [R1+0x14f0], R6 ;  /* 0x0014f00601007387 */ /* 0x004fe20000100a00 */
[----:B------:R0:W-:Y:S03]  /*1bdc0*/  STL.64 [R1+0x14e8], R4 ;  /* 0x0014e80401007387 */ /* 0x0001e60000100a00 */
[----:B0-----:R-:W2:Y:S01]  /*1bdd0*/  LDL.LU R4, [R1+0x180] ;  /* 0x0001800001047983 */ /* 0x001ea20000300800 */
[----:B------:R-:W2:Y:S02]  /*1bde0*/  LDL.LU R5, [R1+0x184] ;  /* 0x0001840001057983 */ /* 0x000ea40000300800 */
[----:B---3--:R-:W-:-:S02]  /*1bdf0*/  IMAD.MOV.U32 R6, RZ, RZ, R28 ;  /* 0x000000ffff067224 */ /* 0x008fc400078e001c */
[----:B------:R-:W-:Y:S01]  /*1be00*/  IMAD.MOV.U32 R7, RZ, RZ, R29 ;  /* 0x000000ffff077224 */ /* 0x000fe200078e001d */
[----:B------:R-:W3:Y:S01]  /*1be10*/  LDL.LU R28, [R1+0x1544] ;  /* 0x00154400011c7983 */ /* 0x000ee20000300800 */
[----:B------:R-:W3:Y:S03]  /*1be20*/  LDL.LU R29, [R1+0x1540] ;  /* 0x00154000011d7983 */ /* 0x000ee60000300800 */
[----:B------:R-:W-:Y:S04]  /*1be30*/  STL.64 [R1+0x1508], R6 ;  /* 0x0015080601007387 */ /* 0x000fe80000100a00 */
[----:B--2---:R-:W-:Y:S01]  /*1be40*/  STL.64 [R1+0x1500], R4 ;  /* 0x0015000401007387 */ /* 0x004fe20000100a00 */
[----:B------:R-:W2:Y:S02]  /*1be50*/  LDL.LU R12, [R1+0x190] ;  /* 0x00019000010c7983 */ /* 0x000ea40000300800 */
[----:B------:R-:W2:Y:S02]  /*1be60*/  LDL.LU R13, [R1+0x194] ;  /* 0x00019400010d7983 */ /* 0x000ea40000300800 */
[----:B------:R-:W2:Y:S01]  /*1be70*/  LDL.LU R14, [R1+0x198] ;  /* 0x00019800010e7983 */ /* 0x000ea20000300800 */
[----:B------:R-:W2:Y:S04]  /*1be80*/  LDL.LU R15, [R1+0x19c] ;  /* 0x00019c00010f7983 */ /* 0x000ea80000300800 */
[----:B--2---:R-:W-:Y:S01]  /*1be90*/  STL.64 [R1+0x1518], R14 ;  /* 0x0015180e01007387 */ /* 0x004fe20000100a00 */
[----:B------:R0:W-:Y:S03]  /*1bea0*/  STL.64 [R1+0x1510], R12 ;  /* 0x0015100c01007387 */ /* 0x0001e60000100a00 */
[----:B0-----:R-:W2:Y:S01]  /*1beb0*/  LDL.LU R12, [R1+0xd0] ;  /* 0x0000d000010c7983 */ /* 0x001ea20000300800 */
[----:B------:R-:W2:Y:S02]  /*1bec0*/  LDL.LU R13, [R1+0xd4] ;  /* 0x0000d400010d7983 */ /* 0x000ea40000300800 */
[----:B------:R-:W-:Y:S02]  /*1bed0*/  STL.64 [R1+0x13c8], R18 ;  /* 0x0013c81201007387 */ /* 0x000fe40000100a00 */
[----:B------:R0:W-:Y:S02]  /*1bee0*/  STL.64 [R1+0x13c0], R16 ;  /* 0x0013c01001007387 */ /* 0x0001e40000100a00 */
[----:B0-----:R-:W2:Y:S01]  /*1bef0*/  LDL.LU.64 R16, [R1+0x70] ;  /* 0x0000700001107983 */ /* 0x001ea20000300a00 */
[----:B------:R-:W2:Y:S02]  /*1bf00*/  LDL.64 R18, [R1+0x78] ;  /* 0x0000780001127983 */ /* 0x000ea40000100a00 */
[----:B------:R-:W-:-:S02]  /*1bf10*/  IMAD.MOV.U32 R10, RZ, RZ, R2 ;  /* 0x000000ffff0a7224 */ /* 0x000fc400078e0002 */
[----:B------:R-:W-:Y:S02]  /*1bf20*/  IMAD.MOV.U32 R11, RZ, RZ, R0 ;  /* 0x000000ffff0b7224 */ /* 0x000fe400078e0000 */
[----:B----4-:R-:W-:Y:S02]  /*1bf30*/  IMAD.MOV.U32 R4, RZ, RZ, R21 ;  /* 0x000000ffff047224 */ /* 0x010fe400078e0015 */
[----:B------:R-:W-:-:S03]  /*1bf40*/  IMAD.MOV.U32 R5, RZ, RZ, R20 ;  /* 0x000000ffff057224 */ /* 0x000fc600078e0014 */
[----:B------:R-:W-:Y:S01]  /*1bf50*/  HMMA.16816.F32 R8, R8, R22, R24 ;  /* 0x000000160808723c */ /* 0x000fe20000001818 */
[----:B--2---:R-:W-:Y:S01]  /*1bf60*/  STL [R1+0x1404], R18 ;  /* 0x0014041201007387 */ /* 0x004fe20000100800 */
[----:B------:R-:W-:Y:S02]  /*1bf70*/  STL [R1+0x1400], R19 ;  /* 0x0014001301007387 */ /* 0x000fe40000100800 */
[----:B------:R-:W2:Y:S02]  /*1bf80*/  LDL.LU.64 R26, [R1+0x1538] ;  /* 0x00153800011a7983 */ /* 0x000ea40000300a00 */
[----:B------:R-:W2:Y:S01]  /*1bf90*/  LDL.LU.64 R24, [R1+0x1530] ;  /* 0x0015300001187983 */ /* 0x000ea20000300a00 */
[----:B------:R-:W4:Y:S01]  /*1bfa0*/  LDL.LU.64 R22, [R1+0x1528] ;  /* 0x0015280001167983 */ /* 0x000f220000300a00 */
[----:B------:R-:W2:Y:S02]  /*1bfb0*/  LDL.LU.64 R20, [R1+0x1520] ;  /* 0x0015200001147983 */ /* 0x000ea40000300a00 */
[----:B---3--:R-:W-:-:S02]  /*1bfc0*/  IMAD.MOV.U32 R14, RZ, RZ, R29 ;  /* 0x000000ffff0e7224 */ /* 0x008fc400078e001d */
[----:B------:R-:W-:Y:S11]  /*1bfd0*/  IMAD.MOV.U32 R15, RZ, RZ, R28 ;  /* 0x000000ffff0f7224 */ /* 0x000ff600078e001c */
[----:B------:R-:W-:Y:S01]  /*1bfe0*/  @!UPT UIADD3 URZ, URZ, URZ, URZ ;  /* 0x0000003f3f3ff290 */ /* 0x000fe2000fffe03f */
[----:B------:R-:W-:Y:S01]  /*1bff0*/  IMAD.MOV.U32 R29, RZ, RZ, R10 ;  /* 0x000000ffff1d7224 */ /* 0x000fe200078e000a */
[----:B------:R4:W-:Y:S01]  /*1c000*/  STL.64 [R1+0xa0], R8 ;  /* 0x0000a00801007387 */ /* 0x0009e20000100a00 */
[----:B------:R-:W-:Y:S02]  /*1c010*/  IMAD.MOV.U32 R28, RZ, RZ, R11 ;  /* 0x000000ffff1c7224 */ /* 0x000fe400078e000b */
[----:B----4-:R-:W-:Y:S02]  /*1c020*/  IMAD.MOV.U32 R8, RZ, RZ, R23 ;  /* 0x000000ffff087224 */ /* 0x010fe400078e0017 */
[----:B------:R-:W-:Y:S02]  /*1c030*/  IMAD.MOV.U32 R9, RZ, RZ, R22 ;  /* 0x000000ffff097224 */ /* 0x000fe400078e0016 */
[----:B--2---:R-:W-:Y:S02]  /*1c040*/  IMAD.MOV.U32 R10, RZ, RZ, R21 ;  /* 0x000000ffff0a7224 */ /* 0x004fe400078e0015 */
[----:B------:R-:W-:-:S02]  /*1c050*/  IMAD.MOV.U32 R11, RZ, RZ, R20 ;  /* 0x000000ffff0b7224 */ /* 0x000fc400078e0014 */
[----:B------:R-:W0:Y:S04]  /*1c060*/  LDSM.16.MT88.4 R20, [R3+0x5000] ;  /* 0x005000000314783b */ /* 0x000e280000004200 */
[----:B------:R-:W-:Y:S01]  /*1c070*/  STL.64 [R1+0x14b8], R10 ;  /* 0x0014b80a01007387 */ /* 0x000fe20000100a00 */
[----:B------:R1:W-:Y:S03]  /*1c080*/  STL.64 [R1+0x14b0], R8 ;  /* 0x0014b00801007387 */ /* 0x0003e60000100a00 */
[----:B-1----:R-:W2:Y:S01]  /*1c090*/  LDL.LU.64 R8, [R1+0x60] ;  /* 0x0000600001087983 */ /* 0x002ea20000300a00 */
[----:B------:R-:W-:Y:S03]  /*1c0a0*/  STL [R1+0x1408], R3 ;  /* 0x0014080301007387 */ /* 0x000fe60000100800 */
[----:B0-----:R-:W-:Y:S01]  /*1c0b0*/  STL.64 [R1+0x1388], R22 ;  /* 0x0013881601007387 */ /* 0x001fe20000100a00 */
[----:B------:R0:W-:Y:S03]  /*1c0c0*/  STL.64 [R1+0x1380], R20 ;  /* 0x0013801401007387 */ /* 0x0001e60000100a00 */
[----:B0-----:R-:W3:Y:S01]  /*1c0d0*/  LDL.LU R20, [R1+0x20] ;  /* 0x0000200001147983 */ /* 0x001ee20000300800 */
[----:B------:R-:W3:Y:S02]  /*1c0e0*/  LDL.LU R21, [R1+0x24] ;  /* 0x0000240001157983 */ /* 0x000ee40000300800 */
[----:B------:R-:W4:Y:S02]  /*1c0f0*/  LDL.LU R22, [R1+0x28] ;  /* 0x0000280001167983 */ /* 0x000f240000300800 */
[----:B------:R-:W4:Y:S01]  /*1c100*/  LDL.LU R23, [R1+0x2c] ;  /* 0x00002c0001177983 */ /* 0x000f220000300800 */
[C---:B------:R-:W-:Y:S01]  /*1c110*/  HMMA.16816.F32 R4, R24.reuse, R4, R12 ;  /* 0x000000041804723c */ /* 0x040fe2000000180c */
[----:B----4-:R-:W-:Y:S01]  /*1c120*/  STL.64 [R1+0x14c8], R22 ;  /* 0x0014c81601007387 */ /* 0x010fe20000100a00 */
[----:B---3--:R0:W-:Y:S03]  /*1c130*/  STL.64 [R1+0x14c0], R20 ;  /* 0x0014c01401007387 */ /* 0x0081e60000100a00 */
[----:B0-----:R-:W3:Y:S01]  /*1c140*/  LDL.LU R20, [R1+0x130] ;  /* 0x0001300001147983 */ /* 0x001ee20000300800 */
[----:B------:R-:W3:Y:S02]  /*1c150*/  LDL.LU R21, [R1+0x134] ;  /* 0x0001340001157983 */ /* 0x000ee40000300800 */
[----:B------:R-:W3:Y:S02]  /*1c160*/  LDL.LU R22, [R1+0x138] ;  /* 0x0001380001167983 */ /* 0x000ee40000300800 */
[----:B------:R-:W3:Y:S01]  /*1c170*/  LDL.LU R23, [R1+0x13c] ;  /* 0x00013c0001177983 */ /* 0x000ee20000300800 */
[----:B------:R-:W2:Y:S01]  /*1c180*/  LDL.LU.64 R14, [R1+0x1518] ;  /* 0x00151800010e7983 */ /* 0x000ea20000300a00 */
[----:B------:R-:W2:Y:S11]  /*1c190*/  LDL.LU.64 R12, [R1+0x1510] ;  /* 0x00151000010c7983 */ /* 0x000eb60000300a00 */
[----:B------:R-:W-:Y:S02]  /*1c1a0*/  STL.64 [R1+0xd0], R4 ;  /* 0x0000d00401007387 */ /* 0x000fe40000100a00 */
[----:B------:R0:W-:Y:S02]  /*1c1b0*/  STL.64 [R1+0xd8], R6 ;  /* 0x0000d80601007387 */ /* 0x0001e40000100a00 */
[----:B0-----:R-:W4:Y:S01]  /*1c1c0*/  LDL.LU.64 R6, [R1+0x1508] ;  /* 0x0015080001067983 */ /* 0x001f220000300a00 */
[----:B------:R-:W4:Y:S01]  /*1c1d0*/  LDL.LU.64 R4, [R1+0x1500] ;  /* 0x0015000001047983 */ /* 0x000f220000300a00 */
[C---:B--2---:R-:W-:Y:S11]  /*1c1e0*/  HMMA.16816.F32 R12, R24.reuse, R8, R12 ;  /* 0x00000008180c723c */ /* 0x044ff6000000180c */
[----:B------:R-:W-:Y:S11]  /*1c1f0*/  @!UPT UIADD3 URZ, URZ, URZ, URZ ;  /* 0x0000003f3f3ff290 */ /* 0x000ff6000fffe03f */
[----:B------:R-:W-:Y:S01]  /*1c200*/  @!UPT UIADD3 URZ, URZ, URZ, URZ ;  /* 0x0000003f3f3ff290 */ /* 0x000fe2000fffe03f */
[----:B------:R0:W-:Y:S01]  /*1c210*/  STL.64 [R1+0xc0], R12 ;  /* 0x0000c00c01007387 */ /* 0x0001e20000100a00 */
[----:B------:R-:W-:Y:S03]  /*1c220*/  STL.64 [R1+0xc8], R14 ;  /* 0x0000c80e01007387 */ /* 0x000fe60000100a00 */
[----:B0-----:R-:W4:Y:S01]  /*1c230*/  LDL.LU.64 R12, [R1+0x14f8] ;  /* 0x0014f800010c7983 */ /* 0x001f220000300a00 */
[----:B------:R0:W-:Y:S03]  /*1c240*/  STL.64 [R1+0x14d0], R8 ;  /* 0x0014d00801007387 */ /* 0x0001e60000100a00 */
[----:B0-----:R-:W2:Y:S01]  /*1c250*/  LDL.64 R8, [R1+0x50] ;  /* 0x0000500001087983 */ /* 0x001ea20000100a00 */
[C---:B----4-:R-:W-:Y:S11]  /*1c260*/  HMMA.16816.F32 R4, R24.reuse, R12, R4 ;  /* 0x0000000c1804723c */ /* 0x050ff60000001804 */
[----:B------:R-:W-:Y:S11]  /*1c270*/  @!UPT UIADD3 URZ, URZ, URZ, URZ ;  /* 0x0000003f3f3ff290 */ /* 0x000ff6000fffe03f */
[----:B------:R-:W-:Y:S01]  /*1c280*/  @!UPT UIADD3 URZ, URZ, URZ, URZ ;  /* 0x0000003f3f3ff290 */ /* 0x000fe2000fffe03f */
[----:B------:R-:W-:Y:S01]  /*1c290*/  STL.64 [R1+0xb0], R4 ;  /* 0x0000b00401007387 */ /* 0x000fe20000100a00 */
[----:B------:R0:W-:Y:S03]  /*1c2a0*/  STL.64 [R1+0xb8], R6 ;  /* 0x0000b80601007387 */ /* 0x0001e60000100a00 */
[----:B0-----:R-:W4:Y:S01]  /*1c2b0*/  LDL.LU.64 R6, [R1+0x14f0] ;  /* 0x0014f00001067983 */ /* 0x001f220000300a00 */
[----:B------:R-:W4:Y:S02]  /*1c2c0*/  LDL.LU.64 R4, [R1+0x14e8] ;  /* 0x0014e80001047983 */ /* 0x000f240000300a00 */
[----:B----4-:R-:W-:Y:S01]  /*1c2d0*/  HMMA.16816.F32 R24, R24, R16, R4 ;  /* 0x000000101818723c */ /* 0x010fe20000001804 */
[----:B------:R-:W3:Y:S01]  /*1c2e0*/  LDL.LU.64 R6, [R1+0x14e0] ;  /* 0x0014e00001067983 */ /* 0x000ee20000300a00 */
[----:B------:R-:W3:Y:S02]  /*1c2f0*/  LDL.LU.64 R4, [R1+0x14d8] ;  /* 0x0014d80001047983 */ /* 0x000ee40000300a00 */
[----:B--2---:R-:W-:-:S02]  /*1c300*/  IMAD.MOV.U32 R15, RZ, RZ, R8 ;  /* 0x000000ffff0f7224 */ /* 0x004fc400078e0008 */
[----:B------:R-:W-:Y:S11]  /*1c310*/  IMAD.MOV.U32 R14, RZ, RZ, R9 ;  /* 0x000000ffff0e7224 */ /* 0x000ff600078e0009 */
[----:B------:R-:W-:Y:S06]  /*1c320*/  @!UPT UIADD3 URZ, URZ, URZ, URZ ;  /* 0x0000003f3f3ff290 */ /* 0x000fec000fffe03f */
[----:B------:R0:W-:Y:S01]  /*1c330*/  STL.64 [R1+0x90], R24 ;  /* 0x0000901801007387 */ /* 0x0001e20000100a00 */
[----:B------:R1:W-:Y:S03]  /*1c340*/  STL.64 [R1+0x98], R26 ;  /* 0x0000981a01007387 */ /* 0x0003e60000100a00 */
[----:B0-----:R-:W2:Y:S01]  /*1c350*/  LDL.LU R24, [R1+0x30] ;  /* 0x0000300001187983 */ /* 0x001ea20000300800 */
[----:B------:R-:W2:Y:S02]  /*1c360*/  LDL.LU R25, [R1+0x34] ;  /* 0x0000340001197983 */ /* 0x000ea40000300800 */
[----:B-1----:R-:W2:Y:S02]  /*1c370*/  LDL.LU R26, [R1+0x38] ;  /* 0x00003800011a7983 */ /* 0x002ea40000300800 */
[----:B------:R-:W2:Y:S01]  /*1c380*/  LDL.LU R27, [R1+0x3c] ;  /* 0x00003c00011b7983 */ /* 0x000ea20000300800 */
[C---:B---3--:R-:W-:Y:S01]  /*1c390*/  HMMA.16816.F32 R20, R4.reuse, R8, R20 ;  /* 0x000000080414723c */ /* 0x048fe20000001814 */
[----:B------:R-:W2:Y:S11]  /*1c3a0*/  LDL.LU.64 R8, [R1+0x14d0] ;  /* 0x0014d00001087983 */ /* 0x000eb60000300a00 */
[----:B------:R-:W-:Y:S11]  /*1c3b0*/  @!UPT UIADD3 URZ, URZ, URZ, URZ ;  /* 0x0000003f3f3ff290 */ /* 0x000ff6000fffe03f */
[----:B------:R0:W-:Y:S01]  /*1c3c0*/  STL [R1+0x40], R20 ;  /* 0x0000401401007387 */ /* 0x0001e20000100800 */
[----:B------:R-:W-:Y:S02]  /*1c3d0*/  IMAD.MOV.U32 R18, RZ, RZ, R22 ;  /* 0x000000ffff127224 */ /* 0x000fe400078e0016 */
[----:B------:R-:W-:Y:S02]  /*1c3e0*/  IMAD.MOV.U32 R19, RZ, RZ, R23 ;  /* 0x000000ffff137224 */ /* 0x000fe400078e0017 */
[----:B------:R-:W-:Y:S01]  /*1c3f0*/  IMAD.MOV.U32 R3, RZ, RZ, R21 ;  /* 0x000000ffff037224 */ /* 0x000fe200078e0015 */
[----:B------:R-:W3:Y:S04]  /*1c400*/  LDL.LU.64 R22, [R1+0x14c8] ;  /* 0x0014c80001167983 */ /* 0x000ee80000300a00 */
[----:B0-----:R-:W3:Y:S01]  /*1c410*/  LDL.LU.64 R20, [R1+0x14c0] ;  /* 0x0014c00001147983 */ /* 0x001ee20000300a00 */
[----:B--2---:R-:W-:Y:S01]  /*1c420*/  HMMA.16816.F32 R24, R4, R8, R24 ;  /* 0x000000080418723c */ /* 0x004fe20000001818 */
[----:B------:R-:W-:-:S02]  /*1c430*/  IMAD.MOV.U32 R0, RZ, RZ, R8 ;  /* 0x000000ffff007224 */ /* 0x000fc400078e0008 */
[----:B------:R-:W-:Y:S11]  /*1c440*/  IMAD.MOV.U32 R2, RZ, RZ, R9 ;  /* 0x000000ffff027224 */ /* 0x000ff600078e0009 */
[----:B------:R-:W-:Y:S09]  /*1c450*/  @!UPT UIADD3 URZ, URZ, URZ, URZ ;  /* 0x0000003f3f3ff290 */ /* 0x000ff2000fffe03f */
[----:B------:R0:W-:Y:S01]  /*1c460*/  STL.64 [R1+0x30], R24 ;  /* 0x0000301801007387 */ /* 0x0001e20000100a00 */
[----:B------:R1:W-:Y:S02]  /*1c470*/  STL.64 [R1+0x38], R26 ;  /* 0x0000381a01007387 */ /* 0x0003e40000100a00 */
[----:B------:R-:W2:Y:S02]  /*1c480*/  LDL.LU.64 R10, [R1+0x14b8] ;  /* 0x0014b800010a7983 */ /* 0x000ea40000300a00 */
[----:B------:R-:W2:Y:S01]  /*1c490*/  LDL.LU.64 R8, [R1+0x14b0] ;  /* 0x0014b00001087983 */ /* 0x000ea20000300a00 */
[----:B------:R4:W-:Y:S04]  /*1c4a0*/  STL.64 [R1+0x1460], R12 ;  /* 0x0014600c01007387 */ /* 0x0009e80000100a00 */
[----:B0-----:R-:W2:Y:S01]  /*1c4b0*/  LDL.LU R24, [R1+0x150] ;  /* 0x0001500001187983 */ /* 0x001ea20000300800 */
[----:B------:R-:W2:Y:S02]  /*1c4c0*/  LDL.LU R25, [R1+0x154] ;  /* 0x0001540001197983 */ /* 0x000ea40000300800 */
[----:B-1----:R-:W2:Y:S02]  /*1c4d0*/  LDL.LU R26, [R1+0x158] ;  /* 0x00015800011a7983 */ /* 0x002ea40000300800 */
[----:B------:R-:W2:Y:S01]  /*1c4e0*/  LDL.LU R27, [R1+0x15c] ;  /* 0x00015c00011b7983 */ /* 0x000ea20000300800 */
[----:B---3--:R-:W-:Y:S07]  /*1c4f0*/  HMMA.16816.F32 R20, R4, R12, R20 ;  /* 0x0000000c0414723c */ /* 0x008fee0000001814 */
[----:B----4-:R-:W-:-:S02]  /*1c500*/  IMAD.MOV.U32 R12, RZ, RZ, R15 ;  /* 0x000000ffff0c7224 */ /* 0x010fc400078e000f */
[----:B------:R-:W-:Y:S01]  /*1c510*/  IMAD.MOV.U32 R13, RZ, RZ, R14 ;  /* 0x000000ffff0d7224 */ /* 0x000fe200078e000e */
[----:B--2---:R-:W-:Y:S01]  /*1c520*/  STL.64 [R1+0x1470], R26 ;  /* 0x0014701a01007387 */ /* 0x004fe20000100a00 */
[----:B------:R0:W-:Y:S02]  /*1c530*/  STL.64 [R1+0x1468], R24 ;  /* 0x0014681801007387 */ /* 0x0001e40000100a00 */
[----:B------:R-:W2:Y:S02]  /*1c540*/  LDL.LU R15, [R1+0x14ac] ;  /* 0x0014ac00010f7983 */ /* 0x000ea40000300800 */
[----:B------:R-:W3:Y:S01]  /*1c550*/  LDL.LU R14, [R1+0x14a8] ;  /* 0x0014a800010e7983 */ /* 0x000ee20000300800 */
[----:B------:R-:W-:Y:S01]  /*1c560*/  HMMA.16816.F32 R4, R4, R16, R8 ;  /* 0x000000100404723c */ /* 0x000fe20000001808 */
[----:B0-----:R-:W4:Y:S01]  /*1c570*/  LDL.LU R24, [R1+0xf0] ;  /* 0x0000f00001187983 */ /* 0x001f220000300800 */
[----:B------:R-:W4:Y:S02]  /*1c580*/  LDL.LU R25, [R1+0xf4] ;  /* 0x0000f40001197983 */ /* 0x000f240000300800 */
[----:B------:R-:W4:Y:S02]  /*1c590*/  LDL.LU R26, [R1+0xf8] ;  /* 0x0000f800011a7983 */ /* 0x000f240000300800 */
[----:B------:R-:W4:Y:S01]  /*1c5a0*/  LDL.LU R27, [R1+0xfc] ;  /* 0x0000fc00011b7983 */ /* 0x000f220000300800 */
[----:B------:R-:W-:Y:S01]  /*1c5b0*/  STL.64 [R1+0x1398], R22 ;  /* 0x0013981601007387 */ /* 0x000fe20000100a00 */
[----:B------:R0:W-:Y:S02]  /*1c5c0*/  STL.64 [R1+0x1390], R20 ;  /* 0x0013901401007387 */ /* 0x0001e40000100a00 */
[----:B0-----:R-:W-:-:S02]  /*1c5d0*/  IMAD.MOV.U32 R20, RZ, RZ, R0 ;  /* 0x000000ffff147224 */ /* 0x001fc400078e0000 */
[----:B------:R-:W-:Y:S01]  /*1c5e0*/  IMAD.MOV.U32 R21, RZ, RZ, R2 ;  /* 0x000000ffff157224 */ /* 0x000fe200078e0002 */
[----:B------:R-:W4:Y:S01]  /*1c5f0*/  LDL.LU R0, [R1+0x14a4] ;  /* 0x0014a40001007983 */ /* 0x000f220000300800 */
[----:B------:R-:W4:Y:S02]  /*1c600*/  LDL.LU R2, [R1+0x14a0] ;  /* 0x0014a00001027983 */ /* 0x000f240000300800 */
[----:B------:R-:W4:Y:S02]  /*1c610*/  LDL R22, [R1+0x68] ;  /* 0x0000680001167983 */ /* 0x000f240000100800 */
[----:B------:R-:W4:Y:S01]  /*1c620*/  LDL R23, [R1+0x6c] ;  /* 0x00006c0001177983 */ /* 0x000f220000100800 */
[----:B------:R-:W4:Y:S01]  /*1c630*/  LDL.LU.64 R10, [R1+0x1498] ;  /* 0x00149800010a7983 */ /* 0x000f220000300a00 */
[----:B------:R-:W4:Y:S02]  /*1c640*/  LDL.LU.64 R8, [R1+0x1490] ;  /* 0x0014900001087983 */ /* 0x000f240000300a00 */
[----:B------:R-:W-:Y:S02]  /*1c650*/  STL.64 [R1+0x1458], R18 ;  /* 0x0014581201007387 */ /* 0x000fe40000100a00 */
[----:B------:R0:W-:Y:S02]  /*1c660*/  STL.64 [R1+0x1450], R16 ;  /* 0x0014501001007387 */ /* 0x0001e40000100a00 */
[----:B0-----:R-:W4:Y:S01]  /*1c670*/  LDL.LU R16, [R1+0x160] ;  /* 0x0001600001107983 */ /* 0x001f220000300800 */
[----:B------:R-:W4:Y:S02]  /*1c680*/  LDL.LU R17, [R1+0x164] ;  /* 0x0001640001117983 */ /* 0x000f240000300800 */
[----:B------:R-:W4:Y:S02]  /*1c690*/  LDL.LU R18, [R1+0x168] ;  /* 0x0001680001127983 */ /* 0x000f240000300800 */
[----:B------:R-:W4:Y:S01]  /*1c6a0*/  LDL.LU R19, [R1+0x16c] ;  /* 0x00016c0001137983 */ /* 0x000f220000300800 */
[----:B------:R-:W-:Y:S01]  /*1c6b0*/  STL.64 [R1+0x13a8], R6 ;  /* 0x0013a80601007387 */ /* 0x000fe20000100a00 */
[----:B------:R2:W-:Y:S02]  /*1c6c0*/  STL.64 [R1+0x13a0], R4 ;  /* 0x0013a00401007387 */ /* 0x0005e40000100a00 */
[----:B--2---:R-:W-:-:S02]  /*1c6d0*/  IMAD.MOV.U32 R5, RZ, RZ, R15 ;  /* 0x000000ffff057224 */ /* 0x004fc400078e000f */
[----:B---3--:R-:W-:Y:S02]  /*1c6e0*/  IMAD.MOV.U32 R4, RZ, RZ, R14 ;  /* 0x000000ffff047224 */ /* 0x008fe400078e000e */
[----:B------:R-:W2:Y:S01]  /*1c6f0*/  LDL.LU R14, [R1+0x148c] ;  /* 0x00148c00010e7983 */ /* 0x000ea20000300800 */
[----:B------:R-:W3:Y:S02]  /*1c700*/  LDL.LU R15, [R1+0x1488] ;  /* 0x00148800010f7983 */ /* 0x000ee40000300800 */
[----:B----4-:R-:W-:Y:S02]  /*1c710*/  IMAD.MOV.U32 R6, RZ, RZ, R8 ;  /* 0x000000ffff067224 */ /* 0x010fe400078e0008 */
[----:B------:R-:W-:Y:S01]  /*1c720*/  IMAD.MOV.U32 R7, RZ, RZ, R9 ;  /* 0x000000ffff077224 */ /* 0x000fe200078e0009 */
[----:B------:R-:W4:Y:S01]  /*1c730*/  LDL.LU R8, [R1+0x1484] ;  /* 0x0014840001087983 */ /* 0x000f220000300800 */
[----:B------:R-:W4:Y:S03]  /*1c740*/  LDL.LU R9, [R1+0x1480] ;  /* 0x0014800001097983 */ /* 0x000f260000300800 */
[----:B------:R-:W-:Y:S01]  /*1c750*/  STL.64 [R1+0x1418], R6 ;  /* 0x0014180601007387 */ /* 0x000fe20000100a00 */
[----:B------:R0:W-:Y:S02]  /*1c760*/  STL.64 [R1+0x1410], R4 ;  /* 0x0014100401007387 */ /* 0x0001e40000100a00 */
[----:B0-----:R-:W-:-:S02]  /*1c770*/  IMAD.MOV.U32 R4, RZ, RZ, R10 ;  /* 0x000000ffff047224 */ /* 0x001fc400078e000a */
[----:B------:R-:W-:Y:S01]  /*1c780*/  IMAD.MOV.U32 R5, RZ, RZ, R11 ;  /* 0x000000ffff057224 */ /* 0x000fe200078e000b */
[----:B------:R-:W4:Y:S01]  /*1c790*/  LDL.LU R10, [R1+0x147c] ;  /* 0x00147c00010a7983 */ /* 0x000f220000300800 */
[----:B------:R-:W4:Y:S02]  /*1c7a0*/  LDL.LU R11, [R1+0x1478] ;  /* 0x00147800010b7983 */ /* 0x000f240000300800 */
[----:B------:R-:W2:Y:S02]  /*1c7b0*/  LDL.LU R6, [R1+0x118] ;  /* 0x0001180001067983 */ /* 0x000ea40000300800 */
[----:B------:R-:W2:Y:S02]  /*1c7c0*/  LDL.LU R7, [R1+0x11c] ;  /* 0x00011c0001077983 */ /* 0x000ea40000300800 */
[----:B--2---:R-:W-:Y:S01]  /*1c7d0*/  STL.64 [R1+0x1428], R6 ;  /* 0x0014280601007387 */ /* 0x004fe20000100a00 */
[----:B------:R3:W-:Y:S02]  /*1c7e0*/  STL.64 [R1+0x1420], R4 ;  /* 0x0014200401007387 */ /* 0x0007e40000100a00 */
[----:B---3--:R-:W-:-:S02]  /*1c7f0*/  IMAD.MOV.U32 R4, RZ, RZ, R15 ;  /* 0x000000ffff047224 */ /* 0x008fc400078e000f */
[----:B------:R-:W-:Y:S02]  /*1c800*/  IMAD.MOV.U32 R5, RZ, RZ, R14 ;  /* 0x000000ffff057224 */ /* 0x000fe400078e000e */
[C---:B----4-:R-:W-:Y:S01]  /*1c810*/  HMMA.16816.F32 R12, R8.reuse, R12, R24 ;  /* 0x0000000c080c723c */ /* 0x050fe20000001818 */
[----:B------:R-:W2:Y:S01]  /*1c820*/  LDL.LU.64 R26, [R1+0x1470] ;  /* 0x00147000011a7983 */ /* 0x000ea20000300a00 */
[----:B------:R-:W2:Y:S11]  /*1c830*/  LDL.LU.64 R24, [R1+0x1468] ;  /* 0x0014680001187983 */ /* 0x000eb60000300a00 */
[----:B------:R-:W-:Y:S10]  /*1c840*/  @!UPT UIADD3 URZ, URZ, URZ, URZ ;  /* 0x0000003f3f3ff290 */ /* 0x000ff4000fffe03f */
[----:B------:R0:W-:Y:S01]  /*1c850*/  STL.64 [R1+0x10], R12 ;  /* 0x0000100c01007387 */ /* 0x0001e20000100a00 */
[----:B------:R1:W-:Y:S03]  /*1c860*/  STL.64 [R1+0x18], R14 ;  /* 0x0000180e01007387 */ /* 0x0003e60000100a00 */
[----:B0-----:R-:W1:Y:S01]  /*1c870*/  LDL.LU.64 R12, [R1+0x1460] ;  /* 0x00146000010c7983 */ /* 0x001e620000300a00 */
[----:B------:R-:W-:Y:S02]  /*1c880*/  IMAD.MOV.U32 R6, RZ, RZ, R2 ;  /* 0x000000ffff067224 */ /* 0x000fe400078e0002 */
[----:B------:R-:W-:Y:S01]  /*1c890*/  IMAD.MOV.U32 R7, RZ, RZ, R0 ;  /* 0x000000ffff077224 */ /* 0x000fe200078e0000 */
[C---:B--2---:R-:W-:Y:S08]  /*1c8a0*/  HMMA.16816.F32 R24, R8.reuse, R20, R24 ;  /* 0x000000140818723c */ /* 0x044ff00000001818 */
[----:B-1----:R-:W-:Y:S11]  /*1c8b0*/  HMMA.16816.F32 R12, R8, R12, R16 ;  /* 0x0000000c080c723c */ /* 0x002ff60000001810 */
[----:B------:R-:W-:Y:S04]  /*1c8c0*/  @!UPT UIADD3 URZ, URZ, URZ, URZ ;  /* 0x0000003f3f3ff290 */ /* 0x000fe8000fffe03f */
[----:B------:R-:W-:Y:S01]  /*1c8d0*/  STL.64 [R1+0x1370], R26 ;  /* 0x0013701a01007387 */ /* 0x000fe20000100a00 */
[----:B------:R0:W-:Y:S03]  /*1c8e0*/  STL.64 [R1+0x1368], R24 ;  /* 0x0013681801007387 */ /* 0x0001e60000100a00 */
[----:B0-----:R-:W2:Y:S01]  /*1c8f0*/  LDL.LU.64 R24, [R1+0x50] ;  /* 0x0000500001187983 */ /* 0x001ea20000300a00 */
[----:B------:R-:W3:Y:S02]  /*1c900*/  LDL.LU.64 R26, [R1+0x58] ;  /* 0x00005800011a7983 */ /* 0x000ee40000300a00 */
[----:B------:R-:W4:Y:S02]  /*1c910*/  LDL.LU.64 R18, [R1+0x1458] ;  /* 0x0014580001127983 */ /* 0x000f240000300a00 */
[----:B------:R-:W2:Y:S01]  /*1c920*/  LDL.LU.64 R16, [R1+0x1450] ;  /* 0x0014500001107983 */ /* 0x000ea20000300a00 */
[----:B------:R0:W-:Y:S01]  /*1c930*/  STL.64 [R1+0xe0], R12 ;  /* 0x0000e00c01007387 */ /* 0x0001e20000100a00 */
[----:B------:R-:W-:-:S02]  /*1c940*/  IMAD.MOV.U32 R2, RZ, RZ, R14 ;  /* 0x000000ffff027224 */ /* 0x000fc400078e000e */
[----:B------:R-:W-:Y:S02]  /*1c950*/  IMAD.MOV.U32 R0, RZ, RZ, R15 ;  /* 0x000000ffff007224 */ /* 0x000fe400078e000f */
[----:B------:R-:W2:Y:S04]  /*1c960*/  LDL.LU.64 R14, [R1+0x1448] ;  /* 0x00144800010e7983 */ /* 0x000ea80000300a00 */
[----:B0-----:R-:W2:Y:S02]  /*1c970*/  LDL.LU.64 R12, [R1+0x1440] ;  /* 0x00144000010c7983 */ /* 0x001ea40000300a00 */
[----:B--2---:R-:W-:Y:S02]  /*1c980*/  HMMA.16816.F32 R8, R8, R16, R12 ;  /* 0x000000100808723c */ /* 0x004fe4000000180c */
[----:B------:R-:W2:Y:S01]  /*1c990*/  LDL.LU.64 R14, [R1+0x1438] ;  /* 0x00143800010e7983 */ /* 0x000ea20000300a00 */
[----:B------:R-:W2:Y:S11]  /*1c9a0*/  LDL.LU.64 R12, [R1+0x1430] ;  /* 0x00143000010c7983 */ /* 0x000eb60000300a00 */
[----:B------:R-:W-:Y:S09]  /*1c9b0*/  @!UPT UIADD3 URZ, URZ, URZ, URZ ;  /* 0x0000003f3f3ff290 */ /* 0x000ff2000fffe03f */
        /* <DEDUP_REMOVED lines=8> */
[----:B------:R0:W-:Y:S03]  /*1ca40*/  STL.64 [R1+0xf8], R6 ;  /* 0x0000f80601007387 */ /* 0x0001e60000100a00 */
[----:B0-----:R-:W2:Y:S01]  /*1ca50*/  LDL.LU.64 R6, [R1+0x1428] ;  /* 0x0014280001067983 */ /* 0x001ea20000300a00 */
[----:B------:R-:W2:Y:S02]  /*1ca60*/  LDL.LU.64 R4, [R1+0x1420] ;  /* 0x0014200001047983 */ /* 0x000ea40000300a00 */
[----:B---3--:R-:W-:Y:S02]  /*1ca70*/  STL.64 [R1+0x13f8], R26 ;  /* 0x0013f81a01007387 */ /* 0x008fe40000100a00 */
[----:B------:R-:W3:Y:S01]  /*1ca80*/  LDL.LU R24, [R1+0xa0] ;  /* 0x0000a00001187983 */ /* 0x000ee20000300800 */
[----:B------:R-:W3:Y:S01]  /*1ca90*/  LDL.LU R25, [R1+0xa4] ;  /* 0x0000a40001197983 */ /* 0x000ee20000300800 */
[C---:B--2---:R-:W-:Y:S11]  /*1caa0*/  HMMA.16816.F32 R4, R12.reuse, R20, R4 ;  /* 0x000000140c04723c */ /* 0x044ff60000001804 */
[----:B------:R-:W-:Y:S11]  /*1cab0*/  @!UPT UIADD3 URZ, URZ, URZ, URZ ;  /* 0x0000003f3f3ff290 */ /* 0x000ff6000fffe03f */
[----:B------:R-:W-:Y:S01]  /*1cac0*/  @!UPT UIADD3 URZ, URZ, URZ, URZ ;  /* 0x0000003f3f3ff290 */ /* 0x000fe2000fffe03f */
[----:B------:R-:W-:Y:S01]  /*1cad0*/  STL.64 [R1+0x110], R4 ;  /* 0x0001100401007387 */ /* 0x000fe20000100a00 */
[----:B------:R0:W-:Y:S03]  /*1cae0*/  STL.64 [R1+0x118], R6 ;  /* 0x0001180601007387 */ /* 0x0001e60000100a00 */
[----:B0-----:R-:W2:Y:S01]  /*1caf0*/  LDL.LU.64 R6, [R1+0x1418] ;  /* 0x0014180001067983 */ /* 0x001ea20000300a00 */
[----:B------:R-:W2:Y:S02]  /*1cb00*/  LDL.LU.64 R4, [R1+0x1410] ;  /* 0x0014100001047983 */ /* 0x000ea40000300a00 */
[----:B------:R-:W-:Y:S02]  /*1cb10*/  STL.64 [R1+0x13f0], R22 ;  /* 0x0013f01601007387 */ /* 0x000fe40000100a00 */
[----:B------:R-:W-:Y:S02]  /*1cb20*/  IMAD.MOV.U32 R26, RZ, RZ, R29 ;  /* 0x000000ffff1a7224 */ /* 0x000fe400078e001d */
[----:B------:R-:W-:Y:S01]  /*1cb30*/  IMAD.MOV.U32 R27, RZ, RZ, R28 ;  /* 0x000000ffff1b7224 */ /* 0x000fe200078e001c */
[----:B--2---:R-:W-:Y:S11]  /*1cb40*/  HMMA.16816.F32 R4, R12, R8, R4 ;  /* 0x000000080c04723c */ /* 0x004ff60000001804 */
[----:B------:R-:W-:Y:S11]  /*1cb50*/  @!UPT UIADD3 URZ, URZ, URZ, URZ ;  /* 0x0000003f3f3ff290 */ /* 0x000ff6000fffe03f */
[----:B------:R-:W-:Y:S01]  /*1cb60*/  @!UPT UIADD3 URZ, URZ, URZ, URZ ;  /* 0x0000003f3f3ff290 */ /* 0x000fe2000fffe03f */
[----:B------:R0:W-:Y:S01]  /*1cb70*/  STL.64 [R1+0x120], R4 ;  /* 0x0001200401007387 */ /* 0x0001e20000100a00 */
[----:B------:R-:W-:Y:S02]  /*1cb80*/  IMAD.MOV.U32 R29, RZ, RZ, R6 ;  /* 0x000000ffff1d7224 */ /* 0x000fe400078e0006 */
[----:B------:R-:W-:Y:S01]  /*1cb90*/  IMAD.MOV.U32 R28, RZ, RZ, R7 ;  /* 0x000000ffff1c7224 */ /* 0x000fe200078e0007 */
[----:B0-----:R-:W2:Y:S01]  /*1cba0*/  LDL.LU R4, [R1+0x30] ;  /* 0x0000300001047983 */ /* 0x001ea20000300800 */
[----:B------:R-:W2:Y:S02]  /*1cbb0*/  LDL.LU R5, [R1+0x34] ;  /* 0x0000340001057983 */ /* 0x000ea40000300800 */
[----:B------:R-:W2:Y:S02]  /*1cbc0*/  LDL.LU R6, [R1+0x38] ;  /* 0x0000380001067983 */ /* 0x000ea40000300800 */
[----:B------:R-:W2:Y:S01]  /*1cbd0*/  LDL.LU R7, [R1+0x3c] ;  /* 0x00003c0001077983 */ /* 0x000ea20000300800 */
[----:B------:R-:W3:Y:S01]  /*1cbe0*/  LDL.LU R20, [R1+0xd0] ;  /* 0x0000d00001147983 */ /* 0x000ee20000300800 */
[----:B------:R-:W3:Y:S02]  /*1cbf0*/  LDL.LU R21, [R1+0xd4] ;  /* 0x0000d40001157983 */ /* 0x000ee40000300800 */
[----:B------:R-:W3:Y:S02]  /*1cc00*/  LDL.LU R22, [R1+0xd8] ;  /* 0x0000d80001167983 */ /* 0x000ee40000300800 */
[----:B------:R-:W3:Y:S01]  /*1cc10*/  LDL.LU R23, [R1+0xdc] ;  /* 0x0000dc0001177983 */ /* 0x000ee20000300800 */
[----:B--2---:R-:W-:Y:S01]  /*1cc20*/  STL.64 [R1+0x13b8], R6 ;  /* 0x0013b80601007387 */ /* 0x004fe20000100a00 */
[----:B------:R0:W-:Y:S03]  /*1cc30*/  STL.64 [R1+0x13b0], R4 ;  /* 0x0013b00401007387 */ /* 0x0001e60000100a00 */
[----:B0-----:R-:W2:Y:S01]  /*1cc40*/  LDL.LU R4, [R1+0x40] ;  /* 0x0000400001047983 */ /* 0x001ea20000300800 */
[----:B------:R-:W-:-:S02]  /*1cc50*/  IMAD.MOV.U32 R5, RZ, RZ, R3 ;  /* 0x000000ffff057224 */ /* 0x000fc400078e0003 */
[----:B------:R-:W2:Y:S02]  /*1cc60*/  LDL.LU R3, [R1+0x1408] ;  /* 0x0014080001037983 */ /* 0x000ea40000300800 */
[----:B----4-:R-:W-:Y:S02]  /*1cc70*/  IMAD.MOV.U32 R6, RZ, RZ, R18 ;  /* 0x000000ffff067224 */ /* 0x010fe400078e0012 */
[----:B------:R-:W-:Y:S01]  /*1cc80*/  IMAD.MOV.U32 R7, RZ, RZ, R19 ;  /* 0x000000ffff077224 */ /* 0x000fe200078e0013 */
[----:B------:R-:W4:Y:S01]  /*1cc90*/  LDL.LU R18, [R1+0x1404] ;  /* 0x0014040001127983 */ /* 0x000f220000300800 */
[----:B------:R-:W4:Y:S03]  /*1cca0*/  LDL.LU R19, [R1+0x1400] ;  /* 0x0014000001137983 */ /* 0x000f260000300800 */
[----:B------:R-:W-:Y:S01]  /*1ccb0*/  STL.64 [R1+0x13d8], R6 ;  /* 0x0013d80601007387 */ /* 0x000fe20000100a00 */
[----:B---3--:R-:W-:Y:S03]  /*1ccc0*/  HMMA.16816.F32 R12, R12, R16, R24 ;  /* 0x000000100c0c723c */ /* 0x008fe60000001818 */
[----:B--2---:R0:W-:Y:S04]  /*1ccd0*/  STL.64 [R1+0x13d0], R4 ;  /* 0x0013d00401007387 */ /* 0x0041e80000100a00 */
[----:B0-----:R-:W2:Y:S01]  /*1cce0*/  LDL.LU R4, [R1] ;  /* 0x0000000001047983 */ /* 0x001ea20000300800 */
[----:B------:R-:W2:Y:S02]  /*1ccf0*/  LDL.LU R5, [R1+0x4] ;  /* 0x0000040001057983 */ /* 0x000ea40000300800 */
[----:B------:R-:W2:Y:S02]  /*1cd00*/  LDL.LU R6, [R1+0x8] ;  /* 0x0000080001067983 */ /* 0x000ea40000300800 */
[----:B------:R-:W2:Y:S01]  /*1cd10*/  LDL.LU R7, [R1+0xc] ;  /* 0x00000c0001077983 */ /* 0x000ea20000300800 */
[----:B------:R-:W-:Y:S01]  /*1cd20*/  STL [R1+0x1328], R28 ;  /* 0x0013281c01007387 */ /* 0x000fe20000100800 */
[----:B------:R-:W-:Y:S02]  /*1cd30*/  STL [R1+0x1324], R29 ;  /* 0x0013241d01007387 */ /* 0x000fe40000100800 */
[----:B------:R-:W2:Y:S02]  /*1cd40*/  LDL.LU.64 R26, [R1+0x13f8] ;  /* 0x0013f800011a7983 */ /* 0x000ea40000300a00 */
[----:B----4-:R0:W-:Y:S01]  /*1cd50*/  STL.64 [R1+0x13e8], R18 ;  /* 0x0013e81201007387 */ /* 0x0101e20000100a00 */
[----:B------:R-:W3:Y:S04]  /*1cd60*/  LDL.LU R16, [R1+0xb0] ;  /* 0x0000b00001107983 */ /* 0x000ee80000300800 */
[----:B------:R-:W-:Y:S02]  /*1cd70*/  STL.64 [R1+0x100], R12 ;  /* 0x0001000c01007387 */ /* 0x000fe40000100a00 */
[----:B------:R-:W-:Y:S02]  /*1cd80*/  STL.64 [R1+0x108], R14 ;  /* 0x0001080e01007387 */ /* 0x000fe40000100a00 */
[----:B------:R-:W1:Y:S04]  /*1cd90*/  LDSM.16.MT88.4 R12, [R3+0x5080] ;  /* 0x00508000030c783b */ /* 0x000e680000004200 */
[----:B------:R-:W3:Y:S04]  /*1cda0*/  LDL.LU R17, [R1+0xb4] ;  /* 0x0000b40001117983 */ /* 0x000ee80000300800 */
[----:B0-----:R-:W3:Y:S01]  /*1cdb0*/  LDL.LU R18, [R1+0xb8] ;  /* 0x0000b80001127983 */ /* 0x001ee20000300800 */
[----:B------:R-:W3:Y:S03]  /*1cdc0*/  LDL.LU R19, [R1+0xbc] ;  /* 0x0000bc0001137983 */ /* 0x000ee60000300800 */
[----:B-1----:R0:W-:Y:S01]  /*1cdd0*/  STL [R1+0x133c], R12 ;  /* 0x00133c0c01007387 */ /* 0x0021e20000100800 */
[----:B------:R1:W-:Y:S02]  /*1cde0*/  STL [R1+0x1338], R13 ;  /* 0x0013380d01007387 */ /* 0x0003e40000100800 */
[----:B------:R4:W-:Y:S02]  /*1cdf0*/  STL [R1+0x1334], R14 ;  /* 0x0013340e01007387 */ /* 0x0009e40000100800 */
[----:B------:R4:W-:Y:S01]  /*1ce00*/  STL [R1+0x1330], R15 ;  /* 0x0013300f01007387 */ /* 0x0009e20000100800 */
[----:B0-----:R-:W3:Y:S01]  /*1ce10*/  LDL.LU R12, [R1+0xc0] ;  /* 0x0000c000010c7983 */ /* 0x001ee20000300800 */
[----:B-1----:R-:W3:Y:S02]  /*1ce20*/  LDL.LU R13, [R1+0xc4] ;  /* 0x0000c400010d7983 */ /* 0x002ee40000300800 */
[----:B----4-:R-:W4:Y:S02]  /*1ce30*/  LDL.LU R14, [R1+0xc8] ;  /* 0x0000c800010e7983 */ /* 0x010f240000300800 */
[----:B------:R-:W4:Y:S01]  /*1ce40*/  LDL.LU R15, [R1+0xcc] ;  /* 0x0000cc00010f7983 */ /* 0x000f220000300800 */
[----:B------:R-:W-:Y:S01]  /*1ce50*/  STL [R1+0x132c], R3 ;  /* 0x00132c0301007387 */ /* 0x000fe20000100800 */
[C---:B--2---:R-:W-:Y:S11]  /*1ce60*/  HMMA.16816.F32 R20, R4.reuse, R26, R20 ;  /* 0x0000001a0414723c */ /* 0x044ff60000001814 */
[----:B------:R-:W-:Y:S11]  /*1ce70*/  @!UPT UIADD3 URZ, URZ, URZ, URZ ;  /* 0x0000003f3f3ff290 */ /* 0x000ff6000fffe03f */
[----:B------:R-:W-:Y:S01]  /*1ce80*/  @!UPT UIADD3 URZ, URZ, URZ, URZ ;  /* 0x0000003f3f3ff290 */ /* 0x000fe2000fffe03f */
[----:B------:R0:W-:Y:S04]  /*1ce90*/  STL.64 [R1+0xd8], R22 ;  /* 0x0000d81601007387 */ /* 0x0001e80000100a00 */
[----:B0-----:R-:W4:Y:S01]  /*1cea0*/  LDL.LU.64 R22, [R1+0x13f0] ;  /* 0x0013f00001167983 */ /* 0x001f220000300a00 */
[----:B---3--:R-:W-:Y:S01]  /*1ceb0*/  HMMA.16816.F32 R16, R4, R10, R16 ;  /* 0x0000000a0410723c */ /* 0x008fe20000001810 */
[----:B------:R-:W-:Y:S02]  /*1cec0*/  IMAD.MOV.U32 R29, RZ, RZ, R21 ;  /* 0x000000ffff1d7224 */ /* 0x000fe400078e0015 */
[----:B------:R0:W-:Y:S01]  /*1ced0*/  STL.64 [R1+0x13e0], R26 ;  /* 0x0013e01a01007387 */ /* 0x0001e20000100a00 */
[----:B------:R-:W-:-:S03]  /*1cee0*/  IMAD.MOV.U32 R28, RZ, RZ, R20 ;  /* 0x000000ffff1c7224 */ /* 0x000fc600078e0014 */
[----:B------:R-:W2:Y:S01]  /*1cef0*/  LDL.LU R24, [R1+0x90] ;  /* 0x0000900001187983 */ /* 0x000ea20000300800 */
[----:B------:R-:W2:Y:S03]  /*1cf00*/  LDL.LU R25, [R1+0x94] ;  /* 0x0000940001197983 */ /* 0x000ea60000300800 */
[----:B0-----:R-:W2:Y:S01]  /*1cf10*/  LDL.LU R26, [R1+0x98] ;  /* 0x00009800011a7983 */ /* 0x001ea20000300800 */
[----:B------:R-:W2:Y:S02]  /*1cf20*/  LDL.LU R27, [R1+0x9c] ;  /* 0x00009c00011b7983 */ /* 0x000ea40000300800 */
[----:B------:R-:W-:Y:S02]  /*1cf30*/  STL [R1+0x1344], R29 ;  /* 0x0013441d01007387 */ /* 0x000fe40000100800 */
[----:B------:R-:W-:Y:S08]  /*1cf40*/  STL [R1+0x1340], R28 ;  /* 0x0013401c01007387 */ /* 0x000ff00000100800 */
[----:B------:R-:W-:Y:S01]  /*1cf50*/  IMAD.MOV.U32 R3, RZ, RZ, R19 ;  /* 0x000000ffff037224 */ /* 0x000fe200078e0013 */
[----:B----4-:R-:W-:Y:S11]  /*1cf60*/  HMMA.16816.F32 R12, R4, R22, R12 ;  /* 0x00000016040c723c */ /* 0x010ff6000000180c */
[----:B------:R-:W-:Y:S11]  /*1cf70*/  @!UPT UIADD3 URZ, URZ, URZ, URZ ;  /* 0x0000003f3f3ff290 */ /* 0x000ff6000fffe03f */
[----:B------:R-:W-:Y:S01]  /*1cf80*/  @!UPT UIADD3 URZ, URZ, URZ, URZ ;  /* 0x0000003f3f3ff290 */ /* 0x000fe2000fffe03f */
[----:B------:R-:W-:Y:S01]  /*1cf90*/  STL.64 [R1+0xa0], R12 ;  /* 0x0000a00c01007387 */ /* 0x000fe20000100a00 */
[----:B------:R0:W-:Y:S02]  /*1cfa0*/  STL.64 [R1+0xa8], R14 ;  /* 0x0000a80e01007387 */ /* 0x0001e40000100a00 */
[----:B0-----:R-:W-:Y:S02]  /*1cfb0*/  IMAD.MOV.U32 R15, RZ, RZ, R18 ;  /* 0x000000ffff0f7224 */ /* 0x001fe400078e0012 */
[----:B------:R-:W2:Y:S01]  /*1cfc0*/  LDL.LU.64 R18, [R1+0x13e8] ;  /* 0x0013e80001127983 */ /* 0x000ea20000300a00 */
[----:B------:R-:W-:Y:S02]  /*1cfd0*/  IMAD.MOV.U32 R13, RZ, RZ, R16 ;  /* 0x000000ffff0d7224 */ /* 0x000fe400078e0010 */
[----:B------:R-:W-:-:S03]  /*1cfe0*/  IMAD.MOV.U32 R14, RZ, RZ, R17 ;  /* 0x000000ffff0e7224 */ /* 0x000fc600078e0011 */
[----:B------:R0:W-:Y:S02]  /*1cff0*/  STL [R1+0x1348], R13 ;  /* 0x0013480d01007387 */ /* 0x0001e40000100800 */
[----:B------:R1:W-:Y:S02]  /*1d000*/  STL.64 [R1+0x1378], R14 ;  /* 0x0013780e01007387 */ /* 0x0003e40000100a00 */
[----:B------:R-:W3:Y:S01]  /*1d010*/  LDL.LU R12, [R1+0x10] ;  /* 0x00001000010c7983 */ /* 0x000ee20000300800 */
[----:B0-----:R-:W3:Y:S01]  /*1d020*/  LDL.LU R13, [R1+0x14] ;  /* 0x00001400010d7983 */ /* 0x001ee20000300800 */
[----:B-1----:R-:W3:Y:S02]  /*1d030*/  LDL.LU R14, [R1+0x18] ;  /* 0x00001800010e7983 */ /* 0x002ee40000300800 */
[----:B------:R-:W3:Y:S01]  /*1d040*/  LDL.LU R15, [R1+0x1c] ;  /* 0x00001c00010f7983 */ /* 0x000ee20000300800 */
[----:B--2---:R-:W-:Y:S01]  /*1d050*/  HMMA.16816.F32 R4, R4, R18, R24 ;  /* 0x000000120404723c */ /* 0x004fe20000001818 */
[----:B------:R-:W2:Y:S01]  /*1d060*/  LDL.LU.64 R26, [R1+0x13e0] ;  /* 0x0013e000011a7983 */ /* 0x000ea20000300a00 */
[----:B------:R-:W-:-:S02]  /*1d070*/  IMAD.MOV.U32 R9, RZ, RZ, R18 ;  /* 0x000000ffff097224 */ /* 0x000fc400078e0012 */
[----:B------:R-:W-:Y:S11]  /*1d080*/  IMAD.MOV.U32 R8, RZ, RZ, R19 ;  /* 0x000000ffff087224 */ /* 0x000ff600078e0013 */
[----:B------:R-:W-:Y:S08]  /*1d090*/  @!UPT UIADD3 URZ, URZ, URZ, URZ ;  /* 0x0000003f3f3ff290 */ /* 0x000ff0000fffe03f */
[----:B------:R-:W-:Y:S01]  /*1d0a0*/  STL.64 [R1+0xc0], R4 ;  /* 0x0000c00401007387 */ /* 0x000fe20000100a00 */
[----:B------:R0:W-:Y:S03]  /*1d0b0*/  STL.64 [R1+0xc8], R6 ;  /* 0x0000c80601007387 */ /* 0x0001e60000100a00 */
[----:B0-----:R-:W2:Y:S01]  /*1d0c0*/  LDL.LU.64 R6, [R1+0x13d8] ;  /* 0x0013d80001067983 */ /* 0x001ea20000300a00 */
[----:B------:R-:W2:Y:S02]  /*1d0d0*/  LDL.LU.64 R4, [R1+0x13d0] ;  /* 0x0013d00001047983 */ /* 0x000ea40000300a00 */
[----:B------:R-:W2:Y:S02]  /*1d0e0*/  LDL.LU.64 R18, [R1+0x13c8] ;  /* 0x0013c80001127983 */ /* 0x000ea40000300a00 */
        /* <DEDUP_REMOVED lines=21> */
[----:B0-----:R-:W3:Y:S01]  /*1d240*/  LDL.LU.64 R22, [R1+0x1388] ;  /* 0x0013880001167983 */ /* 0x001ee20000300a00 */
[----:B------:R-:W3:Y:S02]  /*1d250*/  LDL.LU.64 R20, [R1+0x1380] ;  /* 0x0013800001147983 */ /* 0x000ee40000300a00 */
[----:B------:R0:W-:Y:S02]  /*1d260*/  STL.64 [R1+0x1360], R10 ;  /* 0x0013600a01007387 */ /* 0x0001e40000100a00 */
[----:B0-----:R-:W-:Y:S02]  /*1d270*/  IMAD.MOV.U32 R10, RZ, RZ, R9 ;  /* 0x000000ffff0a7224 */ /* 0x001fe400078e0009 */
[----:B------:R-:W-:Y:S01]  /*1d280*/  IMAD.MOV.U32 R11, RZ, RZ, R8 ;  /* 0x000000ffff0b7224 */ /* 0x000fe200078e0008 */
[----:B------:R-:W0:Y:S06]  /*1d290*/  S2R R25, SR_TID.X ;  /* 0x0000000000197919 */ /* 0x000e2c0000002100 */
[----:B--2---:R-:W-:Y:S01]  /*1d2a0*/  HMMA.16816.F32 R8, R16, R10, R4 ;  /* 0x0000000a1008723c */ /* 0x004fe20000001804 */
[----:B------:R-:W2:Y:S01]  /*1d2b0*/  LDL.LU.64 R6, [R1+0x68] ;  /* 0x0000680001067983 */ /* 0x000ea20000300a00 */
[----:B------:R-:W-:Y:S11]  /*1d2c0*/  IMAD.MOV.U32 R28, RZ, RZ, R26 ;  /* 0x000000ffff1c7224 */ /* 0x000ff600078e001a */
[----:B------:R-:W-:Y:S10]  /*1d2d0*/  @!UPT UIADD3 URZ, URZ, URZ, URZ ;  /* 0x0000003f3f3ff290 */ /* 0x000ff4000fffe03f */
[----:B------:R0:W-:Y:S01]  /*1d2e0*/  STL.64 [R1+0x90], R8 ;  /* 0x0000900801007387 */ /* 0x0001e20000100a00 */
[----:B------:R-:W-:Y:S02]  /*1d2f0*/  STL.64 [R1+0x98], R10 ;  /* 0x0000980a01007387 */ /* 0x000fe40000100a00 */
[----:B------:R-:W4:Y:S01]  /*1d300*/  LDL R19, [R1+0x1f4] ;  /* 0x0001f40001137983 */ /* 0x000f220000100800 */
[----:B0-----:R-:W-:Y:S01]  /*1d310*/  LOP3.LUT R9, R25, 0x7, RZ, 0xc0, !PT ;  /* 0x0000000719097812 */ /* 0x001fe200078ec0ff */
[----:B---3--:R-:W-:Y:S11]  /*1d320*/  HMMA.16816.F32 R12, R20, R26, R12 ;  /* 0x0000001a140c723c */ /* 0x008ff6000000180c */
[----:B------:R-:W-:Y:S11]  /*1d330*/  @!UPT UIADD3 URZ, URZ, URZ, URZ ;  /* 0x0000003f3f3ff290 */ /* 0x000ff6000fffe03f */
[----:B------:R-:W-:Y:S01]  /*1d340*/  @!UPT UIADD3 URZ, URZ, URZ, URZ ;  /* 0x0000003f3f3ff290 */ /* 0x000fe2000fffe03f */
[----:B------:R0:W-:Y:S01]  /*1d350*/  STL.64 [R1+0x180], R12 ;  /* 0x0001800c01007387 */ /* 0x0001e20000100a00 */
[----:B------:R1:W-:Y:S02]  /*1d360*/  STL.64 [R1+0x188], R14 ;  /* 0x0001880e01007387 */ /* 0x0003e40000100a00 */
[----:B0-----:R-:W-:Y:S01]  /*1d370*/  IMAD.MOV.U32 R12, RZ, RZ, R27 ;  /* 0x000000ffff0c7224 */ /* 0x001fe200078e001b */
[----:B-1----:R-:W3:Y:S01]  /*1d380*/  LDL.LU.64 R14, [R1+0x1378] ;  /* 0x00137800010e7983 */ /* 0x002ee20000300a00 */
[----:B------:R-:W3:Y:S02]  /*1d390*/  LDL.LU.64 R26, [R1+0x1370] ;  /* 0x00137000011a7983 */ /* 0x000ee40000300a00 */
[----:B------:R-:W3:Y:S01]  /*1d3a0*/  LDL.LU.64 R24, [R1+0x1368] ;  /* 0x0013680001187983 */ /* 0x000ee20000300a00 */
[----:B------:R-:W0:Y:S01]  /*1d3b0*/  S2R R8, SR_TID.X ;  /* 0x0000000000087919 */ /* 0x000e220000002100 */
[----:B------:R-:W-:Y:S02]  /*1d3c0*/  IMAD R9, R9, 0x110, RZ ;  /* 0x0000011009097824 */ /* 0x000fe400078e02ff */
[----:B--2---:R-:W-:-:S02]  /*1d3d0*/  IMAD.MOV.U32 R29, RZ, RZ, R7 ;  /* 0x000000ffff1d7224 */ /* 0x004fc400078e0007 */
[----:B0-----:R-:W-:Y:S02]  /*1d3e0*/  IMAD.SHL.U32 R8, R8, 0x2, RZ ;  /* 0x0000000208087824 */ /* 0x001fe400078e00ff */
[----:B------:R-:W-:Y:S01]  /*1d3f0*/  IMAD.MOV.U32 R18, RZ, RZ, R2 ;  /* 0x000000ffff127224 */ /* 0x000fe200078e0002 */
[----:B---3--:R-:W-:Y:S07]  /*1d400*/  HMMA.16816.F32 R24, R20, R6, R24 ;  /* 0x000000061418723c */ /* 0x008fee0000001818 */
[----:B------:R-:W-:-:S04]  /*1d410*/  LOP3.LUT R7, R9, 0x30, R8, 0x78, !PT ;  /* 0x0000003009077812 */ /* 0x000fc800078e7808 */
[----:B------:R-:W-:-:S05]  /*1d420*/  LOP3.LUT R7, R7, 0x40, RZ, 0x3c, !PT ;  /* 0x0000004007077812 */ /* 0x000fca00078e3cff */
[----:B------:R-:W-:Y:S07]  /*1d430*/  LDSM.16.M88.4 R8, [R7+0x8080] ;  /* 0x008080000708783b */ /* 0x000fee0000000200 */
[----:B------:R-:W-:Y:S01]  /*1d440*/  STL.64 [R1+0x170], R24 ;  /* 0x0001701801007387 */ /* 0x000fe20000100a00 */
[----:B------:R-:W-:Y:S02]  /*1d450*/  STL.64 [R1+0x178], R26 ;  /* 0x0001781a01007387 */ /* 0x000fe40000100a00 */
[----:B----4-:R-:W0:Y:S04]  /*1d460*/  LDSM.16.MT88.4 R24, [R19+0x6000] ;  /* 0x006000001318783b */ /* 0x010e280000004200 */
[----:B------:R-:W-:Y:S01]  /*1d470*/  STL [R1+0x1320], R19 ;  /* 0x0013201301007387 */ /* 0x000fe20000100800 */
[----:B------:R-:W2:Y:S01]  /*1d480*/  LDL.LU R16, [R1+0xe0] ;  /* 0x0000e00001107983 */ /* 0x000ea20000300800 */
[----:B------:R-:W2:Y:S03]  /*1d490*/  LDL.LU R17, [R1+0xe4] ;  /* 0x0000e40001117983 */ /* 0x000ea60000300800 */
[----:B0-----:R0:W-:Y:S01]  /*1d4a0*/  STL.64 [R1+0x12e8], R26 ;  /* 0x0012e81a01007387 */ /* 0x0011e20000100a00 */
[----:B------:R-:W-:Y:S03]  /*1d4b0*/  STL.64 [R1+0x12e0], R24 ;  /* 0x0012e01801007387 */ /* 0x000fe60000100a00 */
[----:B0-----:R-:W3:Y:S01]  /*1d4c0*/  LDL.LU.64 R26, [R1+0x78] ;  /* 0x00007800011a7983 */ /* 0x001ee20000300a00 */
[----:B------:R-:W-:Y:S02]  /*1d4d0*/  STL.64 [R1+0x40], R8 ;  /* 0x0000400801007387 */ /* 0x000fe40000100a00 */
[----:B------:R-:W-:Y:S02]  /*1d4e0*/  STL.64 [R1+0x48], R10 ;  /* 0x0000480a01007387 */ /* 0x000fe40000100a00 */
[----:B------:R-:W0:Y:S01]  /*1d4f0*/  LDSM.16.M88.4 R8, [R7+0x8880] ;  /* 0x008880000708783b */ /* 0x000e220000000200 */
[----:B------:R-:W-:-:S03]  /*1d500*/  IMAD.MOV.U32 R19, RZ, RZ, R0 ;  /* 0x000000ffff137224 */ /* 0x000fc600078e0000 */
[----:B0-----:R-:W-:Y:S01]  /*1d510*/  STL.64 [R1+0x30], R8 ;  /* 0x0000300801007387 */ /* 0x001fe20000100a00 */
[----:B------:R-:W-:Y:S02]  /*1d520*/  IMAD.MOV.U32 R2, RZ, RZ, R10 ;  /* 0x000000ffff027224 */ /* 0x000fe400078e000a */
[----:B------:R0:W-:Y:S02]  /*1d530*/  STL.64 [R1+0x38], R10 ;  /* 0x0000380a01007387 */ /* 0x0001e40000100a00 */
[----:B------:R-:W-:Y:S02]  /*1d540*/  IMAD.MOV.U32 R0, RZ, RZ, R11 ;  /* 0x000000ffff007224 */ /* 0x000fe400078e000b */
[----:B0-----:R-:W2:Y:S03]  /*1d550*/  LDL.LU.64 R10, [R1+0x1360] ;  /* 0x00136000010a7983 */ /* 0x001ea60000300a00 */
[----:B------:R-:W-:Y:S02]  /*1d560*/  STL [R1+0x1214], R0 ;  /* 0x0012140001007387 */ /* 0x000fe40000100800 */
[----:B------:R-:W-:Y:S01]  /*1d570*/  STL [R1+0x1210], R2 ;  /* 0x0012100201007387 */ /* 0x000fe20000100800 */
[----:B--2---:R-:W-:Y:S11]  /*1d580*/  HMMA.16816.F32 R16, R20, R10, R16 ;  /* 0x0000000a1410723c */ /* 0x004ff60000001810 */
        /* <DEDUP_REMOVED lines=9> */
[----:B0-----:R-:W2:Y:S01]  /*1d620*/  LDL.LU.64 R10, [R1+0x1358] ;  /* 0x00135800010a7983 */ /* 0x001ea20000300a00 */
[----:B------:R-:W2:Y:S02]  /*1d630*/  LDL.LU.64 R8, [R1+0x1350] ;  /* 0x0013500001087983 */ /* 0x000ea40000300a00 */
[----:B---3--:R-:W-:-:S02]  /*1d640*/  IMAD.MOV.U32 R2, RZ, RZ, R26 ;  /* 0x000000ffff027224 */ /* 0x008fc400078e001a */
[----:B------:R-:W-:Y:S01]  /*1d650*/  IMAD.MOV.U32 R0, RZ, RZ, R27 ;  /* 0x000000ffff007224 */ /* 0x000fe200078e001b */
[----:B--2---:R-:W-:Y:S11]  /*1d660*/  HMMA.16816.F32 R8, R20, R26, R8 ;  /* 0x0000001a1408723c */ /* 0x004ff60000001808 */
[----:B------:R-:W-:Y:S11]  /*1d670*/  @!UPT UIADD3 URZ, URZ, URZ, URZ ;  /* 0x0000003f3f3ff290 */ /* 0x000ff6000fffe03f */
[----:B------:R-:W-:Y:S01]  /*1d680*/  @!UPT UIADD3 URZ, URZ, URZ, URZ ;  /* 0x0000003f3f3ff290 */ /* 0x000fe2000fffe03f */
[----:B------:R-:W-:Y:S01]  /*1d690*/  STL.64 [R1+0x150], R8 ;  /* 0x0001500801007387 */ /* 0x000fe20000100a00 */
[----:B------:R0:W-:Y:S02]  /*1d6a0*/  STL.64 [R1+0x158], R10 ;  /* 0x0001580a01007387 */ /* 0x0001e40000100a00 */
[----:B------:R-:W2:Y:S02]  /*1d6b0*/  LDL.LU R24, [R1+0x100] ;  /* 0x0001000001187983 */ /* 0x000ea40000300800 */
[----:B------:R-:W2:Y:S01]  /*1d6c0*/  LDL.LU R25, [R1+0x104] ;  /* 0x0001040001197983 */ /* 0x000ea20000300800 */
[----:B------:R-:W3:Y:S01]  /*1d6d0*/  LDL.LU R26, [R1+0x108] ;  /* 0x00010800011a7983 */ /* 0x000ee20000300800 */
[----:B------:R-:W3:Y:S02]  /*1d6e0*/  LDL.LU R27, [R1+0x10c] ;  /* 0x00010c00011b7983 */ /* 0x000ee40000300800 */
[----:B------:R-:W-:Y:S02]  /*1d6f0*/  IMAD.MOV.U32 R13, RZ, RZ, R6 ;  /* 0x000000ffff0d7224 */ /* 0x000fe400078e0006 */
[----:B------:R-:W-:-:S02]  /*1d700*/  IMAD.MOV.U32 R22, RZ, RZ, R15 ;  /* 0x000000ffff167224 */ /* 0x000fc400078e000f */
[----:B------:R-:W-:Y:S02]  /*1d710*/  IMAD.MOV.U32 R23, RZ, RZ, R3 ;  /* 0x000000ffff177224 */ /* 0x000fe400078e0003 */
[----:B------:R-:W-:Y:S01]  /*1d720*/  IMAD.MOV.U32 R21, RZ, RZ, R14 ;  /* 0x000000ffff157224 */ /* 0x000fe200078e000e */
[----:B------:R-:W1:Y:S01]  /*1d730*/  LDSM.16.M88.4 R4, [R7+0x9880] ;  /* 0x009880000704783b */ /* 0x000e620000000200 */
[----:B0-----:R-:W-:-:S03]  /*1d740*/  IMAD.MOV.U32 R10, RZ, RZ, R13 ;  /* 0x000000ffff0a7224 */ /* 0x001fc600078e000d */
[----:B---3--:R0:W-:Y:S01]  /*1d750*/  STL.64 [R1+0x12f8], R26 ;  /* 0x0012f81a01007387 */ /* 0x0081e20000100a00 */
[----:B--2---:R-:W-:Y:S02]  /*1d760*/  STL.64 [R1+0x12f0], R24 ;  /* 0x0012f01801007387 */ /* 0x004fe40000100a00 */
[----:B0-----:R-:W-:Y:S02]  /*1d770*/  IMAD.MOV.U32 R26, RZ, RZ, R17 ;  /* 0x000000ffff1a7224 */ /* 0x001fe400078e0011 */
[----:B------:R-:W-:Y:S02]  /*1d780*/  IMAD.MOV.U32 R27, RZ, RZ, R16 ;  /* 0x000000ffff1b7224 */ /* 0x000fe400078e0010 */
[----:B------:R-:W2:Y:S01]  /*1d790*/  LDL.LU R16, [R1+0xf0] ;  /* 0x0000f00001107983 */ /* 0x000ea20000300800 */
[----:B------:R-:W2:Y:S02]  /*1d7a0*/  LDL.LU R17, [R1+0xf4] ;  /* 0x0000f40001117983 */ /* 0x000ea40000300800 */
[----:B------:R-:W2:Y:S02]  /*1d7b0*/  LDL.LU R18, [R1+0xf8] ;  /* 0x0000f80001127983 */ /* 0x000ea40000300800 */
[----:B------:R-:W2:Y:S01]  /*1d7c0*/  LDL.LU R19, [R1+0xfc] ;  /* 0x0000fc0001137983 */ /* 0x000ea20000300800 */
[----:B------:R-:W-:Y:S01]  /*1d7d0*/  STL.64 [R1+0x1310], R26 ;  /* 0x0013101a01007387 */ /* 0x000fe20000100a00 */
[----:B------:R-:W3:Y:S02]  /*1d7e0*/  LDL.LU R13, [R1+0x1348] ;  /* 0x00134800010d7983 */ /* 0x000ee40000300800 */
[----:B------:R-:W-:-:S02]  /*1d7f0*/  IMAD.MOV.U32 R11, RZ, RZ, R29 ;  /* 0x000000ffff0b7224 */ /* 0x000fc400078e001d */
[----:B------:R-:W4:Y:S03]  /*1d800*/  LDL.LU R29, [R1+0x1344] ;  /* 0x00134400011d7983 */ /* 0x000f260000300800 */
[----:B------:R0:W-:Y:S02]  /*1d810*/  STL.64 [R1+0x1318], R10 ;  /* 0x0013180a01007387 */ /* 0x0001e40000100a00 */
[----:B0-----:R-:W-:Y:S02]  /*1d820*/  IMAD.MOV.U32 R10, RZ, RZ, R28 ;  /* 0x000000ffff0a7224 */ /* 0x001fe400078e001c */
[----:B------:R-:W-:Y:S01]  /*1d830*/  IMAD.MOV.U32 R11, RZ, RZ, R12 ;  /* 0x000000ffff0b7224 */ /* 0x000fe200078e000c */
[----:B------:R-:W2:Y:S01]  /*1d840*/  LDL.LU R28, [R1+0x1340] ;  /* 0x00134000011c7983 */ /* 0x000ea20000300800 */
[----:B------:R-:W2:Y:S02]  /*1d850*/  LDL.LU R12, [R1+0x133c] ;  /* 0x00133c00010c7983 */ /* 0x000ea40000300800 */
[----:B------:R-:W2:Y:S02]  /*1d860*/  LDL.LU R24, [R1+0x110] ;  /* 0x0001100001187983 */ /* 0x000ea40000300800 */
[----:B------:R-:W2:Y:S01]  /*1d870*/  LDL.LU R25, [R1+0x114] ;  /* 0x0001140001197983 */ /* 0x000ea20000300800 */
[----:B------:R-:W2:Y:S01]  /*1d880*/  LDL.LU R26, [R1+0x118] ;  /* 0x00011800011a7983 */ /* 0x000ea20000300800 */
[----:B------:R-:W2:Y:S02]  /*1d890*/  LDL.LU R27, [R1+0x11c] ;  /* 0x00011c00011b7983 */ /* 0x000ea40000300800 */
[----:B---3--:R-:W-:-:S02]  /*1d8a0*/  IMAD.MOV.U32 R20, RZ, RZ, R13 ;  /* 0x000000ffff147224 */ /* 0x008fc400078e000d */
[----:B------:R-:W3:Y:S01]  /*1d8b0*/  LDL.LU R13, [R1+0x1338] ;  /* 0x00133800010d7983 */ /* 0x000ee20000300800 */
[----:B------:R-:W3:Y:S02]  /*1d8c0*/  LDL.LU R14, [R1+0x1334] ;  /* 0x00133400010e7983 */ /* 0x000ee40000300800 */
[----:B------:R-:W3:Y:S02]  /*1d8d0*/  LDL.LU R15, [R1+0x1330] ;  /* 0x00133000010f7983 */ /* 0x000ee40000300800 */
[----:B------:R-:W2:Y:S01]  /*1d8e0*/  LDL.LU R3, [R1+0x132c] ;  /* 0x00132c0001037983 */ /* 0x000ea20000300800 */
[----:B------:R-:W-:Y:S01]  /*1d8f0*/  STL.64 [R1+0x12c8], R22 ;  /* 0x0012c81601007387 */ /* 0x000fe20000100a00 */
[----:B------:R0:W-:Y:S03]  /*1d900*/  STL.64 [R1+0x12c0], R20 ;  /* 0x0012c01401007387 */ /* 0x0001e60000100a00 */
[----:B0-----:R-:W2:Y:S04]  /*1d910*/  LDL.64 R20, [R1+0x30] ;  /* 0x0000300001147983 */ /* 0x001ea80000100a00 */
[----:B--2---:R0:W-:Y:S02]  /*1d920*/  STL.64 [R1+0x12d0], R20 ;  /* 0x0012d01401007387 */ /* 0x0041e40000100a00 */
[----:B0-----:R-:W-:-:S02]  /*1d930*/  IMAD.MOV.U32 R20, RZ, RZ, R28 ;  /* 0x000000ffff147224 */ /* 0x001fc400078e001c */
[----:B----4-:R-:W-:Y:S01]  /*1d940*/  IMAD.MOV.U32 R21, RZ, RZ, R29 ;  /* 0x000000ffff157224 */ /* 0x010fe200078e001d */
[----:B------:R-:W2:Y:S01]  /*1d950*/  LDL.LU R28, [R1+0x1328] ;  /* 0x00132800011c7983 */ /* 0x000ea20000300800 */
[----:B------:R-:W4:Y:S02]  /*1d960*/  LDL.LU R29, [R1+0x1324] ;  /* 0x00132400011d7983 */ /* 0x000f240000300800 */
[----:B------:R-:W2:Y:S02]  /*1d970*/  LDL.LU R22, [R1+0xd8] ;  /* 0x0000d80001167983 */ /* 0x000ea40000300800 */
[----:B------:R-:W2:Y:S01]  /*1d980*/  LDL.LU R23, [R1+0xdc] ;  /* 0x0000dc0001177983 */ /* 0x000ea20000300800 */
[----:B---3--:R-:W-:Y:S01]  /*1d990*/  HMMA.16816.F32 R8, R12, R10, R16 ;  /* 0x0000000a0c08723c */ /* 0x008fe20000001810 */
[----:B--2---:R-:W-:Y:S01]  /*1d9a0*/  STL.64 [R1+0x1308], R22 ;  /* 0x0013081601007387 */ /* 0x004fe20000100a00 */
[----:B------:R0:W-:Y:S03]  /*1d9b0*/  STL.64 [R1+0x1300], R20 ;  /* 0x0013001401007387 */ /* 0x0001e60000100a00 */
[----:B0-----:R-:W2:Y:S01]  /*1d9c0*/  LDL.LU R20, [R1+0x120] ;  /* 0x0001200001147983 */ /* 0x001ea20000300800 */
[----:B------:R-:W2:Y:S02]  /*1d9d0*/  LDL.LU R21, [R1+0x124] ;  /* 0x0001240001157983 */ /* 0x000ea40000300800 */
[----:B-1----:R-:W-:Y:S02]  /*1d9e0*/  STL [R1+0x11b4], R6 ;  /* 0x0011b40601007387 */ /* 0x002fe40000100800 */
[----:B------:R-:W-:Y:S01]  /*1d9f0*/  STL [R1+0x11b0], R7 ;  /* 0x0011b00701007387 */ /* 0x000fe20000100800 */
[----:B------:R0:W-:Y:S04]  /*1da00*/  STL.64 [R1+0x12d8], R4 ;  /* 0x0012d80401007387 */ /* 0x0001e80000100a00 */
[----:B0-----:R-:W3:Y:S01]  /*1da10*/  LDL.LU.64 R4, [R1+0x40] ;  /* 0x0000400001047983 */ /* 0x001ee20000300a00 */
[----:B------:R-:W2:Y:S07]  /*1da20*/  LDL.LU R19, [R1+0x1320] ;  /* 0x0013200001137983 */ /* 0x000eae0000300800 */
[----:B------:R-:W-:Y:S02]  /*1da30*/  STL.64 [R1+0x50], R8 ;  /* 0x0000500801007387 */ /* 0x000fe40000100a00 */
[----:B------:R-:W-:Y:S02]  /*1da40*/  STL.64 [R1+0x58], R10 ;  /* 0x0000580a01007387 */ /* 0x000fe40000100a00 */
[----:B------:R-:W-:Y:S01]  /*1da50*/  IMAD.MOV.U32 R23, RZ, RZ, R28 ;  /* 0x000000ffff177224 */ /* 0x000fe200078e001c */
[----:B--2---:R-:W0:Y:S04]  /*1da60*/  LDSM.16.MT88.4 R8, [R19+0x6080] ;  /* 0x006080001308783b */ /* 0x004e280000004200 */
[----:B0-----:R-:W-:Y:S01]  /*1da70*/  STL.64 [R1+0x10], R8 ;  /* 0x0000100801007387 */ /* 0x001fe20000100a00 */
[----:B------:R-:W-:Y:S02]  /*1da80*/  STL.64 [R1+0x18], R10 ;  /* 0x0000180a01007387 */ /* 0x000fe40000100a00 */
[----:B------:R-:W0:Y:S04]  /*1da90*/  LDSM.16.MT88.4 R8, [R3+0x6000] ;  /* 0x006000000308783b */ /* 0x000e280000004200 */
[----:B0-----:R-:W-:Y:S01]  /*1daa0*/  IMAD.MOV.U32 R28, RZ, RZ, R10 ;  /* 0x000000ffff1c7224 */ /* 0x001fe200078e000a */
[----:B------:R-:W-:Y:S01]  /*1dab0*/  STL [R1], R8 ;  /* 0x0000000801007387 */ /* 0x000fe20000100800 */
[----:B------:R-:W-:-:S02]  /*1dac0*/  IMAD.MOV.U32 R3, RZ, RZ, R11 ;  /* 0x000000ffff037224 */ /* 0x000fc400078e000b */
[----:B------:R-:W2:Y:S02]  /*1dad0*/  LDL.LU.64 R10, [R1+0x1318] ;  /* 0x00131800010a7983 */ /* 0x000ea40000300a00 */
[----:B----4-:R-:W-:Y:S02]  /*1dae0*/  IMAD.MOV.U32 R22, RZ, RZ, R29 ;  /* 0x000000ffff167224 */ /* 0x010fe400078e001d */
[----:B------:R-:W-:-:S05]  /*1daf0*/  IMAD.MOV.U32 R29, RZ, RZ, R9 ;  /* 0x000000ffff1d7224 */ /* 0x000fca00078e0009 */
[----:B------:R0:W-:Y:S04]  /*1db00*/  STL [R1+0x12b0], R29 ;  /* 0x0012b01d01007387 */ /* 0x0001e80000100800 */
[----:B0-----:R-:W4:Y:S01]  /*1db10*/  LDL R29, [R1+0x208] ;  /* 0x00020800011d7983 */ /* 0x001f220000100800 */
[C---:B--2---:R-:W-:Y:S03]  /*1db20*/  HMMA.16816.F32 R8, R12.reuse, R10, R24 ;  /* 0x0000000a0c08723c */ /* 0x044fe60000001818 */
[----:B------:R-:W2:Y:S11]  /*1db30*/  LDL.LU.64 R26, [R1+0x1310] ;  /* 0x00131000011a7983 */ /* 0x000eb60000300a00 */
[----:B------:R-:W-:Y:S09]  /*1db40*/  @!UPT UIADD3 URZ, URZ, URZ, URZ ;  /* 0x0000003f3f3ff290 */ /* 0x000ff2000fffe03f */
[----:B------:R-:W-:Y:S01]  /*1db50*/  STL.64 [R1+0x140], R8 ;  /* 0x0001400801007387 */ /* 0x000fe20000100a00 */
[----:B------:R-:W-:Y:S02]  /*1db60*/  STL.64 [R1+0x148], R10 ;  /* 0x0001480a01007387 */ /* 0x000fe40000100a00 */
[----:B----4-:R-:W0:Y:S02]  /*1db70*/  LDSM.16.MT88.4 R8, [R29+0x6080] ;  /* 0x006080001d08783b */ /* 0x010e240000004200 */
[----:B0-----:R-:W-:Y:S02]  /*1db80*/  STL.64 [R1+0x1228], R10 ;  /* 0x0012280a01007387 */ /* 0x001fe40000100a00 */
[----:B------:R-:W-:Y:S01]  /*1db90*/  STL.64 [R1+0x1220], R8 ;  /* 0x0012200801007387 */ /* 0x000fe20000100a00 */
[----:B--2---:R-:W-:Y:S01]  /*1dba0*/  HMMA.16816.F32 R24, R12, R26, R20 ;  /* 0x0000001a0c18723c */ /* 0x004fe20000001814 */
[----:B------:R-:W2:Y:S01]  /*1dbb0*/  LDL.LU.64 R22, [R1+0x1308] ;  /* 0x0013080001167983 */ /* 0x000ea20000300a00 */
[----:B------:R-:W2:Y:S11]  /*1dbc0*/  LDL.LU.64 R20, [R1+0x1300] ;  /* 0x0013000001147983 */ /* 0x000eb60000300a00 */
[----:B------:R-:W-:Y:S10]  /*1dbd0*/  @!UPT UIADD3 URZ, URZ, URZ, URZ ;  /* 0x0000003f3f3ff290 */ /* 0x000ff4000fffe03f */
[----:B------:R-:W-:Y:S01]  /*1dbe0*/  STL.64 [R1+0x130], R24 ;  /* 0x0001301801007387 */ /* 0x000fe20000100a00 */
[----:B------:R0:W-:Y:S03]  /*1dbf0*/  STL.64 [R1+0x138], R26 ;  /* 0x0001381a01007387 */ /* 0x0001e60000100a00 */
[----:B0-----:R-:W4:Y:S01]  /*1dc00*/  LDL.LU.64 R26, [R1+0x12f8] ;  /* 0x0012f800011a7983 */ /* 0x001f220000300a00 */
[----:B------:R-:W4:Y:S02]  /*1dc10*/  LDL.LU.64 R24, [R1+0x12f0] ;  /* 0x0012f00001187983 */ /* 0x000f240000300a00 */
[----:B------:R-:W-:Y:S02]  /*1dc20*/  IMAD.MOV.U32 R10, RZ, RZ, R2 ;  /* 0x000000ffff0a7224 */ /* 0x000fe400078e0002 */
[----:B------:R-:W-:-:S07]  /*1dc30*/  IMAD.MOV.U32 R11, RZ, RZ, R0 ;  /* 0x000000ffff0b7224 */ /* 0x000fce00078e0000 */
[----:B----4-:R-:W-:Y:S01]  /*1dc40*/  HMMA.16816.F32 R8, R12, R10, R24 ;  /* 0x0000000a0c08723c */ /* 0x010fe20000001818 */
[----:B------:R-:W2:Y:S01]  /*1dc50*/  LDL.LU.64 R26, [R1+0x12e8] ;  /* 0x0012e800011a7983 */ /* 0x000ea20000300a00 */
[----:B------:R-:W2:Y:S02]  /*1dc60*/  LDL.LU.64 R24, [R1+0x12e0] ;  /* 0x0012e00001187983 */ /* 0x000ea40000300a00 */
[----:B------:R-:W4:Y:S11]  /*1dc70*/  LDL.LU R12, [R1+0xa0] ;  /* 0x0000a000010c7983 */ /* 0x000f360000300800 */
[----:B------:R-:W-:Y:S08]  /*1dc80*/  @!UPT UIADD3 URZ, URZ, URZ, URZ ;  /* 0x0000003f3f3ff290 */ /* 0x000ff0000fffe03f */
[----:B------:R3:W-:Y:S01]  /*1dc90*/  STL.64 [R1+0xf0], R8 ;  /* 0x0000f00801007387 */ /* 0x0007e20000100a00 */
[----:B------:R-:W-:Y:S02]  /*1dca0*/  STL.64 [R1+0xf8], R10 ;  /* 0x0000f80a01007387 */ /* 0x000fe40000100a00 */
[----:B------:R-:W4:Y:S02]  /*1dcb0*/  LDL.LU R13, [R1+0xa4] ;  /* 0x0000a400010d7983 */ /* 0x000f240000300800 */
[----:B------:R-:W4:Y:S01]  /*1dcc0*/  LDL.LU R14, [R1+0xa8] ;  /* 0x0000a800010e7983 */ /* 0x000f220000300800 */
[----:B------:R-:W4:Y:S01]  /*1dcd0*/  LDL.LU R15, [R1+0xac] ;  /* 0x0000ac00010f7983 */ /* 0x000f220000300800 */
[----:B---3--:R-:W-:Y:S02]  /*1dce0*/  IMAD.MOV.U32 R9, RZ, RZ, R4 ;  /* 0x000000ffff097224 */ /* 0x008fe400078e0004 */
[----:B------:R-:W-:Y:S01]  /*1dcf0*/  IMAD.MOV.U32 R8, RZ, RZ, R5 ;  /* 0x000000ffff087224 */ /* 0x000fe200078e0005 */
[C---:B--2---:R-:W-:Y:S01]  /*1dd00*/  HMMA.16816.F32 R20, R24.reuse, R4, R20 ;  /* 0x000000041814723c */ /* 0x044fe20000001814 */
[----:B------:R-:W2:Y:S11]  /*1dd10*/  LDL.LU.64 R4, [R1+0x12d8] ;  /* 0x0012d80001047983 */ /* 0x000eb60000300a00 */
[----:B------:R-:W-:Y:S11]  /*1dd20*/  @!UPT UIADD3 URZ, URZ, URZ, URZ ;  /* 0x0000003f3f3ff290 */ /* 0x000ff6000fffe03f */
[----:B------:R0:W-:Y:S01]  /*1dd30*/  STL [R1+0x124], R21 ;  /* 0x0001241501007387 */ /* 0x0001e20000100800 */
[----:B------:R-:W-:Y:S02]  /*1dd40*/  STL.64 [R1+0x128], R22 ;  /* 0x0001281601007387 */ /* 0x000fe40000100a00 */
[----:B------:R-:W-:Y:S02]  /*1dd50*/  IMAD.MOV.U32 R2, RZ, RZ, R20 ;  /* 0x000000ffff027224 */ /* 0x000fe400078e0014 */
[----:B0-----:R-:W4:Y:S01]  /*1dd60*/  LDL.LU.64 R20, [R1+0x12d0] ;  /* 0x0012d00001147983 */ /* 0x001f220000300a00 */
[----:B------:R0:W-:Y:S03]  /*1dd70*/  STL.64 [R1+0x12b8], R8 ;  /* 0x0012b80801007387 */ /* 0x0001e60000100a00 */
[----:B0-----:R-:W3:Y:S01]  /*1dd80*/  LDL.64 R8, [R1+0x20] ;  /* 0x0000200001087983 */ /* 0x001ee20000100a00 */
[----:B------:R-:W-:Y:S02]  /*1dd90*/  STL [R1+0x1218], R2 ;  /* 0x0012180201007387 */ /* 0x000fe40000100800 */
[----:B------:R-:W2:Y:S01]  /*1dda0*/  LDL.LU.64 R22, [R1+0x12c8] ;  /* 0x0012c80001167983 */ /* 0x000ea20000300a00 */
[----:B----4-:R-:W-:Y:S01]  /*1ddb0*/  HMMA.16816.F32 R12, R24, R20, R12 ;  /* 0x00000014180c723c */ /* 0x010fe2000000180c */
[----:B------:R-:W-:-:S02]  /*1ddc0*/  IMAD.MOV.U32 R7, RZ, RZ, R20 ;  /* 0x000000ffff077224 */ /* 0x000fc400078e0014 */
[----:B------:R-:W-:Y:S02]  /*1ddd0*/  IMAD.MOV.U32 R6, RZ, RZ, R21 ;  /* 0x000000ffff067224 */ /* 0x000fe400078e0015 */
[----:B------:R-:W2:Y:S11]  /*1dde0*/  LDL.LU.64 R20, [R1+0x12c0] ;  /* 0x0012c00001147983 */ /* 0x000eb60000300a00 */
[----:B------:R-:W-:Y:S07]  /*1ddf0*/  @!UPT UIADD3 URZ, URZ, URZ, URZ ;  /* 0x0000003f3f3ff290 */ /* 0x000fee000fffe03f */
[----:B------:R-:W-:Y:S01]  /*1de00*/  STL.64 [R1+0x110], R12 ;  /* 0x0001100c01007387 */ /* 0x000fe20000100a00 */
[----:B------:R-:W-:Y:S02]  /*1de10*/  STL [R1+0x118], R14 ;  /* 0x0001180e01007387 */ /* 0x000fe40000100800 */
[----:B------:R-:W-:Y:S02]  /*1de20*/  IMAD.MOV.U32 R0, RZ, RZ, R15 ;  /* 0x000000ffff007224 */ /* 0x000fe400078e000f */
[----:B------:R-:W0:Y:S02]  /*1de30*/  LDSM.16.MT88.4 R12, [R19+0x7000] ;  /* 0x00700000130c783b */ /* 0x000e240000004200 */
[----:B------:R-:W1:Y:S02]  /*1de40*/  LDSM.16.MT88.4 R16, [R19+0x7080] ;  /* 0x007080001310783b */ /* 0x000e640000004200 */
[----:B0-----:R-:W-:Y:S02]  /*1de50*/  STL.64 [R1+0x11e8], R14 ;  /* 0x0011e80e01007387 */ /* 0x001fe40000100a00 */
[----:B------:R3:W-:Y:S02]  /*1de60*/  STL.64 [R1+0x11e0], R12 ;  /* 0x0011e00c01007387 */ /* 0x0007e40000100a00 */
[----:B---3--:R-:W-:-:S02]  /*1de70*/  IMAD.MOV.U32 R13, RZ, RZ, R8 ;  /* 0x000000ffff0d7224 */ /* 0x008fc400078e0008 */
[----:B------:R-:W-:Y:S01]  /*1de80*/  IMAD.MOV.U32 R12, RZ, RZ, R9 ;  /* 0x000000ffff0c7224 */ /* 0x000fe200078e0009 */
[----:B--2---:R-:W-:Y:S01]  /*1de90*/  HMMA.16816.F32 R20, R24, R8, R20 ;  /* 0x000000081814723c */ /* 0x004fe20000001814 */
[----:B------:R-:W2:Y:S11]  /*1dea0*/  LDL.LU.64 R8, [R1+0x12b8] ;  /* 0x0012b80001087983 */ /* 0x000eb60000300a00 */
[----:B------:R-:W-:Y:S11]  /*1deb0*/  @!UPT UIADD3 URZ, URZ, URZ, URZ ;  /* 0x0000003f3f3ff290 */ /* 0x000ff6000fffe03f */
[----:B------:R-:W-:Y:S01]  /*1dec0*/  STL.64 [R1+0x100], R20 ;  /* 0x0001001401007387 */ /* 0x000fe20000100a00 */
[----:B------:R-:W-:Y:S02]  /*1ded0*/  STL [R1+0x108], R22 ;  /* 0x0001081601007387 */ /* 0x000fe40000100800 */
[----:B-1----:R-:W-:Y:S02]  /*1dee0*/  STL.64 [R1+0x1198], R18 ;  /* 0x0011981201007387 */ /* 0x002fe40000100a00 */
[----:B------:R0:W-:Y:S02]  /*1def0*/  STL.64 [R1+0x1190], R16 ;  /* 0x0011901001007387 */ /* 0x0001e40000100a00 */
[----:B0-----:R-:W3:Y:S01]  /*1df00*/  LDL.LU R16, [R1+0xc0] ;  /* 0x0000c00001107983 */ /* 0x001ee20000300800 */
[----:B------:R-:W3:Y:S02]  /*1df10*/  LDL.LU R17, [R1+0xc4] ;  /* 0x0000c40001117983 */ /* 0x000ee40000300800 */
[----:B------:R-:W3:Y:S02]  /*1df20*/  LDL.LU R18, [R1+0xc8] ;  /* 0x0000c80001127983 */ /* 0x000ee40000300800 */
[----:B------:R-:W3:Y:S02]  /*1df30*/  LDL.LU R19, [R1+0xcc] ;  /* 0x0000cc0001137983 */ /* 0x000ee40000300800 */
[----:B------:R-:W-:-:S02]  /*1df40*/  IMAD.MOV.U32 R2, RZ, RZ, R23 ;  /* 0x000000ffff027224 */ /* 0x000fc400078e0017 */
[----:B------:R-:W0:Y:S04]  /*1df50*/  LDSM.16.MT88.4 R20, [R29+0x7000] ;  /* 0x007000001d14783b */ /* 0x000e280000004200 */
[----:B0-----:R-:W-:Y:S01]  /*1df60*/  STL.64 [R1+0x1158], R22 ;  /* 0x0011581601007387 */ /* 0x001fe20000100a00 */
[----:B------:R-:W-:Y:S01]  /*1df70*/  STL.64 [R1+0x1150], R20 ;  /* 0x0011501401007387 */ /* 0x000fe20000100a00 */
[----:B---3--:R-:W-:Y:S02]  /*1df80*/  HMMA.16816.F32 R16, R24, R4, R16 ;  /* 0x000000041810723c */ /* 0x008fe40000001810 */
[----:B------:R0:W1:Y:S11]  /*1df90*/  LDSM.16.MT88.4 R24, [R29+0x7080] ;  /* 0x007080001d18783b */ /* 0x0000760000004200 */
[----:B------:R-:W-:Y:S10]  /*1dfa0*/  @!UPT UIADD3 URZ, URZ, URZ, URZ ;  /* 0x0000003f3f3ff290 */ /* 0x000ff4000fffe03f */
[----:B------:R-:W-:Y:S01]  /*1dfb0*/  STL.64 [R1+0x11a8], R18 ;  /* 0x0011a81201007387 */ /* 0x000fe20000100a00 */
[----:B------:R2:W-:Y:S02]  /*1dfc0*/  STL.64 [R1+0x11a0], R16 ;  /* 0x0011a01001007387 */ /* 0x0005e40000100a00 */
[----:B0-----:R-:W3:Y:S02]  /*1dfd0*/  LDL.LU R29, [R1+0x12b0] ;  /* 0x0012b000011d7983 */ /* 0x001ee40000300800 */
[----:B--2---:R-:W-:Y:S02]  /*1dfe0*/  IMAD.MOV.U32 R17, RZ, RZ, R8 ;  /* 0x000000ffff117224 */ /* 0x004fe400078e0008 */
[----:B------:R-:W-:Y:S01]  /*1dff0*/  IMAD.MOV.U32 R16, RZ, RZ, R9 ;  /* 0x000000ffff107224 */ /* 0x000fe200078e0009 */
[----:B------:R-:W2:Y:S01]  /*1e000*/  LDL.LU R8, [R1+0x150] ;  /* 0x0001500001087983 */ /* 0x000ea20000300800 */
[----:B------:R-:W2:Y:S02]  /*1e010*/  LDL.LU R9, [R1+0x154] ;  /* 0x0001540001097983 */ /* 0x000ea40000300800 */
[----:B------:R-:W4:Y:S02]  /*1e020*/  LDL.LU R10, [R1+0x158] ;  /* 0x00015800010a7983 */ /* 0x000f240000300800 */
[----:B------:R-:W4:Y:S01]  /*1e030*/  LDL.LU R11, [R1+0x15c] ;  /* 0x00015c00010b7983 */ /* 0x000f220000300800 */
[----:B------:R-:W2:Y:S01]  /*1e040*/  LDL.LU R20, [R1+0x10] ;  /* 0x0000100001147983 */ /* 0x000ea20000300800 */
[----:B------:R-:W3:Y:S02]  /*1e050*/  LDL.LU R21, [R1+0x14] ;  /* 0x0000140001157983 */ /* 0x000ee40000300800 */
[----:B------:R-:W3:Y:S02]  /*1e060*/  LDL.LU R22, [R1+0x18] ;  /* 0x0000180001167983 */ /* 0x000ee40000300800 */
[----:B------:R-:W3:Y:S01]  /*1e070*/  LDL.LU R23, [R1+0x1c] ;  /* 0x00001c0001177983 */ /* 0x000ee20000300800 */
[----:B----4-:R-:W-:Y:S01]  /*1e080*/  STL.64 [R1+0x1238], R10 ;  /* 0x0012380a01007387 */ /* 0x010fe20000100a00 */
[----:B--2---:R0:W-:Y:S02]  /*1e090*/  STL.64 [R1+0x1230], R8 ;  /* 0x0012300801007387 */ /* 0x0041e40000100a00 */
[----:B0-----:R-:W-:-:S02]  /*1e0a0*/  IMAD.MOV.U32 R8, RZ, RZ, R13 ;  /* 0x000000ffff087224 */ /* 0x001fc400078e000d */
[----:B------:R-:W-:-:S05]  /*1e0b0*/  IMAD.MOV.U32 R9, RZ, RZ, R12 ;  /* 0x000000ffff097224 */ /* 0x000fca00078e000c */
[----:B------:R-:W-:Y:S01]  /*1e0c0*/  STL.64 [R1+0x1298], R8 ;  /* 0x0012980801007387 */ /* 0x000fe20000100a00 */
[----:B-1----:R0:W-:Y:S02]  /*1e0d0*/  STL [R1+0x1118], R24 ;  /* 0x0011181801007387 */ /* 0x0021e40000100800 */
[----:B------:R1:W-:Y:S02]  /*1e0e0*/  STL [R1+0x1114], R25 ;  /* 0x0011141901007387 */ /* 0x0003e40000100800 */
[----:B------:R2:W-:Y:S01]  /*1e0f0*/  STL [R1+0x1110], R26 ;  /* 0x0011101a01007387 */ /* 0x0005e20000100800 */
[----:B------:R4:W-:Y:S04]  /*1e100*/  STL [R1+0x110c], R27 ;  /* 0x00110c1b01007387 */ /* 0x0009e80000100800 */
[----:B0-----:R-:W3:Y:S01]  /*1e110*/  LDL.LU R24, [R1+0x50] ;  /* 0x0000500001187983 */ /* 0x001ee20000300800 */
[----:B-1----:R-:W3:Y:S02]  /*1e120*/  LDL.LU R25, [R1+0x54] ;  /* 0x0000540001197983 */ /* 0x002ee40000300800 */
[----:B--2---:R-:W2:Y:S02]  /*1e130*/  LDL.LU R26, [R1+0x58] ;  /* 0x00005800011a7983 */ /* 0x004ea40000300800 */
[----:B----4-:R-:W2:Y:S01]  /*1e140*/  LDL.LU R27, [R1+0x5c] ;  /* 0x00005c00011b7983 */ /* 0x010ea20000300800 */
[----:B------:R-:W4:Y:S01]  /*1e150*/  LDL.LU R12, [R1+0x190] ;  /* 0x00019000010c7983 */ /* 0x000f220000300800 */
[----:B------:R-:W4:Y:S02]  /*1e160*/  LDL.LU R13, [R1+0x194] ;  /* 0x00019400010d7983 */ /* 0x000f240000300800 */
[----:B------:R-:W2:Y:S02]  /*1e170*/  LDL.LU R14, [R1+0x198] ;  /* 0x00019800010e7983 */ /* 0x000ea40000300800 */
[----:B------:R-:W2:Y:S02]  /*1e180*/  LDL.LU R15, [R1+0x19c] ;  /* 0x00019c00010f7983 */ /* 0x000ea40000300800 */
[----:B--2---:R-:W-:Y:S01]  /*1e190*/  STL.64 [R1+0x12a8], R14 ;  /* 0x0012a80e01007387 */ /* 0x004fe20000100a00 */
[----:B----4-:R0:W-:Y:S03]  /*1e1a0*/  STL.64 [R1+0x12a0], R12 ;  /* 0x0012a00c01007387 */ /* 0x0101e60000100a00 */
[----:B0-----:R-:W2:Y:S01]  /*1e1b0*/  LDL.LU R12, [R1+0x1b0] ;  /* 0x0001b000010c7983 */ /* 0x001ea20000300800 */
[----:B------:R-:W2:Y:S02]  /*1e1c0*/  LDL.LU R13, [R1+0x1b4] ;  /* 0x0001b400010d7983 */ /* 0x000ea40000300800 */
[----:B------:R-:W2:Y:S02]  /*1e1d0*/  LDL.LU R14, [R1+0x1b8] ;  /* 0x0001b800010e7983 */ /* 0x000ea40000300800 */
[----:B------:R-:W2:Y:S01]  /*1e1e0*/  LDL.LU R15, [R1+0x1bc] ;  /* 0x0001bc00010f7983 */ /* 0x000ea20000300800 */
[----:B------:R-:W4:Y:S01]  /*1e1f0*/  LDL.LU R8, [R1+0x1a0] ;  /* 0x0001a00001087983 */ /* 0x000f220000300800 */
[----:B------:R-:W4:Y:S02]  /*1e200*/  LDL.LU R9, [R1+0x1a4] ;  /* 0x0001a40001097983 */ /* 0x000f240000300800 */
[----:B------:R-:W4:Y:S02]  /*1e210*/  LDL.LU R10, [R1+0x1a8] ;  /* 0x0001a800010a7983 */ /* 0x000f240000300800 */
[----:B------:R-:W4:Y:S01]  /*1e220*/  LDL.LU R11, [R1+0x1ac] ;  /* 0x0001ac00010b7983 */ /* 0x000f220000300800 */
[----:B------:R-:W-:Y:S01]  /*1e230*/  STL.64 [R1+0x1248], R26 ;  /* 0x0012481a01007387 */ /* 0x000fe20000100a00 */
[----:B---3--:R0:W-:Y:S03]  /*1e240*/  STL.64 [R1+0x1240], R24 ;  /* 0x0012401801007387 */ /* 0x0081e60000100a00 */
[----:B0-----:R-:W3:Y:S01]  /*1e250*/  LDL.LU R24, [R1+0x160] ;  /* 0x0001600001187983 */ /* 0x001ee20000300800 */
[----:B------:R-:W3:Y:S02]  /*1e260*/  LDL.LU R25, [R1+0x164] ;  /* 0x0001640001197983 */ /* 0x000ee40000300800 */
[----:B------:R-:W2:Y:S02]  /*1e270*/  LDL.LU R26, [R1+0x168] ;  /* 0x00016800011a7983 */ /* 0x000ea40000300800 */
[----:B------:R-:W2:Y:S02]  /*1e280*/  LDL.LU R27, [R1+0x16c] ;  /* 0x00016c00011b7983 */ /* 0x000ea40000300800 */
[----:B--2---:R-:W-:Y:S01]  /*1e290*/  STL.64 [R1+0x1258], R26 ;  /* 0x0012581a01007387 */ /* 0x004fe20000100a00 */
[----:B---3--:R0:W-:Y:S03]  /*1e2a0*/  STL.64 [R1+0x1250], R24 ;  /* 0x0012501801007387 */ /* 0x0081e60000100a00 */
[----:B0-----:R-:W2:Y:S01]  /*1e2b0*/  LDL.LU R24, [R1+0x170] ;  /* 0x0001700001187983 */ /* 0x001ea20000300800 */
[----:B------:R-:W2:Y:S02]  /*1e2c0*/  LDL.LU R25, [R1+0x174] ;  /* 0x0001740001197983 */ /* 0x000ea40000300800 */
[----:B------:R-:W3:Y:S02]  /*1e2d0*/  LDL.LU R26, [R1+0x178] ;  /* 0x00017800011a7983 */ /* 0x000ee40000300800 */
[----:B------:R-:W3:Y:S02]  /*1e2e0*/  LDL.LU R27, [R1+0x17c] ;  /* 0x00017c00011b7983 */ /* 0x000ee40000300800 */
[----:B---3--:R-:W-:Y:S01]  /*1e2f0*/  STL.64 [R1+0x1270], R26 ;  /* 0x0012701a01007387 */ /* 0x008fe20000100a00 */
[----:B--2---:R0:W-:Y:S03]  /*1e300*/  STL.64 [R1+0x1268], R24 ;  /* 0x0012681801007387 */ /* 0x0041e60000100a00 */
[----:B0-----:R-:W2:Y:S01]  /*1e310*/  LDL.LU R24, [R1+0x180] ;  /* 0x0001800001187983 */ /* 0x001ea20000300800 */
[----:B------:R-:W2:Y:S02]  /*1e320*/  LDL.LU R25, [R1+0x184] ;  /* 0x0001840001197983 */ /* 0x000ea40000300800 */
[----:B------:R-:W3:Y:S02]  /*1e330*/  LDL.LU R26, [R1+0x188] ;  /* 0x00018800011a7983 */ /* 0x000ee40000300800 */
[----:B------:R-:W3:Y:S01]  /*1e340*/  LDL.LU R27, [R1+0x18c] ;  /* 0x00018c00011b7983 */ /* 0x000ee20000300800 */
[----:B------:R-:W-:Y:S01]  /*1e350*/  HMMA.16816.F32 R12, R20, R16, R12 ;  /* 0x00000010140c723c */ /* 0x000fe2000000180c */
[----:B---3--:R-:W-:Y:S01]  /*1e360*/  STL.64 [R1+0x1280], R26 ;  /* 0x0012801a01007387 */ /* 0x008fe20000100a00 */
[----:B--2---:R0:W-:Y:S03]  /*1e370*/  STL.64 [R1+0x1278], R24 ;  /* 0x0012781801007387 */ /* 0x0041e60000100a00 */
[----:B0-----:R-:W2:Y:S01]  /*1e380*/  LDL.LU R24, [R1+0x90] ;  /* 0x0000900001187983 */ /* 0x001ea20000300800 */
[----:B------:R-:W2:Y:S02]  /*1e390*/  LDL.LU R25, [R1+0x94] ;  /* 0x0000940001197983 */ /* 0x000ea40000300800 */
[----:B------:R-:W3:Y:S02]  /*1e3a0*/  LDL.LU R26, [R1+0x98] ;  /* 0x00009800011a7983 */ /* 0x000ee40000300800 */
[----:B------:R-:W3:Y:S02]  /*1e3b0*/  LDL.LU R27, [R1+0x9c] ;  /* 0x00009c00011b7983 */ /* 0x000ee40000300800 */
[----:B---3--:R-:W-:Y:S01]  /*1e3c0*/  STL.64 [R1+0x1290], R26 ;  /* 0x0012901a01007387 */ /* 0x008fe20000100a00 */
[----:B--2---:R0:W-:Y:S10]  /*1e3d0*/  STL.64 [R1+0x1288], R24 ;  /* 0x0012881801007387 */ /* 0x0041f40000100a00 */
[----:B------:R1:W-:Y:S02]  /*1e3e0*/  STL.64 [R1+0xd0], R12 ;  /* 0x0000d00c01007387 */ /* 0x0003e40000100a00 */
[----:B0-----:R-:W-:-:S02]  /*1e3f0*/  IMAD.MOV.U32 R24, RZ, RZ, R7 ;  /* 0x000000ffff187224 */ /* 0x001fc400078e0007 */
[----:B------:R-:W-:Y:S02]  /*1e400*/  IMAD.MOV.U32 R25, RZ, RZ, R6 ;  /* 0x000000ffff197224 */ /* 0x000fe400078e0006 */
[----:B------:R-:W-:Y:S02]  /*1e410*/  IMAD.MOV.U32 R7, RZ, RZ, R15 ;  /* 0x000000ffff077224 */ /* 0x000fe400078e000f */
[----:B------:R-:W-:Y:S02]  /*1e420*/  IMAD.MOV.U32 R6, RZ, RZ, R14 ;  /* 0x000000ffff067224 */ /* 0x000fe400078e000e */
[----:B------:R-:W2:Y:S01]  /*1e430*/  LDL.LU.64 R14, [R1+0x12a8] ;  /* 0x0012a800010e7983 */ /* 0x000ea20000300a00 */
[----:B-1----:R-:W2:Y:S02]  /*1e440*/  LDL.LU.64 R12, [R1+0x12a0] ;  /* 0x0012a000010c7983 */ /* 0x002ea40000300a00 */
[----:B------:R-:W-:Y:S02]  /*1e450*/  STL [R1+0x11dc], R7 ;  /* 0x0011dc0701007387 */ /* 0x000fe40000100800 */
[----:B------:R-:W-:Y:S01]  /*1e460*/  STL [R1+0x11d8], R6 ;  /* 0x0011d80601007387 */ /* 0x000fe20000100800 */
[C---:B----4-:R-:W-:Y:S01]  /*1e470*/  HMMA.16816.F32 R24, R20.reuse, R24, R8 ;  /* 0x000000181418723c */ /* 0x050fe20000001808 */
[----:B------:R-:W2:Y:S11]  /*1e480*/  LDL.LU.64 R8, [R1+0x1298] ;  /* 0x0012980001087983 */ /* 0x000eb60000300a00 */
[----:B------:R-:W-:Y:S11]  /*1e490*/  @!UPT UIADD3 URZ, URZ, URZ, URZ ;  /* 0x0000003f3f3ff290 */ /* 0x000ff6000fffe03f */
[----:B------:R-:W-:Y:S01]  /*1e4a0*/  STL.64 [R1+0xc0], R24 ;  /* 0x0000c01801007387 */ /* 0x000fe20000100a00 */
[----:B------:R2:W-:Y:S02]  /*1e4b0*/  STL.64 [R1+0xc8], R26 ;  /* 0x0000c81a01007387 */ /* 0x0005e40000100a00 */
[C---:B--2---:R-:W-:Y:S11]  /*1e4c0*/  HMMA.16816.F32 R24, R20.reuse, R8, R12 ;  /* 0x000000081418723c */ /* 0x044ff6000000180c */
[----:B------:R-:W-:Y:S11]  /*1e4d0*/  @!UPT UIADD3 URZ, URZ, URZ, URZ ;  /* 0x0000003f3f3ff290 */ /* 0x000ff6000fffe03f */
[----:B------:R-:W-:Y:S02]  /*1e4e0*/  @!UPT UIADD3 URZ, URZ, URZ, URZ ;  /* 0x0000003f3f3ff290 */ /* 0x000fe4000fffe03f */
[----:B------:R-:W-:Y:S02]  /*1e4f0*/  IMAD.MOV.U32 R13, RZ, RZ, R26 ;  /* 0x000000ffff0d7224 */ /* 0x000fe400078e001a */
[----:B------:R-:W-:Y:S02]  /*1e500*/  IMAD.MOV.U32 R12, RZ, RZ, R27 ;  /* 0x000000ffff0c7224 */ /* 0x000fe400078e001b */
[----:B------:R-:W-:Y:S02]  /*1e510*/  IMAD.MOV.U32 R15, RZ, RZ, R24 ;  /* 0x000000ffff0f7224 */ /* 0x000fe400078e0018 */
[----:B------:R-:W-:Y:S01]  /*1e520*/  IMAD.MOV.U32 R14, RZ, RZ, R25 ;  /* 0x000000ffff0e7224 */ /* 0x000fe200078e0019 */
[----:B------:R-:W2:Y:S01]  /*1e530*/  LDL.LU.64 R26, [R1+0x1290] ;  /* 0x00129000011a7983 */ /* 0x000ea20000300a00 */
[----:B------:R-:W2:Y:S02]  /*1e540*/  LDL.LU.64 R24, [R1+0x1288] ;  /* 0x0012880001187983 */ /* 0x000ea40000300a00 */
[----:B------:R0:W-:Y:S02]  /*1e550*/  STL.64 [R1+0x1260], R8 ;  /* 0x0012600801007387 */ /* 0x0001e40000100a00 */
[----:B0-----:R-:W3:Y:S01]  /*1e560*/  LDL.LU.64 R8, [R1+0x30] ;  /* 0x0000300001087983 */ /* 0x001ee20000300a00 */
[----:B--2---:R-:W-:Y:S03]  /*1e570*/  HMMA.16816.F32 R20, R20, R4, R24 ;  /* 0x000000041414723c */ /* 0x004fe60000001818 */
[----:B------:R-:W2:Y:S01]  /*1e580*/  LDL.LU.64 R26, [R1+0x1280] ;  /* 0x00128000011a7983 */ /* 0x000ea20000300a00 */
[----:B------:R-:W2:Y:S11]  /*1e590*/  LDL.LU.64 R24, [R1+0x1278] ;  /* 0x0012780001187983 */ /* 0x000eb60000300a00 */
[----:B------:R-:W-:Y:S08]  /*1e5a0*/  @!UPT UIADD3 URZ, URZ, URZ, URZ ;  /* 0x0000003f3f3ff290 */ /* 0x000ff0000fffe03f */
[----:B------:R-:W-:Y:S01]  /*1e5b0*/  STL.64 [R1+0x1168], R22 ;  /* 0x0011681601007387 */ /* 0x000fe20000100a00 */
[----:B------:R0:W-:Y:S03]  /*1e5c0*/  STL.64 [R1+0x1160], R20 ;  /* 0x0011601401007387 */ /* 0x0001e60000100a00 */
[----:B0-----:R-:W2:Y:S01]  /*1e5d0*/  LDL.LU R20, [R1] ;  /* 0x0000000001147983 */ /* 0x001ea20000300800 */
[----:B------:R-:W-:Y:S02]  /*1e5e0*/  IMAD.MOV.U32 R21, RZ, RZ, R29 ;  /* 0x000000ffff157224 */ /* 0x000fe400078e001d */
[----:B------:R-:W-:Y:S02]  /*1e5f0*/  IMAD.MOV.U32 R22, RZ, RZ, R28 ;  /* 0x000000ffff167224 */ /* 0x000fe400078e001c */
[----:B------:R-:W-:-:S07]  /*1e600*/  IMAD.MOV.U32 R23, RZ, RZ, R3 ;  /* 0x000000ffff177224 */ /* 0x000fce00078e0003 */
[C---:B--2---:R-:W-:Y:S11]  /*1e610*/  HMMA.16816.F32 R24, R20.reuse, R16, R24 ;  /* 0x000000101418723c */ /* 0x044ff60000001818 */
[----:B------:R-:W-:Y:S11]  /*1e620*/  @!UPT UIADD3 URZ, URZ, URZ, URZ ;  /* 0x0000003f3f3ff290 */ /* 0x000ff6000fffe03f */
[----:B------:R-:W-:Y:S01]  /*1e630*/  @!UPT UIADD3 URZ, URZ, URZ, URZ ;  /* 0x0000003f3f3ff290 */ /* 0x000fe2000fffe03f */
[----:B------:R-:W-:Y:S01]  /*1e640*/  STL.64 [R1+0xa0], R24 ;  /* 0x0000a01801007387 */ /* 0x000fe20000100a00 */
[----:B------:R0:W-:Y:S03]  /*1e650*/  STL.64 [R1+0xa8], R26 ;  /* 0x0000a81a01007387 */ /* 0x0001e60000100a00 */
[----:B0-----:R-:W2:Y:S01]  /*1e660*/  LDL.LU.64 R26, [R1+0x1270] ;  /* 0x00127000011a7983 */ /* 0x001ea20000300a00 */
[----:B------:R-:W2:Y:S02]  /*1e670*/  LDL.LU.64 R24, [R1+0x1268] ;  /* 0x0012680001187983 */ /* 0x000ea40000300a00 */
[----:B---3--:R-:W-:Y:S02]  /*1e680*/  IMAD.MOV.U32 R28, RZ, RZ, R8 ;  /* 0x000000ffff1c7224 */ /* 0x008fe400078e0008 */
[----:B------:R-:W-:Y:S01]  /*1e690*/  IMAD.MOV.U32 R3, RZ, RZ, R9 ;  /* 0x000000ffff037224 */ /* 0x000fe200078e0009 */
[C---:B--2---:R-:W-:Y:S01]  /*1e6a0*/  HMMA.16816.F32 R24, R20.reuse, R8, R24 ;  /* 0x000000081418723c */ /* 0x044fe20000001818 */
[----:B------:R-:W2:Y:S11]  /*1e6b0*/  LDL.LU.64 R8, [R1+0x1260] ;  /* 0x0012600001087983 */ /* 0x000eb60000300a00 */
[----:B------:R-:W-:Y:S11]  /*1e6c0*/  @!UPT UIADD3 URZ, URZ, URZ, URZ ;  /* 0x0000003f3f3ff290 */ /* 0x000ff6000fffe03f */
[----:B------:R0:W-:Y:S01]  /*1e6d0*/  STL [R1+0x90], R24 ;  /* 0x0000901801007387 */ /* 0x0001e20000100800 */
[----:B------:R-:W-:Y:S02]  /*1e6e0*/  IMAD.MOV.U32 R6, RZ, RZ, R26 ;  /* 0x000000ffff067224 */ /* 0x000fe400078e001a */
[----:B------:R-:W-:Y:S02]  /*1e6f0*/  IMAD.MOV.U32 R29, RZ, RZ, R27 ;  /* 0x000000ffff1d7224 */ /* 0x000fe400078e001b */
[----:B------:R-:W-:Y:S01]  /*1e700*/  IMAD.MOV.U32 R7, RZ, RZ, R25 ;  /* 0x000000ffff077224 */ /* 0x000fe200078e0019 */
[----:B------:R-:W2:Y:S04]  /*1e710*/  LDL.LU.64 R26, [R1+0x1258] ;  /* 0x00125800011a7983 */ /* 0x000ea80000300a00 */
        /* <DEDUP_REMOVED lines=12> */
[----:B------:R-:W-:Y:S02]  /*1e7e0*/  STL.64 [R1+0x11f8], R6 ;  /* 0x0011f80601007387 */ /* 0x000fe40000100a00 */
[----:B------:R0:W-:Y:S11]  /*1e7f0*/  STL.64 [R1+0x11f0], R4 ;  /* 0x0011f00401007387 */ /* 0x0001f60000100a00 */
[----:B------:R-:W-:Y:S06]  /*1e800*/  @!UPT UIADD3 URZ, URZ, URZ, URZ ;  /* 0x0000003f3f3ff290 */ /* 0x000fec000fffe03f */
[----:B------:R-:W-:Y:S01]  /*1e810*/  STL.64 [R1+0x60], R20 ;  /* 0x0000601401007387 */ /* 0x000fe20000100a00 */
[----:B------:R1:W-:Y:S02]  /*1e820*/  STL.64 [R1+0x68], R22 ;  /* 0x0000681601007387 */ /* 0x0003e40000100a00 */
[----:B0-----:R-:W3:Y:S02]  /*1e830*/  LDL.LU R4, [R1+0x130] ;  /* 0x0001300001047983 */ /* 0x001ee40000300800 */
[----:B------:R-:W3:Y:S01]  /*1e840*/  LDL.LU R5, [R1+0x134] ;  /* 0x0001340001057983 */ /* 0x000ee20000300800 */
[----:B------:R-:W4:Y:S01]  /*1e850*/  LDL.LU R6, [R1+0x138] ;  /* 0x0001380001067983 */ /* 0x000f220000300800 */
[----:B------:R-:W4:Y:S02]  /*1e860*/  LDL.LU R7, [R1+0x13c] ;  /* 0x00013c0001077983 */ /* 0x000f240000300800 */
[----:B-1----:R-:W-:Y:S02]  /*1e870*/  IMAD.MOV.U32 R23, RZ, RZ, R12 ;  /* 0x000000ffff177224 */ /* 0x002fe400078e000c */
[----:B------:R-:W-:-:S02]  /*1e880*/  IMAD.MOV.U32 R22, RZ, RZ, R13 ;  /* 0x000000ffff167224 */ /* 0x000fc400078e000d */
[----:B------:R-:W-:Y:S02]  /*1e890*/  IMAD.MOV.U32 R21, RZ, RZ, R14 ;  /* 0x000000ffff157224 */ /* 0x000fe400078e000e */
[----:B------:R-:W-:Y:S01]  /*1e8a0*/  IMAD.MOV.U32 R20, RZ, RZ, R15 ;  /* 0x000000ffff147224 */ /* 0x000fe200078e000f */
[----:B--2---:R-:W-:Y:S01]  /*1e8b0*/  HMMA.16816.F32 R16, R8, R16, R24 ;  /* 0x000000100810723c */ /* 0x004fe20000001818 */
[----:B----4-:R-:W-:Y:S01]  /*1e8c0*/  STL.64 [R1+0x1208], R6 ;  /* 0x0012080601007387 */ /* 0x010fe20000100a00 */
[----:B---3--:R0:W-:Y:S11]  /*1e8d0*/  STL.64 [R1+0x1200], R4 ;  /* 0x0012000401007387 */ /* 0x0081f60000100a00 */
[----:B------:R-:W-:Y:S11]  /*1e8e0*/  @!UPT UIADD3 URZ, URZ, URZ, URZ ;  /* 0x0000003f3f3ff290 */ /* 0x000ff6000fffe03f */
[----:B------:R-:W-:Y:S02]  /*1e8f0*/  IMAD.MOV.U32 R24, RZ, RZ, R16 ;  /* 0x000000ffff187224 */ /* 0x000fe400078e0010 */
        /* <DEDUP_REMOVED lines=10> */
[----:B------:R-:W4:Y:S01]  /*1e9a0*/  LDL.LU R16, [R1+0x100] ;  /* 0x0001000001107983 */ /* 0x000f220000300800 */
[----:B------:R-:W4:Y:S02]  /*1e9b0*/  LDL.LU R17, [R1+0x104] ;  /* 0x0001040001117983 */ /* 0x000f240000300800 */
[----:B------:R-:W2:Y:S02]  /*1e9c0*/  LDL.LU R18, [R1+0x108] ;  /* 0x0001080001127983 */ /* 0x000ea40000300800 */
[----:B------:R-:W-:-:S02]  /*1e9d0*/  IMAD.MOV.U32 R27, RZ, RZ, R19 ;  /* 0x000000ffff1b7224 */ /* 0x000fc400078e0013 */
[----:B------:R-:W-:Y:S02]  /*1e9e0*/  IMAD.MOV.U32 R19, RZ, RZ, R2 ;  /* 0x000000ffff137224 */ /* 0x000fe400078e0002 */
[----:B------:R-:W3:Y:S04]  /*1e9f0*/  LDL.LU R2, [R1+0x1218] ;  /* 0x0012180001027983 */ /* 0x000ee80000300800 */
[----:B--2---:R-:W-:Y:S01]  /*1ea00*/  STL.64 [R1+0x11c0], R18 ;  /* 0x0011c01201007387 */ /* 0x004fe20000100a00 */
[----:B----4-:R0:W-:Y:S03]  /*1ea10*/  STL.64 [R1+0x11b8], R16 ;  /* 0x0011b81001007387 */ /* 0x0101e60000100a00 */
[----:B0-----:R-:W2:Y:S01]  /*1ea20*/  LDL.LU R16, [R1+0x110] ;  /* 0x0001100001107983 */ /* 0x001ea20000300800 */
[----:B------:R-:W2:Y:S02]  /*1ea30*/  LDL.LU R17, [R1+0x114] ;  /* 0x0001140001117983 */ /* 0x000ea40000300800 */
[----:B------:R-:W4:Y:S02]  /*1ea40*/  LDL.LU R18, [R1+0x118] ;  /* 0x0001180001127983 */ /* 0x000f240000300800 */
[----:B------:R-:W-:-:S02]  /*1ea50*/  IMAD.MOV.U32 R19, RZ, RZ, R0 ;  /* 0x000000ffff137224 */ /* 0x000fc400078e0000 */
[----:B------:R-:W3:Y:S04]  /*1ea60*/  LDL.LU R0, [R1+0x1214] ;  /* 0x0012140001007983 */ /* 0x000ee80000300800 */
[----:B----4-:R-:W-:Y:S01]  /*1ea70*/  STL.64 [R1+0x11d0], R18 ;  /* 0x0011d01201007387 */ /* 0x010fe20000100a00 */
[----:B--2---:R3:W-:Y:S02]  /*1ea80*/  STL.64 [R1+0x11c8], R16 ;  /* 0x0011c81001007387 */ /* 0x0047e40000100a00 */
[----:B---3--:R-:W-:Y:S02]  /*1ea90*/  IMAD.MOV.U32 R16, RZ, RZ, R2 ;  /* 0x000000ffff107224 */ /* 0x008fe400078e0002 */
[----:B------:R-:W2:Y:S01]  /*1eaa0*/  LDL.LU R2, [R1+0x1210] ;  /* 0x0012100001027983 */ /* 0x000ea20000300800 */
[----:B------:R-:W3:Y:S02]  /*1eab0*/  LDL.LU R17, [R1+0x124] ;  /* 0x0001240001117983 */ /* 0x000ee40000300800 */
[----:B------:R-:W3:Y:S02]  /*1eac0*/  LDL.LU R18, [R1+0x128] ;  /* 0x0001280001127983 */ /* 0x000ee40000300800 */
[----:B------:R-:W3:Y:S01]  /*1ead0*/  LDL.LU R19, [R1+0x12c] ;  /* 0x00012c0001137983 */ /* 0x000ee20000300800 */
[----:B------:R-:W-:Y:S01]  /*1eae0*/  STL.64 [R1+0x1178], R22 ;  /* 0x0011781601007387 */ /* 0x000fe20000100a00 */
[----:B------:R0:W-:Y:S02]  /*1eaf0*/  STL.64 [R1+0x1170], R20 ;  /* 0x0011701401007387 */ /* 0x0001e40000100a00 */
[----:B0-----:R-:W-:-:S02]  /*1eb00*/  IMAD.MOV.U32 R20, RZ, RZ, R28 ;  /* 0x000000ffff147224 */ /* 0x001fc400078e001c */
[----:B------:R-:W-:-:S07]  /*1eb10*/  IMAD.MOV.U32 R21, RZ, RZ, R3 ;  /* 0x000000ffff157224 */ /* 0x000fce00078e0003 */
[C---:B------:R-:W-:Y:S01]  /*1eb20*/  HMMA.16816.F32 R4, R8.reuse, R20, R4 ;  /* 0x000000140804723c */ /* 0x040fe20000001804 */
[----:B------:R-:W-:Y:S01]  /*1eb30*/  STL.64 [R1+0x1128], R26 ;  /* 0x0011281a01007387 */ /* 0x000fe20000100a00 */
[----:B------:R0:W-:Y:S03]  /*1eb40*/  STL.64 [R1+0x1120], R24 ;  /* 0x0011201801007387 */ /* 0x0001e60000100a00 */
[----:B0-----:R-:W4:Y:S01]  /*1eb50*/  LDL.LU.64 R24, [R1+0x20] ;  /* 0x0000200001187983 */ /* 0x001f220000300a00 */
[----:B------:R-:W3:Y:S11]  /*1eb60*/  LDL.LU.64 R26, [R1+0x28] ;  /* 0x00002800011a7983 */ /* 0x000ef60000300a00 */
[----:B------:R-:W-:Y:S06]  /*1eb70*/  @!UPT UIADD3 URZ, URZ, URZ, URZ ;  /* 0x0000003f3f3ff290 */ /* 0x000fec000fffe03f */
[----:B------:R-:W-:Y:S01]  /*1eb80*/  STL.64 [R1+0x10], R4 ;  /* 0x0000100401007387 */ /* 0x000fe20000100a00 */
[----:B------:R0:W-:Y:S03]  /*1eb90*/  STL.64 [R1+0x18], R6 ;  /* 0x0000180601007387 */ /* 0x0001e60000100a00 */
[----:B0-----:R-:W4:Y:S01]  /*1eba0*/  LDL.LU.64 R6, [R1+0x1208] ;  /* 0x0012080001067983 */ /* 0x001f220000300a00 */
[----:B------:R-:W4:Y:S02]  /*1ebb0*/  LDL.LU.64 R4, [R1+0x1200] ;  /* 0x0012000001047983 */ /* 0x000f240000300a00 */
[----:B------:R-:W-:Y:S02]  /*1ebc0*/  IMAD.MOV.U32 R23, RZ, RZ, R0 ;  /* 0x000000ffff177224 */ /* 0x000fe400078e0000 */
[----:B--2---:R-:W-:Y:S01]  /*1ebd0*/  IMAD.MOV.U32 R22, RZ, RZ, R2 ;  /* 0x000000ffff167224 */ /* 0x004fe200078e0002 */
[C---:B----4-:R-:W-:Y:S11]  /*1ebe0*/  HMMA.16816.F32 R4, R8.reuse, R24, R4 ;  /* 0x000000180804723c */ /* 0x050ff60000001804 */
[----:B------:R-:W-:Y:S11]  /*1ebf0*/  @!UPT UIADD3 URZ, URZ, URZ, URZ ;  /* 0x0000003f3f3ff290 */ /* 0x000ff6000fffe03f */
[----:B------:R-:W-:Y:S02]  /*1ec00*/  @!UPT UIADD3 URZ, URZ, URZ, URZ ;  /* 0x0000003f3f3ff290 */ /* 0x000fe4000fffe03f */
[----:B------:R-:W-:Y:S02]  /*1ec10*/  IMAD.MOV.U32 R3, RZ, RZ, R6 ;  /* 0x000000ffff037224 */ /* 0x000fe400078e0006 */
[----:B------:R-:W-:Y:S02]  /*1ec20*/  IMAD.MOV.U32 R2, RZ, RZ, R7 ;  /* 0x000000ffff027224 */ /* 0x000fe400078e0007 */
[----:B------:R-:W-:Y:S02]  /*1ec30*/  IMAD.MOV.U32 R0, RZ, RZ, R4 ;  /* 0x000000ffff007224 */ /* 0x000fe400078e0004 */
[----:B------:R-:W-:Y:S01]  /*1ec40*/  IMAD.MOV.U32 R28, RZ, RZ, R5 ;  /* 0x000000ffff1c7224 */ /* 0x000fe200078e0005 */
[----:B------:R-:W2:Y:S01]  /*1ec50*/  LDL.LU.64 R6, [R1+0x11f8] ;  /* 0x0011f80001067983 */ /* 0x000ea20000300a00 */
[----:B------:R-:W4:Y:S02]  /*1ec60*/  LDL.LU.64 R4, [R1+0x11f0] ;  /* 0x0011f00001047983 */ /* 0x000f240000300a00 */
[----:B----4-:R-:W-:Y:S01]  /*1ec70*/  HMMA.16816.F32 R8, R8, R4, R12 ;  /* 0x000000040808723c */ /* 0x010fe2000000180c */
[----:B------:R-:W3:Y:S01]  /*1ec80*/  LDL.LU.64 R14, [R1+0x11e8] ;  /* 0x0011e800010e7983 */ /* 0x000ee20000300a00 */
[----:B------:R-:W3:Y:S11]  /*1ec90*/  LDL.LU.64 R12, [R1+0x11e0] ;  /* 0x0011e000010c7983 */ /* 0x000ef60000300a00 */
[----:B------:R-:W-:Y:S10]  /*1eca0*/  @!UPT UIADD3 URZ, URZ, URZ, URZ ;  /* 0x0000003f3f3ff290 */ /* 0x000ff4000fffe03f */
[----:B------:R-:W-:Y:S01]  /*1ecb0*/  STL.64 [R1+0x10c0], R10 ;  /* 0x0010c00a01007387 */ /* 0x000fe20000100a00 */
[----:B------:R0:W-:Y:S03]  /*1ecc0*/  STL.64 [R1+0x1130], R8 ;  /* 0x0011300801007387 */ /* 0x0001e60000100a00 */
[----:B0-----:R-:W4:Y:S01]  /*1ecd0*/  LDL.LU R8, [R1+0x90] ;  /* 0x0000900001087983 */ /* 0x001f220000300800 */
[----:B--2---:R-:W-:Y:S02]  /*1ece0*/  IMAD.MOV.U32 R10, RZ, RZ, R6 ;  /* 0x000000ffff0a7224 */ /* 0x004fe400078e0006 */
[----:B------:R-:W-:Y:S02]  /*1ecf0*/  IMAD.MOV.U32 R11, RZ, RZ, R29 ;  /* 0x000000ffff0b7224 */ /* 0x000fe400078e001d */
[----:B------:R-:W-:Y:S02]  /*1ed00*/  IMAD.MOV.U32 R9, RZ, RZ, R7 ;  /* 0x000000ffff097224 */ /* 0x000fe400078e0007 */
[----:B------:R-:W2:Y:S01]  /*1ed10*/  LDL.LU R7, [R1+0x11dc] ;  /* 0x0011dc0001077983 */ /* 0x000ea20000300800 */
[----:B------:R-:W2:Y:S02]  /*1ed20*/  LDL.LU R6, [R1+0x11d8] ;  /* 0x0011d80001067983 */ /* 0x000ea40000300800 */
[----:B------:R0:W-:Y:S01]  /*1ed30*/  STL.64 [R1+0x1148], R10 ;  /* 0x0011480a01007387 */ /* 0x0001e20000100a00 */
[----:B----4-:R-:W-:Y:S01]  /*1ed40*/  STL.64 [R1+0x1140], R8 ;  /* 0x0011400801007387 */ /* 0x010fe20000100a00 */
[----:B0-----:R-:W3:Y:S02]  /*1ed50*/  LDL.LU.64 R10, [R1+0x48] ;  /* 0x00004800010a7983 */ /* 0x001ee40000300a00 */
[C---:B---3--:R-:W-:Y:S11]  /*1ed60*/  HMMA.16816.F32 R16, R12.reuse, R10, R16 ;  /* 0x0000000a0c10723c */ /* 0x048ff60000001810 */
[----:B------:R-:W-:Y:S11]  /*1ed70*/  @!UPT UIADD3 URZ, URZ, URZ, URZ ;  /* 0x0000003f3f3ff290 */ /* 0x000ff6000fffe03f */
[----:B------:R-:W-:Y:S01]  /*1ed80*/  @!UPT UIADD3 URZ, URZ, URZ, URZ ;  /* 0x0000003f3f3ff290 */ /* 0x000fe2000fffe03f */
[----:B------:R-:W-:Y:S01]  /*1ed90*/  STL.64 [R1+0x220], R16 ;  /* 0x0002201001007387 */ /* 0x000fe20000100a00 */
[----:B------:R0:W-:Y:S02]  /*1eda0*/  STL.64 [R1+0x228], R18 ;  /* 0x0002281201007387 */ /* 0x0001e40000100a00 */
[----:B------:R-:W-:Y:S01]  /*1edb0*/  IMAD.MOV.U32 R29, RZ, RZ, R16 ;  /* 0x000000ffff1d7224 */ /* 0x000fe200078e0010 */
[----:B0-----:R-:W3:Y:S01]  /*1edc0*/  LDL.LU.64 R18, [R1+0x11d0] ;  /* 0x0011d00001127983 */ /* 0x001ee20000300a00 */
[----:B------:R-:W3:Y:S03]  /*1edd0*/  LDL.LU.64 R16, [R1+0x11c8] ;  /* 0x0011c80001107983 */ /* 0x000ee60000300a00 */
[----:B------:R-:W-:Y:S01]  /*1ede0*/  STL [R1+0xf64], R29 ;  /* 0x000f641d01007387 */ /* 0x000fe20000100800 */
[----:B---3--:R-:W-:Y:S11]  /*1edf0*/  HMMA.16816.F32 R16, R12, R22, R16 ;  /* 0x000000160c10723c */ /* 0x008ff60000001810 */
[----:B------:R-:W-:Y:S11]  /*1ee00*/  @!UPT UIADD3 URZ, URZ, URZ, URZ ;  /* 0x0000003f3f3ff290 */ /* 0x000ff6000fffe03f */
[----:B------:R-:W-:Y:S01]  /*1ee10*/  @!UPT UIADD3 URZ, URZ, URZ, URZ ;  /* 0x0000003f3f3ff290 */ /* 0x000fe2000fffe03f */
[----:B------:R-:W-:Y:S01]  /*1ee20*/  STL.64 [R1+0x210], R16 ;  /* 0x0002101001007387 */ /* 0x000fe20000100a00 */
[----:B------:R0:W-:Y:S03]  /*1ee30*/  STL.64 [R1+0x218], R18 ;  /* 0x0002181201007387 */ /* 0x0001e60000100a00 */
[----:B0-----:R-:W3:Y:S01]  /*1ee40*/  LDL.LU.64 R18, [R1+0x11c0] ;  /* 0x0011c00001127983 */ /* 0x001ee20000300a00 */
[----:B------:R-:W3:Y:S02]  /*1ee50*/  LDL.LU.64 R16, [R1+0x11b8] ;  /* 0x0011b80001107983 */ /* 0x000ee40000300a00 */
[----:B------:R2:W-:Y:S02]  /*1ee60*/  STL.64 [R1+0x1188], R22 ;  /* 0x0011881601007387 */ /* 0x0005e40000100a00 */
[----:B------:R-:W4:Y:S01]  /*1ee70*/  LDL.LU R20, [R1+0xd0] ;  /* 0x0000d00001147983 */ /* 0x000f220000300800 */
[----:B------:R-:W4:Y:S01]  /*1ee80*/  LDL.LU R21, [R1+0xd4] ;  /* 0x0000d40001157983 */ /* 0x000f220000300800 */
[----:B--2---:R-:W-:-:S02]  /*1ee90*/  IMAD.MOV.U32 R22, RZ, RZ, R6 ;  /* 0x000000ffff167224 */ /* 0x004fc400078e0006 */
[----:B------:R-:W-:Y:S01]  /*1eea0*/  IMAD.MOV.U32 R23, RZ, RZ, R7 ;  /* 0x000000ffff177224 */ /* 0x000fe200078e0007 */
[----:B------:R-:W2:Y:S01]  /*1eeb0*/  LDL.LU R6, [R1+0x11b4] ;  /* 0x0011b40001067983 */ /* 0x000ea20000300800 */
[----:B------:R-:W2:Y:S01]  /*1eec0*/  LDL.LU R7, [R1+0x11b0] ;  /* 0x0011b00001077983 */ /* 0x000ea20000300800 */
[C---:B---3--:R-:W-:Y:S11]  /*1eed0*/  HMMA.16816.F32 R16, R12.reuse, R26, R16 ;  /* 0x0000001a0c10723c */ /* 0x048ff60000001810 */
[----:B------:R-:W-:Y:S11]  /*1eee0*/  @!UPT UIADD3 URZ, URZ, URZ, URZ ;  /* 0x0000003f3f3ff290 */ /* 0x000ff6000fffe03f */
[----:B------:R-:W-:Y:S01]  /*1eef0*/  @!UPT UIADD3 URZ, URZ, URZ, URZ ;  /* 0x0000003f3f3ff290 */ /* 0x000fe2000fffe03f */
[----:B------:R-:W-:Y:S01]  /*1ef00*/  STL.64 [R1+0x1e0], R16 ;  /* 0x0001e01001007387 */ /* 0x000fe20000100a00 */
[----:B------:R0:W-:Y:S03]  /*1ef10*/  STL.64 [R1+0x1e8], R18 ;  /* 0x0001e81201007387 */ /* 0x0001e60000100a00 */
[----:B0-----:R-:W2:Y:S01]  /*1ef20*/  LDL.LU.64 R18, [R1+0x11a8] ;  /* 0x0011a80001127983 */ /* 0x001ea20000300a00 */
[----:B------:R-:W2:Y:S02]  /*1ef30*/  LDL.LU.64 R16, [R1+0x11a0] ;  /* 0x0011a00001107983 */ /* 0x000ea40000300a00 */
[----:B------:R0:W-:Y:S02]  /*1ef40*/  STL.64 [R1+0x1180], R26 ;  /* 0x0011801a01007387 */ /* 0x0001e40000100a00 */
[----:B------:R-:W3:Y:S01]  /*1ef50*/  LDL.LU R24, [R1+0xc0] ;  /* 0x0000c00001187983 */ /* 0x000ee20000300800 */
[----:B------:R-:W3:Y:S04]  /*1ef60*/  LDL.LU R25, [R1+0xc4] ;  /* 0x0000c40001197983 */ /* 0x000ee80000300800 */
[----:B0-----:R-:W3:Y:S01]  /*1ef70*/  LDL.LU R26, [R1+0xc8] ;  /* 0x0000c800011a7983 */ /* 0x001ee20000300800 */
[----:B------:R-:W3:Y:S01]  /*1ef80*/  LDL.LU R27, [R1+0xcc] ;  /* 0x0000cc00011b7983 */ /* 0x000ee20000300800 */
[----:B--2---:R-:W-:Y:S02]  /*1ef90*/  HMMA.16816.F32 R12, R12, R6, R16 ;  /* 0x000000060c0c723c */ /* 0x004fe40000001810 */
[----:B------:R-:W4:Y:S01]  /*1efa0*/  LDL.LU.64 R18, [R1+0x1198] ;  /* 0x0011980001127983 */ /* 0x000f220000300a00 */
[----:B------:R-:W4:Y:S11]  /*1efb0*/  LDL.LU.64 R16, [R1+0x1190] ;  /* 0x0011900001107983 */ /* 0x000f360000300a00 */
[----:B------:R-:W-:Y:S09]  /*1efc0*/  @!UPT UIADD3 URZ, URZ, URZ, URZ ;  /* 0x0000003f3f3ff290 */ /* 0x000ff2000fffe03f */
[----:B------:R0:W-:Y:S01]  /*1efd0*/  STL.64 [R1+0x1d0], R12 ;  /* 0x0001d00c01007387 */ /* 0x0001e20000100a00 */
[----:B------:R1:W-:Y:S03]  /*1efe0*/  STL.64 [R1+0x1d8], R14 ;  /* 0x0001d80e01007387 */ /* 0x0003e60000100a00 */
[----:B0-----:R-:W2:Y:S01]  /*1eff0*/  LDL.LU R12, [R1+0xa0] ;  /* 0x0000a000010c7983 */ /* 0x001ea20000300800 */
[----:B------:R-:W2:Y:S02]  /*1f000*/  LDL.LU R13, [R1+0xa4] ;  /* 0x0000a400010d7983 */ /* 0x000ea40000300800 */
[----:B-1----:R-:W2:Y:S02]  /*1f010*/  LDL.LU R14, [R1+0xa8] ;  /* 0x0000a800010e7983 */ /* 0x002ea40000300800 */
[----:B------:R-:W2:Y:S01]  /*1f020*/  LDL.LU R15, [R1+0xac] ;  /* 0x0000ac00010f7983 */ /* 0x000ea20000300800 */
[C---:B----4-:R-:W-:Y:S11]  /*1f030*/  HMMA.16816.F32 R20, R16.reuse, R10, R20 ;  /* 0x0000000a1014723c */ /* 0x050ff60000001814 */
[----:B------:R-:W-:Y:S11]  /*1f040*/  @!UPT UIADD3 URZ, URZ, URZ, URZ ;  /* 0x0000003f3f3ff290 */ /* 0x000ff6000fffe03f */
[----:B------:R-:W-:Y:S01]  /*1f050*/  @!UPT UIADD3 URZ, URZ, URZ, URZ ;  /* 0x0000003f3f3ff290 */ /* 0x000fe2000fffe03f */
[----:B------:R-:W-:Y:S01]  /*1f060*/  STL.64 [R1+0x190], R20 ;  /* 0x0001901401007387 */ /* 0x000fe20000100a00 */
[----:B------:R0:W-:Y:S03]  /*1f070*/  STL.64 [R1+0x198], R22 ;  /* 0x0001981601007387 */ /* 0x0001e60000100a00 */
[----:B0-----:R-:W3:Y:S02]  /*1f080*/  LDL.LU.64 R22, [R1+0x1188] ;  /* 0x0011880001167983 */ /* 0x001ee40000300a00 */
[C---:B---3--:R-:W-:Y:S02]  /*1f090*/  HMMA.16816.F32 R20, R16.reuse, R22, R24 ;  /* 0x000000161014723c */ /* 0x048fe40000001818 */
[----:B------:R-:W3:Y:S11]  /*1f0a0*/  LDL.LU.64 R26, [R1+0x1180] ;  /* 0x00118000011a7983 */ /* 0x000ef60000300a00 */
[----:B------:R-:W-:Y:S10]  /*1f0b0*/  @!UPT UIADD3 URZ, URZ, URZ, URZ ;  /* 0x0000003f3f3ff290 */ /* 0x000ff4000fffe03f */
        /* <DEDUP_REMOVED lines=11> */
[----:B------:R0:W-:Y:S02]  /*1f170*/  STL.64 [R1+0x1138], R26 ;  /* 0x0011381a01007387 */ /* 0x0001e40000100a00 */
[----:B0-----:R-:W4:Y:S01]  /*1f180*/  LDL.LU.64 R26, [R1+0x38] ;  /* 0x00003800011a7983 */ /* 0x001f220000300a00 */
[----:B---3--:R-:W-:Y:S03]  /*1f190*/  HMMA.16816.F32 R16, R16, R6, R20 ;  /* 0x000000061010723c */ /* 0x008fe60000001814 */
[----:B------:R-:W2:Y:S01]  /*1f1a0*/  LDL.LU.64 R22, [R1+0x1158] ;  /* 0x0011580001167983 */ /* 0x000ea20000300a00 */
[----:B------:R-:W2:Y:S11]  /*1f1b0*/  LDL.LU.64 R20, [R1+0x1150] ;  /* 0x0011500001147983 */ /* 0x000eb60000300a00 */
[----:B------:R-:W-:Y:S08]  /*1f1c0*/  @!UPT UIADD3 URZ, URZ, URZ, URZ ;  /* 0x0000003f3f3ff290 */ /* 0x000ff0000fffe03f */
[----:B------:R-:W-:Y:S01]  /*1f1d0*/  STL.64 [R1+0x150], R16 ;  /* 0x0001501001007387 */ /* 0x000fe20000100a00 */
[----:B------:R2:W-:Y:S02]  /*1f1e0*/  STL.64 [R1+0x158], R18 ;  /* 0x0001581201007387 */ /* 0x0005e40000100a00 */
[----:B--2---:R-:W-:Y:S07]  /*1f1f0*/  HMMA.16816.F32 R16, R20, R10, R12 ;  /* 0x0000000a1410723c */ /* 0x004fee000000180c */
[----:B------:R-:W-:-:S02]  /*1f200*/  IMAD.MOV.U32 R15, RZ, RZ, R10 ;  /* 0x000000ffff0f7224 */ /* 0x000fc400078e000a */
[----:B------:R-:W-:Y:S02]  /*1f210*/  IMAD.MOV.U32 R14, RZ, RZ, R11 ;  /* 0x000000ffff0e7224 */ /* 0x000fe400078e000b */
[----:B------:R-:W2:Y:S01]  /*1f220*/  LDL.LU.64 R10, [R1+0x1148] ;  /* 0x00114800010a7983 */ /* 0x000ea20000300a00 */
[----:B------:R-:W2:Y:S11]  /*1f230*/  LDL.LU.64 R8, [R1+0x1140] ;  /* 0x0011400001087983 */ /* 0x000eb60000300a00 */
[----:B------:R-:W-:Y:S01]  /*1f240*/  @!UPT UIADD3 URZ, URZ, URZ, URZ ;  /* 0x0000003f3f3ff290 */ /* 0x000fe2000fffe03f */
[----:B------:R-:W-:Y:S01]  /*1f250*/  IMAD.MOV.U32 R12, RZ, RZ, R18 ;  /* 0x000000ffff0c7224 */ /* 0x000fe200078e0012 */
[----:B------:R-:W-:Y:S01]  /*1f260*/  STL.64 [R1+0x1c0], R16 ;  /* 0x0001c01001007387 */ /* 0x000fe20000100a00 */
[----:B------:R-:W-:Y:S02]  /*1f270*/  STL.64 [R1+0x1c8], R18 ;  /* 0x0001c81201007387 */ /* 0x000fe40000100a00 */
[----:B------:R4:W-:Y:S01]  /*1f280*/  STL [R1+0xf6c], R16 ;  /* 0x000f6c1001007387 */ /* 0x0009e20000100800 */
[----:B------:R0:W-:Y:S01]  /*1f290*/  STL [R1+0xf68], R12 ;  /* 0x000f680c01007387 */ /* 0x0001e20000100800 */
[----:B----4-:R-:W-:Y:S02]  /*1f2a0*/  IMAD.MOV.U32 R16, RZ, RZ, R26 ;  /* 0x000000ffff107224 */ /* 0x010fe400078e001a */
[----:B0-----:R-:W-:Y:S01]  /*1f2b0*/  IMAD.MOV.U32 R12, RZ, RZ, R27 ;  /* 0x000000ffff0c7224 */ /* 0x001fe200078e001b */
[----:B--2---:R-:W-:Y:S01]  /*1f2c0*/  HMMA.16816.F32 R8, R20, R26, R8 ;  /* 0x0000001a1408723c */ /* 0x004fe20000001808 */
[----:B------:R-:W2:Y:S11]  /*1f2d0*/  LDL.LU.64 R26, [R1+0x1138] ;  /* 0x00113800011a7983 */ /* 0x000eb60000300a00 */
[----:B------:R-:W-:Y:S11]  /*1f2e0*/  @!UPT UIADD3 URZ, URZ, URZ, URZ ;  /* 0x0000003f3f3ff290 */ /* 0x000ff6000fffe03f */
[----:B------:R0:W-:Y:S01]  /*1f2f0*/  STL.64 [R1+0x1b0], R8 ;  /* 0x0001b00801007387 */ /* 0x0001e20000100a00 */
[----:B------:R1:W-:Y:S02]  /*1f300*/  STL.64 [R1+0x1b8], R10 ;  /* 0x0001b80a01007387 */ /* 0x0003e40000100a00 */
[----:B------:R-:W-:Y:S02]  /*1f310*/  IMAD.MOV.U32 R17, RZ, RZ, R8 ;  /* 0x000000ffff117224 */ /* 0x000fe400078e0008 */
[----:B------:R-:W-:Y:S01]  /*1f320*/  IMAD.MOV.U32 R13, RZ, RZ, R10 ;  /* 0x000000ffff0d7224 */ /* 0x000fe200078e000a */
[----:B0-----:R-:W3:Y:S01]  /*1f330*/  LDL.LU.64 R8, [R1+0x1130] ;  /* 0x0011300001087983 */ /* 0x001ee20000300a00 */
[----:B------:R-:W4:Y:S02]  /*1f340*/  LDL.LU.64 R4, [R1+0x200] ;  /* 0x0002000001047983 */ /* 0x000f240000300a00 */
[----:B-1----:R-:W2:Y:S02]  /*1f350*/  LDL.LU.64 R10, [R1+0x1f8] ;  /* 0x0001f800010a7983 */ /* 0x002ea40000300a00 */
[----:B--2---:R0:W-:Y:S01]  /*1f360*/  STL.64 [R1+0x10d8], R10 ;  /* 0x0010d80a01007387 */ /* 0x0041e20000100a00 */
[----:B---3--:R-:W-:Y:S02]  /*1f370*/  STL.64 [R1+0x10d0], R8 ;  /* 0x0010d00801007387 */ /* 0x008fe40000100a00 */
[----:B0-----:R-:W-:-:S02]  /*1f380*/  IMAD.MOV.U32 R10, RZ, RZ, R16 ;  /* 0x000000ffff0a7224 */ /* 0x001fc400078e0010 */
[----:B------:R-:W-:-:S05]  /*1f390*/  IMAD.MOV.U32 R11, RZ, RZ, R12 ;  /* 0x000000ffff0b7224 */ /* 0x000fca00078e000c */
[----:B------:R-:W-:Y:S01]  /*1f3a0*/  STL.64 [R1+0x10f0], R10 ;  /* 0x0010f00a01007387 */ /* 0x000fe20000100a00 */
[----:B------:R0:W-:Y:S02]  /*1f3b0*/  STL [R1+0xf74], R17 ;  /* 0x000f741101007387 */ /* 0x0001e40000100800 */
[----:B------:R-:W2:Y:S01]  /*1f3c0*/  LDL.LU R16, [R1+0x80] ;  /* 0x0000800001107983 */ /* 0x000ea20000300800 */
[----:B0-----:R-:W2:Y:S01]  /*1f3d0*/  LDL.LU R17, [R1+0x84] ;  /* 0x0000840001117983 */ /* 0x001ea20000300800 */
[----:B------:R-:W2:Y:S02]  /*1f3e0*/  LDL.LU R18, [R1+0x88] ;  /* 0x0000880001127983 */ /* 0x000ea40000300800 */
[----:B------:R-:W2:Y:S02]  /*1f3f0*/  LDL.LU R19, [R1+0x8c] ;  /* 0x00008c0001137983 */ /* 0x000ea40000300800 */
[----:B------:R-:W-:Y:S02]  /*1f400*/  STL [R1+0xf70], R13 ;  /* 0x000f700d01007387 */ /* 0x000fe40000100800 */
[----:B------:R-:W-:-:S02]  /*1f410*/  IMAD.MOV.U32 R9, RZ, RZ, R26 ;  /* 0x000000ffff097224 */ /* 0x000fc400078e001a */
[----:B------:R-:W-:Y:S02]  /*1f420*/  IMAD.MOV.U32 R8, RZ, RZ, R27 ;  /* 0x000000ffff087224 */ /* 0x000fe400078e001b */
[----:B------:R-:W-:Y:S01]  /*1f430*/  IMAD.MOV.U32 R11, RZ, RZ, R14 ;  /* 0x000000ffff0b7224 */ /* 0x000fe200078e000e */
[----:B--2---:R-:W-:Y:S01]  /*1f440*/  HMMA.16816.F32 R16, R20, R26, R16 ;  /* 0x0000001a1410723c */ /* 0x004fe20000001810 */
[----:B------:R-:W2:Y:S01]  /*1f450*/  LDL.LU.64 R26, [R1+0x1128] ;  /* 0x00112800011a7983 */ /* 0x000ea20000300a00 */
[----:B------:R-:W3:Y:S11]  /*1f460*/  LDL.LU.64 R24, [R1+0x1120] ;  /* 0x0011200001187983 */ /* 0x000ef60000300a00 */
[----:B------:R-:W-:Y:S10]  /*1f470*/  @!UPT UIADD3 URZ, URZ, URZ, URZ ;  /* 0x0000003f3f3ff290 */ /* 0x000ff4000fffe03f */
[----:B------:R-:W-:Y:S01]  /*1f480*/  STL.64 [R1+0x1a0], R16 ;  /* 0x0001a01001007387 */ /* 0x000fe20000100a00 */
[----:B------:R-:W-:Y:S02]  /*1f490*/  IMAD.MOV.U32 R14, RZ, RZ, R18 ;  /* 0x000000ffff0e7224 */ /* 0x000fe400078e0012 */
[----:B------:R0:W-:Y:S02]  /*1f4a0*/  STL.64 [R1+0x1a8], R18 ;  /* 0x0001a81201007387 */ /* 0x0001e40000100a00 */
[----:B0-----:R-:W-:-:S05]  /*1f4b0*/  IMAD.MOV.U32 R18, RZ, RZ, R16 ;  /* 0x000000ffff127224 */ /* 0x001fca00078e0010 */
[----:B------:R0:W-:Y:S01]  /*1f4c0*/  STL [R1+0xf7c], R18 ;  /* 0x000f7c1201007387 */ /* 0x0001e20000100800 */
[----:B------:R-:W2:Y:S02]  /*1f4d0*/  LDL.LU R16, [R1+0x60] ;  /* 0x0000600001107983 */ /* 0x000ea40000300800 */
[----:B------:R-:W2:Y:S01]  /*1f4e0*/  LDL.LU R17, [R1+0x64] ;  /* 0x0000640001117983 */ /* 0x000ea20000300800 */
[----:B0-----:R-:W2:Y:S01]  /*1f4f0*/  LDL.LU R18, [R1+0x68] ;  /* 0x0000680001127983 */ /* 0x001ea20000300800 */
[----:B------:R-:W2:Y:S02]  /*1f500*/  LDL.LU R19, [R1+0x6c] ;  /* 0x00006c0001137983 */ /* 0x000ea40000300800 */
[----:B------:R-:W-:Y:S01]  /*1f510*/  STL [R1+0xf78], R14 ;  /* 0x000f780e01007387 */ /* 0x000fe20000100800 */
[----:B--2---:R-:W-:Y:S11]  /*1f520*/  HMMA.16816.F32 R20, R20, R6, R16 ;  /* 0x000000061414723c */ /* 0x004ff60000001810 */
[----:B------:R-:W-:Y:S11]  /*1f530*/  @!UPT UIADD3 URZ, URZ, URZ, URZ ;  /* 0x0000003f3f3ff290 */ /* 0x000ff6000fffe03f */
[----:B------:R-:W-:Y:S01]  /*1f540*/  @!UPT UIADD3 URZ, URZ, URZ, URZ ;  /* 0x0000003f3f3ff290 */ /* 0x000fe2000fffe03f */
[----:B------:R-:W-:Y:S01]  /*1f550*/  STL.64 [R1+0x180], R20 ;  /* 0x0001801401007387 */ /* 0x000fe20000100a00 */
[----:B------:R-:W-:Y:S02]  /*1f560*/  STL.64 [R1+0x188], R22 ;  /* 0x0001881601007387 */ /* 0x000fe40000100a00 */
[----:B------:R-:W-:Y:S02]  /*1f570*/  STL.64 [R1+0x10e8], R6 ;  /* 0x0010e80601007387 */ /* 0x000fe40000100a00 */
[----:B----4-:R0:W-:Y:S02]  /*1f580*/  STL.64 [R1+0x10e0], R4 ;  /* 0x0010e00401007387 */ /* 0x0101e40000100a00 */
[----:B0-----:R-:W2:Y:S01]  /*1f590*/  LDL.LU R4, [R1+0x10] ;  /* 0x0000100001047983 */ /* 0x001ea20000300800 */
[----:B------:R-:W2:Y:S02]  /*1f5a0*/  LDL.LU R5, [R1+0x14] ;  /* 0x0000140001057983 */ /* 0x000ea40000300800 */
[----:B------:R-:W4:Y:S02]  /*1f5b0*/  LDL.LU R6, [R1+0x18] ;  /* 0x0000180001067983 */ /* 0x000f240000300800 */
[----:B------:R-:W4:Y:S02]  /*1f5c0*/  LDL.LU R7, [R1+0x1c] ;  /* 0x00001c0001077983 */ /* 0x000f240000300800 */
[----:B------:R-:W-:Y:S01]  /*1f5d0*/  IMAD.MOV.U32 R10, RZ, RZ, R15 ;  /* 0x000000ffff0a7224 */ /* 0x000fe200078e000f */
[----:B----4-:R-:W-:Y:S01]  /*1f5e0*/  STL.64 [R1+0x1100], R6 ;  /* 0x0011000601007387 */ /* 0x010fe20000100a00 */
[----:B--2---:R3:W-:Y:S02]  /*1f5f0*/  STL.64 [R1+0x10f8], R4 ;  /* 0x0010f80401007387 */ /* 0x0047e40000100a00 */
[----:B---3--:R-:W-:-:S02]  /*1f600*/  IMAD.MOV.U32 R4, RZ, RZ, R24 ;  /* 0x000000ffff047224 */ /* 0x008fc400078e0018 */
[----:B------:R-:W-:Y:S01]  /*1f610*/  IMAD.MOV.U32 R5, RZ, RZ, R25 ;  /* 0x000000ffff057224 */ /* 0x000fe200078e0019 */
[----:B------:R-:W2:Y:S01]  /*1f620*/  LDL.LU R24, [R1+0x1118] ;  /* 0x0011180001187983 */ /* 0x000ea20000300800 */
[----:B------:R-:W2:Y:S02]  /*1f630*/  LDL.LU R25, [R1+0x1114] ;  /* 0x0011140001197983 */ /* 0x000ea40000300800 */
[----:B------:R-:W-:Y:S02]  /*1f640*/  IMAD.MOV.U32 R6, RZ, RZ, R26 ;  /* 0x000000ffff067224 */ /* 0x000fe400078e001a */
[----:B------:R-:W-:Y:S01]  /*1f650*/  IMAD.MOV.U32 R7, RZ, RZ, R27 ;  /* 0x000000ffff077224 */ /* 0x000fe200078e001b */
[----:B------:R-:W2:Y:S01]  /*1f660*/  LDL.LU R26, [R1+0x1110] ;  /* 0x00111000011a7983 */ /* 0x000ea20000300800 */
[----:B------:R-:W2:Y:S02]  /*1f670*/  LDL.LU R27, [R1+0x110c] ;  /* 0x00110c00011b7983 */ /* 0x000ea40000300800 */
[----:B------:R-:W-:-:S02]  /*1f680*/  IMAD.MOV.U32 R15, RZ, RZ, R22 ;  /* 0x000000ffff0f7224 */ /* 0x000fc400078e0016 */
[----:B------:R-:W-:Y:S02]  /*1f690*/  IMAD.MOV.U32 R22, RZ, RZ, R9 ;  /* 0x000000ffff167224 */ /* 0x000fe400078e0009 */
[----:B------:R-:W-:Y:S02]  /*1f6a0*/  IMAD.MOV.U32 R23, RZ, RZ, R8 ;  /* 0x000000ffff177224 */ /* 0x000fe400078e0008 */
[----:B------:R-:W-:Y:S02]  /*1f6b0*/  IMAD.MOV.U32 R19, RZ, RZ, R20 ;  /* 0x000000ffff137224 */ /* 0x000fe400078e0014 */
[----:B------:R-:W-:-:S03]  /*1f6c0*/  IMAD.MOV.U32 R12, RZ, RZ, R0 ;  /* 0x000000ffff0c7224 */ /* 0x000fc600078e0000 */
[----:B------:R-:W-:Y:S01]  /*1f6d0*/  STL [R1+0xf84], R19 ;  /* 0x000f841301007387 */ /* 0x000fe20000100800 */
[----:B------:R-:W-:Y:S02]  /*1f6e0*/  STL [R1+0xf80], R15 ;  /* 0x000f800f01007387 */ /* 0x000fe40000100800 */
[----:B------:R-:W3:Y:S01]  /*1f6f0*/  LDL.LU R0, [R1+0x1108] ;  /* 0x0011080001007983 */ /* 0x000ee20000300800 */
[C---:B--2---:R-:W-:Y:S01]  /*1f700*/  HMMA.16816.F32 R8, R24.reuse, R10, R4 ;  /* 0x0000000a1808723c */ /* 0x044fe20000001804 */
[----:B------:R-:W2:Y:S01]  /*1f710*/  LDL.LU.64 R6, [R1+0x1100] ;  /* 0x0011000001067983 */ /* 0x000ea20000300a00 */
[----:B------:R-:W2:Y:S11]  /*1f720*/  LDL.LU.64 R4, [R1+0x10f8] ;  /* 0x0010f80001047983 */ /* 0x000eb60000300a00 */
[----:B------:R-:W-:Y:S10]  /*1f730*/  @!UPT UIADD3 URZ, URZ, URZ, URZ ;  /* 0x0000003f3f3ff290 */ /* 0x000ff4000fffe03f */
[----:B------:R-:W-:Y:S01]  /*1f740*/  STL.64 [R1+0x140], R8 ;  /* 0x0001400801007387 */ /* 0x000fe20000100a00 */
[----:B------:R0:W-:Y:S03]  /*1f750*/  STL.64 [R1+0x148], R10 ;  /* 0x0001480a01007387 */ /* 0x0001e60000100a00 */
[----:B0-----:R-:W2:Y:S01]  /*1f760*/  LDL.LU.64 R10, [R1+0x10f0] ;  /* 0x0010f000010a7983 */ /* 0x001ea20000300a00 */
[----:B------:R-:W-:Y:S02]  /*1f770*/  IMAD.MOV.U32 R13, RZ, RZ, R28 ;  /* 0x000000ffff0d7224 */ /* 0x000fe400078e001c */
[----:B------:R-:W-:Y:S02]  /*1f780*/  IMAD.MOV.U32 R14, RZ, RZ, R3 ;  /* 0x000000ffff0e7224 */ /* 0x000fe400078e0003 */
[----:B------:R-:W-:Y:S01]  /*1f790*/  IMAD.MOV.U32 R15, RZ, RZ, R2 ;  /* 0x000000ffff0f7224 */ /* 0x000fe200078e0002 */
[C---:B--2---:R-:W-:Y:S01]  /*1f7a0*/  HMMA.16816.F32 R8, R24.reuse, R10, R4 ;  /* 0x0000000a1808723c */ /* 0x044fe20000001804 */
[----:B------:R-:W2:Y:S01]  /*1f7b0*/  LDL.LU.64 R6, [R1+0x10e8] ;  /* 0x0010e80001067983 */ /* 0x000ea20000300a00 */
[----:B------:R-:W4:Y:S11]  /*1f7c0*/  LDL.LU.64 R4, [R1+0x10e0] ;  /* 0x0010e00001047983 */ /* 0x000f360000300a00 */
[----:B------:R-:W-:Y:S10]  /*1f7d0*/  @!UPT UIADD3 URZ, URZ, URZ, URZ ;  /* 0x0000003f3f3ff290 */ /* 0x000ff4000fffe03f */
[----:B------:R-:W-:Y:S01]  /*1f7e0*/  STL.64 [R1+0x130], R8 ;  /* 0x0001300801007387 */ /* 0x000fe20000100a00 */
[----:B------:R0:W-:Y:S03]  /*1f7f0*/  STL.64 [R1+0x138], R10 ;  /* 0x0001380a01007387 */ /* 0x0001e60000100a00 */
[----:B0-----:R-:W2:Y:S01]  /*1f800*/  LDL.LU.64 R10, [R1+0x10d8] ;  /* 0x0010d800010a7983 */ /* 0x001ea20000300a00 */
[----:B------:R-:W-:Y:S01]  /*1f810*/  HMMA.16816.F32 R20, R24, R22, R12 ;  /* 0x000000161814723c */ /* 0x000fe2000000180c */
[----:B------:R-:W-:Y:S02]  /*1f820*/  IMAD.MOV.U32 R19, RZ, RZ, c[0x0][0x188] ;  /* 0x00006200ff137624 */ /* 0x000fe400078e00ff */
[----:B------:R-:W2:Y:S01]  /*1f830*/  LDL.LU.64 R8, [R1+0x10d0] ;  /* 0x0010d00001087983 */ /* 0x000ea20000300a00 */
[----:B------:R-:W2:Y:S01]  /*1f840*/  LDL.LU R15, [R1+0xc84] ;  /* 0x000c8400010f7983 */ /* 0x000ea20000300800 */
[----:B------:R-:W-:-:S04]  /*1f850*/  IMAD.SHL.U32 R19, R19, 0x80, RZ ;  /* 0x0000008013137824 */ /* 0x000fc800078e00ff */
[----:B------:R-:W-:Y:S01]  /*1f860*/  IMAD.SHL.U32 R19, R19, 0x2, RZ ;  /* 0x0000000213137824 */ /* 0x000fe200078e00ff */
[----:B---3--:R-:W-:Y:S11]  /*1f870*/  IADD3 R0, R0, 0x1, RZ ;  /* 0x0000000100007810 */ /* 0x008ff60007ffe0ff */
[----:B------:R-:W-:Y:S02]  /*1f880*/  @!UPT UIADD3 URZ, URZ, URZ, URZ ;  /* 0x0000003f3f3ff290 */ /* 0x000fe4000fffe03f */
[----:B------:R0:W-:Y:S01]  /*1f890*/  STL.64 [R1+0x100], R20 ;  /* 0x0001001401007387 */ /* 0x0001e20000100a00 */
[----:B------:R1:W-:Y:S03]  /*1f8a0*/  STL.64 [R1+0x108], R22 ;  /* 0x0001081601007387 */ /* 0x0003e60000100a00 */
[----:B0-----:R-:W3:Y:S01]  /*1f8b0*/  LDL.LU R20, [R1+0xc7c] ;  /* 0x000c7c0001147983 */ /* 0x001ee20000300800 */
[----:B------:R-:W3:Y:S02]  /*1f8c0*/  LDL.LU R21, [R1+0xca0] ;  /* 0x000ca00001157983 */ /* 0x000ee40000300800 */
[----:B-1----:R-:W3:Y:S02]  /*1f8d0*/  LDL.LU R22, [R1+0xc74] ;  /* 0x000c740001167983 */ /* 0x002ee40000300800 */
[----:B------:R-:W3:Y:S01]  /*1f8e0*/  LDL.LU R23, [R1+0xc98] ;  /* 0x000c980001177983 */ /* 0x000ee20000300800 */
[----:B------:R-:W3:Y:S01]  /*1f8f0*/  LDL.LU R14, [R1+0xc6c] ;  /* 0x000c6c00010e7983 */ /* 0x000ee20000300800 */
[----:B------:R-:W3:Y:S02]  /*1f900*/  LDL.LU R18, [R1+0xc90] ;  /* 0x000c900001127983 */ /* 0x000ee40000300800 */
[----:B------:R-:W3:Y:S02]  /*1f910*/  LDL.LU R13, [R1+0xc64] ;  /* 0x000c6400010d7983 */ /* 0x000ee40000300800 */
[----:B------:R-:W3:Y:S01]  /*1f920*/  LDL.LU R17, [R1+0xc88] ;  /* 0x000c880001117983 */ /* 0x000ee20000300800 */
[----:B------:R-:W3:Y:S01]  /*1f930*/  LDL.LU R12, [R1+0xc5c] ;  /* 0x000c5c00010c7983 */ /* 0x000ee20000300800 */
[----:B------:R-:W3:Y:S02]  /*1f940*/  LDL.LU R16, [R1+0xc80] ;  /* 0x000c800001107983 */ /* 0x000ee40000300800 */
[----:B------:R-:W3:Y:S02]  /*1f950*/  LDL.LU R29, [R1+0xc54] ;  /* 0x000c5400011d7983 */ /* 0x000ee40000300800 */
[----:B------:R-:W3:Y:S01]  /*1f960*/  LDL.LU R28, [R1+0xc78] ;  /* 0x000c7800011c7983 */ /* 0x000ee20000300800 */
[----:B----4-:R-:W-:-:S05]  /*1f970*/  IADD3 R2, P0, R4, R19, RZ ;  /* 0x0000001304027210 */ /* 0x010fca0007f1e0ff */
[----:B------:R0:W-:Y:S04]  /*1f980*/  STL [R1+0xf88], R2 ;  /* 0x000f880201007387 */ /* 0x0001e80000100800 */
[----:B0-----:R-:W4:Y:S01]  /*1f990*/  LDL.LU R2, [R1+0xc8c] ;  /* 0x000c8c0001027983 */ /* 0x001f220000300800 */
[----:B--2---:R-:W-:-:S05]  /*1f9a0*/  IADD3 R3, P1, R10, R19, RZ ;  /* 0x000000130a037210 */ /* 0x004fca0007f3e0ff */
[----:B------:R0:W-:Y:S04]  /*1f9b0*/  STL [R1+0xf8c], R3 ;  /* 0x000f8c0301007387 */ /* 0x0001e80000100800 */
[----:B0-----:R-:W2:Y:S01]  /*1f9c0*/  LDL.LU R3, [R1+0xc94] ;  /* 0x000c940001037983 */ /* 0x001ea20000300800 */
[----:B------:R0:W-:Y:S03]  /*1f9d0*/  STL [R1+0x4c0], R0 ;  /* 0x0004c00001007387 */ /* 0x0001e60000100800 */
[----:B0-----:R-:W2:Y:S02]  /*1f9e0*/  LDL.LU R0, [R1+0x10c8] ;  /* 0x0010c80001007983 */ /* 0x001ea40000300800 */
[----:B--2---:R-:W-:-:S02]  /*1f9f0*/  IMAD.X R4, R5, 0x1, R0, P0 ;  /* 0x0000000105047824 */ /* 0x004fc400000e0600 */
[----:B------:R-:W-:-:S03]  /*1fa00*/  IMAD.X R5, R11, 0x1, R0, P1 ;  /* 0x000000010b057824 */ /* 0x000fc600008e0600 */
[----:B------:R0:W-:Y:S04]  /*1fa10*/  STL [R1+0xf90], R4 ;  /* 0x000f900401007387 */ /* 0x0001e80000100800 */
[----:B0-----:R-:W2:Y:S01]  /*1fa20*/  LDL.LU R4, [R1+0xc9c] ;  /* 0x000c9c0001047983 */ /* 0x001ea20000300800 */
[----:B------:R-:W2:Y:S02]  /*1fa30*/  LDL.LU.64 R10, [R1+0x10c0] ;  /* 0x0010c000010a7983 */ /* 0x000ea40000300a00 */
[----:B------:R0:W-:Y:S02]  /*1fa40*/  STL [R1+0xf94], R5 ;  /* 0x000f940501007387 */ /* 0x0001e40000100800 */
[----:B0-----:R-:W2:Y:S01]  /*1fa50*/  LDL.LU R5, [R1+0xca4] ;  /* 0x000ca40001057983 */ /* 0x001ea20000300800 */
[----:B------:R-:W-:-:S02]  /*1fa60*/  IADD3 R3, P3, R3, R19, RZ ;  /* 0x0000001303037210 */ /* 0x000fc40007f7e0ff */
[-C--:B----4-:R-:W-:Y:S02]  /*1fa70*/  IADD3 R2, P4, R2, R19.reuse, RZ ;  /* 0x0000001302027210 */ /* 0x090fe40007f9e0ff */
[-C--:B------:R-:W-:Y:S02]  /*1fa80*/  IADD3 R15, P5, R15, R19.reuse, RZ ;  /* 0x000000130f0f7210 */ /* 0x080fe40007fbe0ff */
[-C--:B---3--:R-:W-:Y:S01]  /*1fa90*/  IADD3 R20, P6, R20, R19.reuse, RZ ;  /* 0x0000001314147210 */ /* 0x088fe20007fde0ff */
[--C-:B------:R-:W-:Y:S01]  /*1faa0*/  IMAD.X R18, R18, 0x1, R0.reuse, P3 ;  /* 0x0000000112127824 */ /* 0x100fe200018e0600 */
[-C--:B------:R-:W-:Y:S01]  /*1fab0*/  IADD3 R13, P3, R13, R19.reuse, RZ ;  /* 0x000000130d0d7210 */ /* 0x080fe20007f7e0ff */
[--C-:B------:R-:W-:Y:S01]  /*1fac0*/  IMAD.X R17, R17, 0x1, R0.reuse, P4 ;  /* 0x0000000111117824 */ /* 0x100fe200020e0600 */
[-C--:B------:R-:W-:Y:S01]  /*1fad0*/  IADD3 R12, P4, R12, R19.reuse, RZ ;  /* 0x000000130c0c7210 */ /* 0x080fe20007f9e0ff */
[--C-:B------:R-:W-:Y:S01]  /*1fae0*/  IMAD.X R16, R16, 0x1, R0.reuse, P5 ;  /* 0x0000000110107824 */ /* 0x100fe200028e0600 */
[-C--:B------:R-:W-:Y:S01]  /*1faf0*/  IADD3 R29, P5, R29, R19.reuse, RZ ;  /* 0x000000131d1d7210 */ /* 0x080fe20007fbe0ff */
[----:B------:R-:W-:Y:S01]  /*1fb00*/  IMAD.X R28, R28, 0x1, R0, P6 ;  /* 0x000000011c1c7824 */ /* 0x000fe200030e0600 */
[----:B--2---:R-:W-:Y:S01]  /*1fb10*/  HMMA.16816.F32 R8, R24, R6, R8 ;  /* 0x000000061808723c */ /* 0x004fe20000001808 */
[----:B------:R-:W-:-:S02]  /*1fb20*/  IADD3 R4, P2, R4, R19, RZ ;  /* 0x0000001304047210 */ /* 0x000fc40007f5e0ff */
[----:B------:R-:W-:-:S03]  /*1fb30*/  IADD3 R5, P1, R5, R19, RZ ;  /* 0x0000001305057210 */ /* 0x000fc60007f3e0ff */
[----:B------:R-:W-:Y:S11]  /*1fb40*/  IMAD.X R23, R23, 0x1, R0, P2 ;  /* 0x0000000117177824 */ /* 0x000ff600010e0600 */
[----:B------:R-:W-:Y:S06]  /*1fb50*/  @!UPT UIADD3 URZ, URZ, URZ, URZ ;  /* 0x0000003f3f3ff290 */ /* 0x000fec000fffe03f */
[----:B------:R0:W-:Y:S01]  /*1fb60*/  STL.64 [R1+0xf0], R8 ;  /* 0x0000f00801007387 */ /* 0x0001e20000100a00 */
[----:B------:R-:W-:Y:S02]  /*1fb70*/  IMAD.MOV.U32 R6, RZ, RZ, R10 ;  /* 0x000000ffff067224 */ /* 0x000fe400078e000a */
[----:B------:R1:W-:Y:S02]  /*1fb80*/  STL.64 [R1+0xf8], R10 ;  /* 0x0000f80a01007387 */ /* 0x0003e40000100a00 */
[----:B------:R-:W-:Y:S02]  /*1fb90*/  IMAD.X R21, R21, 0x1, R0, P1 ;  /* 0x0000000115157824 */ /* 0x000fe400008e0600 */
[----:B0-----:R-:W-:Y:S01]  /*1fba0*/  IMAD.MOV.U32 R8, RZ, RZ, R11 ;  /* 0x000000ffff087224 */ /* 0x001fe200078e000b */
[----:B-1----:R-:W2:Y:S04]  /*1fbb0*/  LDL R10, [R1+0xedc] ;  /* 0x000edc00010a7983 */ /* 0x002ea80000100800 */
[----:B------:R-:W2:Y:S01]  /*1fbc0*/  LDL R11, [R1+0x4c0] ;  /* 0x0004c000010b7983 */ /* 0x000ea20000100800 */
[----:B------:R-:W-:Y:S02]  /*1fbd0*/  STL [R1+0xf9c], R8 ;  /* 0x000f9c0801007387 */ /* 0x000fe40000100800 */
[----:B------:R-:W-:Y:S02]  /*1fbe0*/  STL [R1+0xf98], R6 ;  /* 0x000f980601007387 */ /* 0x000fe40000100800 */
[----:B------:R-:W-:Y:S01]  /*1fbf0*/  STL [R1+0xca4], R5 ;  /* 0x000ca40501007387 */ /* 0x000fe20000100800 */
[----:B------:R-:W-:Y:S01]  /*1fc00*/  STL [R1+0xc9c], R4 ;  /* 0x000c9c0401007387 */ /* 0x000fe20000100800 */
[----:B------:R-:W-:Y:S01]  /*1fc10*/  STL [R1+0xc94], R3 ;  /* 0x000c940301007387 */ /* 0x000fe20000100800 */
[-C--:B------:R-:W-:Y:S01]  /*1fc20*/  IADD3 R22, P1, R22, R19.reuse, RZ ;  /* 0x0000001316167210 */ /* 0x080fe20007f3e0ff */
[----:B------:R-:W-:Y:S01]  /*1fc30*/  STL [R1+0xc8c], R2 ;  /* 0x000c8c0201007387 */ /* 0x000fe20000100800 */
[----:B------:R-:W-:Y:S01]  /*1fc40*/  STL [R1+0xc84], R15 ;  /* 0x000c840f01007387 */ /* 0x000fe20000100800 */
[----:B------:R-:W-:Y:S01]  /*1fc50*/  IADD3 R14, P2, R14, R19, RZ ;  /* 0x000000130e0e7210 */ /* 0x000fe20007f5e0ff */
        /* <DEDUP_REMOVED lines=9> */
[----:B------:R0:W-:Y:S01]  /*1fcf0*/  STL [R1+0x10bc], R0 ;  /* 0x0010bc0001007387 */ /* 0x0001e20000100800 */
[----:B------:R-:W-:Y:S04]  /*1fd00*/  STL [R1+0xc80], R16 ;  /* 0x000c801001007387 */ /* 0x000fe80000100800 */
[----:B0-----:R-:W3:Y:S01]  /*1fd10*/  LDL.LU R0, [R1+0xc4c] ;  /* 0x000c4c0001007983 */ /* 0x001ee20000300800 */
[----:B------:R-:W-:Y:S02]  /*1fd20*/  STL [R1+0xc54], R29 ;  /* 0x000c541d01007387 */ /* 0x000fe40000100800 */
[----:B------:R-:W4:Y:S02]  /*1fd30*/  LDL.LU R6, [R1+0xc3c] ;  /* 0x000c3c0001067983 */ /* 0x000f240000300800 */
[----:B------:R-:W-:Y:S01]  /*1fd40*/  STL [R1+0xc78], R28 ;  /* 0x000c781c01007387 */ /* 0x000fe20000100800 */
[----:B----4-:R0:W-:Y:S04]  /*1fd50*/  STL [R1+0x10b0], R6 ;  /* 0x0010b00601007387 */ /* 0x0101e80000100800 */
[----:B0-----:R-:W4:Y:S04]  /*1fd60*/  LDL.LU R6, [R1+0xc68] ;  /* 0x000c680001067983 */ /* 0x001f280000300800 */
[----:B----4-:R0:W-:Y:S04]  /*1fd70*/  STL [R1+0x10b4], R6 ;  /* 0x0010b40601007387 */ /* 0x0101e80000100800 */
[----:B0-----:R-:W4:Y:S01]  /*1fd80*/  LDL.LU R6, [R1+0xc44] ;  /* 0x000c440001067983 */ /* 0x001f220000300800 */
[----:B--2---:R-:W-:-:S02]  /*1fd90*/  ISETP.NE.U32.AND P0, PT, R11, R10, PT ;  /* 0x0000000a0b00720c */ /* 0x004fc40003f05070 */
[----:B---3--:R-:W-:Y:S01]  /*1fda0*/  IADD3 R0, P6, R0, R19, RZ ;  /* 0x0000001300007210 */ /* 0x008fe20007fde0ff */
[----:B----4-:R0:W-:Y:S04]  /*1fdb0*/  STL [R1+0x10b8], R6 ;  /* 0x0010b80601007387 */ /* 0x0101e80000100800 */
[----:B0-----:R-:W2:Y:S01]  /*1fdc0*/  LDL.LU R6, [R1+0xc70] ;  /* 0x000c700001067983 */ /* 0x001ea20000300800 */
[----:B------:R-:W3:Y:S02]  /*1fdd0*/  LDL.LU R8, [R1+0xc60] ;  /* 0x000c600001087983 */ /* 0x000ee40000300800 */
[----:B------:R-:W4:Y:S02]  /*1fde0*/  LDL.LU R24, [R1+0xc34] ;  /* 0x000c340001187983 */ /* 0x000f240000300800 */
        /* <DEDUP_REMOVED lines=24> */
[----:B------:R0:W-:Y:S02]  /*1ff70*/  STL [R1+0xc4c], R0 ;  /* 0x000c4c0001007387 */ /* 0x0001e40000100800 */
[----:B0-----:R-:W2:Y:S02]  /*1ff80*/  LDL.LU R0, [R1+0x10bc] ;  /* 0x0010bc0001007983 */ /* 0x001ea40000300800 */
[----:B--2---:R-:W-:-:S05]  /*1ff90*/  IMAD.X R6, R6, 0x1, R0, P1 ;  /* 0x0000000106067824 */ /* 0x004fca00008e0600 */
[----:B------:R0:W-:Y:S04]  /*1ffa0*/  STL [R1+0xc70], R6 ;  /* 0x000c700601007387 */ /* 0x0001e80000100800 */
[----:B0-----:R-:W2:Y:S02]  /*1ffb0*/  LDL.LU R6, [R1+0x10b8] ;  /* 0x0010b80001067983 */ /* 0x001ea40000300800 */
[----:B--2---:R-:W-:-:S05]  /*1ffc0*/  IADD3 R6, P1, R6, R19, RZ ;  /* 0x0000001306067210 */ /* 0x004fca0007f3e0ff */
[----:B------:R0:W-:Y:S04]  /*1ffd0*/  STL [R1+0xc44], R6 ;  /* 0x000c440601007387 */ /* 0x0001e80000100800 */
[----:B0-----:R-:W2:Y:S02]  /*1ffe0*/  LDL.LU R6, [R1+0x10b4] ;  /* 0x0010b40001067983 */ /* 0x001ea40000300800 */
[----:B--2---:R-:W-:-:S05]  /*1fff0*/  IMAD.X R6, R6, 0x1, R0, P2 ;  /* 0x0000000106067824 */ /* 0x004fca00010e0600 */
[----:B------:R0:W-:Y:S04]  /*20000*/  STL [R1+0xc68], R6 ;  /* 0x000c680601007387 */ /* 0x0001e80000100800 */
[----:B0-----:R-:W2:Y:S01]  /*20010*/  LDL.LU R6, [R1+0x10b0] ;  /* 0x0010b00001067983 */ /* 0x001ea20000300800 */
[--C-:B---3--:R-:W-:Y:S01]  /*20020*/  IMAD.X R8, R8, 0x1, R0.reuse, P3 ;  /* 0x0000000108087824 */ /* 0x108fe200018e0600 */
[-C--:B----4-:R-:W-:Y:S01]  /*20030*/  IADD3 R24, P3, R24, R19.reuse, RZ ;  /* 0x0000001318187210 */ /* 0x090fe20007f7e0ff */
[--C-:B------:R-:W-:Y:S01]  /*20040*/  IMAD.X R25, R25, 0x1, R0.reuse, P4 ;  /* 0x0000000119197824 */ /* 0x100fe200020e0600 */
[-C--:B------:R-:W-:Y:S01]  /*20050*/  IADD3 R26, P4, R26, R19.reuse, RZ ;  /* 0x000000131a1a7210 */ /* 0x080fe20007f9e0ff */
        /* <DEDUP_REMOVED lines=16> */
[----:B------:R-:W-:Y:S01]  /*20160*/  IMAD.X R29, R29, 0x1, R0, P3 ;  /* 0x000000011d1d7824 */ /* 0x000fe200018e0600 */
[----:B------:R-:W-:-:S02]  /*20170*/  IADD3 R28, P3, R28, R19, RZ ;  /* 0x000000131c1c7210 */ /* 0x000fc40007f7e0ff */
[----:B--2---:R-:W-:-:S05]  /*20180*/  IADD3 R6, P2, R6, R19, RZ ;  /* 0x0000001306067210 */ /* 0x004fca0007f5e0ff */
[----:B------:R-:W-:Y:S01]  /*20190*/  STL [R1+0xc3c], R6 ;  /* 0x000c3c0601007387 */ /* 0x000fe20000100800 */
[----:B------:R-:W-:Y:S02]  /*201a0*/  STL [R1+0xc60], R8 ;  /* 0x000c600801007387 */ /* 0x000fe40000100800 */
[----:B------:R-:W-:Y:S02]  /*201b0*/  STL [R1+0xc34], R24 ;  /* 0x000c341801007387 */ /* 0x000fe40000100800 */
[----:B------:R-:W-:Y:S01]  /*201c0*/  STL [R1+0xc58], R25 ;  /* 0x000c581901007387 */ /* 0x000fe20000100800 */
[----:B------:R-:W-:Y:S01]  /*201d0*/  STL [R1+0xc2c], R26 ;  /* 0x000c2c1a01007387 */ /* 0x000fe20000100800 */
[----:B------:R-:W-:Y:S02]  /*201e0*/  STL [R1+0xc50], R27 ;  /* 0x000c501b01007387 */ /* 0x000fe40000100800 */
[----:B------:R-:W-:Y:S02]  /*201f0*/  STL [R1+0xc24], R7 ;  /* 0x000c240701007387 */ /* 0x000fe40000100800 */
[--C-:B------:R-:W-:Y:S01]  /*20200*/  IMAD.X R4, R4, 0x1, R0.reuse, P2 ;  /* 0x0000000104047824 */ /* 0x100fe200010e0600 */
        /* <DEDUP_REMOVED lines=13> */
[----:B------:R-:W-:-:S02]  /*202e0*/  IMAD.X R12, R12, 0x1, R0, P2 ;  /* 0x000000010c0c7824 */ /* 0x000fc400010e0600 */
[----:B------:R-:W-:Y:S02]  /*202f0*/  STL [R1+0xc18], R14 ;  /* 0x000c180e01007387 */ /* 0x000fe40000100800 */
[----:B------:R-:W-:Y:S01]  /*20300*/  STL [R1+0xbec], R18 ;  /* 0x000bec1201007387 */ /* 0x000fe20000100800 */
[----:B------:R-:W-:Y:S01]  /*20310*/  IADD3 R16, P2, R16, R19, RZ ;  /* 0x0000001310107210 */ /* 0x000fe20007f5e0ff */
[----:B------:R-:W-:Y:S01]  /*20320*/  STL [R1+0xc10], R13 ;  /* 0x000c100d01007387 */ /* 0x000fe20000100800 */
[----:B------:R-:W-:Y:S02]  /*20330*/  STL [R1+0xbe4], R17 ;  /* 0x000be41101007387 */ /* 0x000fe40000100800 */
[----:B------:R-:W-:Y:S02]  /*20340*/  STL [R1+0xc08], R12 ;  /* 0x000c080c01007387 */ /* 0x000fe40000100800 */
[----:B------:R0:W-:Y:S01]  /*20350*/  STL [R1+0x10ac], R19 ;  /* 0x0010ac1301007387 */ /* 0x0001e20000100800 */
[----:B------:R-:W-:Y:S04]  /*20360*/  STL [R1+0xbdc], R16 ;  /* 0x000bdc1001007387 */ /* 0x000fe80000100800 */
[----:B0-----:R-:W2:Y:S01]  /*20370*/  LDL.LU R19, [R1+0xbf8] ;  /* 0x000bf80001137983 */ /* 0x001ea20000300800 */
[----:B------:R-:W-:Y:S02]  /*20380*/  STL [R1+0xc00], R29 ;  /* 0x000c001d01007387 */ /* 0x000fe40000100800 */
[----:B------:R-:W3:Y:S02]  /*20390*/  LDL.LU R6, [R1+0xbe8] ;  /* 0x000be80001067983 */ /* 0x000ee40000300800 */
[----:B------:R-:W-:Y:S01]  /*203a0*/  STL [R1+0xbd4], R28 ;  /* 0x000bd41c01007387 */ /* 0x000fe20000100800 */
[----:B---3--:R0:W-:Y:S04]  /*203b0*/  STL [R1+0x10a0], R6 ;  /* 0x0010a00601007387 */ /* 0x0081e80000100800 */
[----:B0-----:R-:W3:Y:S04]  /*203c0*/  LDL.LU R6, [R1+0xbc4] ;  /* 0x000bc40001067983 */ /* 0x001ee80000300800 */
[----:B---3--:R0:W-:Y:S04]  /*203d0*/  STL [R1+0x10a4], R6 ;  /* 0x0010a40601007387 */ /* 0x0081e80000100800 */
[----:B0-----:R-:W3:Y:S01]  /*203e0*/  LDL.LU R6, [R1+0xbf0] ;  /* 0x000bf00001067983 */ /* 0x001ee20000300800 */
[----:B--2---:R-:W-:-:S03]  /*203f0*/  IMAD.X R19, R19, 0x1, R0, P4 ;  /* 0x0000000113137824 */ /* 0x004fc600020e0600 */
[----:B---3--:R0:W-:Y:S04]  /*20400*/  STL [R1+0x10a8], R6 ;  /* 0x0010a80601007387 */ /* 0x0081e80000100800 */
        /* <DEDUP_REMOVED lines=29> */
[----:B--2---:R-:W-:-:S05]  /*205e0*/  IADD3 R6, P4, R6, R19, RZ ;  /* 0x0000001306067210 */ /* 0x004fca0007f9e0ff */
[----:B------:R0:W-:Y:S04]  /*205f0*/  STL [R1+0xbcc], R6 ;  /* 0x000bcc0601007387 */ /* 0x0001e80000100800 */
[----:B0-----:R-:W2:Y:S02]  /*20600*/  LDL.LU R6, [R1+0x10a8] ;  /* 0x0010a80001067983 */ /* 0x001ea40000300800 */
[----:B--2---:R-:W-:-:S05]  /*20610*/  IMAD.X R6, R6, 0x1, R0, P5 ;  /* 0x0000000106067824 */ /* 0x004fca00028e0600 */
[----:B------:R0:W-:Y:S04]  /*20620*/  STL [R1+0xbf0], R6 ;  /* 0x000bf00601007387 */ /* 0x0001e80000100800 */
[----:B0-----:R-:W2:Y:S02]  /*20630*/  LDL.LU R6, [R1+0x10a4] ;  /* 0x0010a40001067983 */ /* 0x001ea40000300800 */
[----:B--2---:R-:W-:-:S05]  /*20640*/  IADD3 R6, P5, R6, R19, RZ ;  /* 0x0000001306067210 */ /* 0x004fca0007fbe0ff */
[----:B------:R0:W-:Y:S04]  /*20650*/  STL [R1+0xbc4], R6 ;  /* 0x000bc40601007387 */ /* 0x0001e80000100800 */
[----:B0-----:R-:W2:Y:S01]  /*20660*/  LDL.LU R6, [R1+0x10a0] ;  /* 0x0010a00001067983 */ /* 0x001ea20000300800 */
[--C-:B----4-:R-:W-:Y:S01]  /*20670*/  IMAD.X R24, R24, 0x1, R0.reuse, P1 ;  /* 0x0000000118187824 */ /* 0x110fe200008e0600 */
        /* <DEDUP_REMOVED lines=18> */
[----:B------:R-:W-:Y:S01]  /*207a0*/  IADD3 R12, P5, R12, R19, RZ ;  /* 0x000000130c0c7210 */ /* 0x000fe20007fbe0ff */
[----:B------:R-:W-:-:S02]  /*207b0*/  IMAD.X R28, R28, 0x1, R0, P1 ;  /* 0x000000011c1c7824 */ /* 0x000fc400008e0600 */
[----:B--2---:R-:W-:Y:S01]  /*207c0*/  IMAD.X R6, R6, 0x1, R0, P6 ;  /* 0x0000000106067824 */ /* 0x004fe200030e0600 */
[----:B---3--:R-:W-:-:S04]  /*207d0*/  IADD3 R8, P6, R8, R19, RZ ;  /* 0x0000001308087210 */ /* 0x008fc80007fde0ff */
[----:B------:R-:W-:Y:S01]  /*207e0*/  STL [R1+0xbe8], R6 ;  /* 0x000be80601007387 */ /* 0x000fe20000100800 */
[----:B------:R-:W-:Y:S02]  /*207f0*/  STL [R1+0xbbc], R8 ;  /* 0x000bbc0801007387 */ /* 0x000fe40000100800 */
[----:B------:R-:W-:Y:S02]  /*20800*/  STL [R1+0xbe0], R24 ;  /* 0x000be01801007387 */ /* 0x000fe40000100800 */
[----:B------:R-:W-:Y:S01]  /*20810*/  STL [R1+0xbb4], R25 ;  /* 0x000bb41901007387 */ /* 0x000fe20000100800 */
[----:B------:R-:W-:Y:S01]  /*20820*/  STL [R1+0xbd8], R26 ;  /* 0x000bd81a01007387 */ /* 0x000fe20000100800 */
[----:B------:R-:W-:Y:S02]  /*20830*/  STL [R1+0xbac], R27 ;  /* 0x000bac1b01007387 */ /* 0x000fe40000100800 */
        /* <DEDUP_REMOVED lines=17> */
[----:B------:R-:W-:-:S02]  /*20950*/  IMAD.X R16, R16, 0x1, R0, P6 ;  /* 0x0000000110107824 */ /* 0x000fc400030e0600 */
[----:B------:R-:W-:Y:S01]  /*20960*/  STL [R1+0xb6c], R13 ;  /* 0x000b6c0d01007387 */ /* 0x000fe20000100800 */
[-C--:B------:R-:W-:Y:S01]  /*20970*/  IADD3 R29, P6, R29, R19.reuse, RZ ;  /* 0x000000131d1d7210 */ /* 0x080fe20007fde0ff */
[----:B------:R-:W-:Y:S01]  /*20980*/  STL [R1+0xb90], R17 ;  /* 0x000b901101007387 */ /* 0x000fe20000100800 */
[----:B------:R-:W-:Y:S02]  /*20990*/  STL [R1+0xb64], R12 ;  /* 0x000b640c01007387 */ /* 0x000fe40000100800 */
[----:B------:R0:W-:Y:S02]  /*209a0*/  STL [R1+0x109c], R0 ;  /* 0x00109c0001007387 */ /* 0x0001e40000100800 */
[----:B------:R-:W-:Y:S01]  /*209b0*/  STL [R1+0xb88], R16 ;  /* 0x000b881001007387 */ /* 0x000fe20000100800 */
        /* <DEDUP_REMOVED lines=8> */
[----:B--2---:R-:W-:-:S03]  /*20a40*/  IADD3 R0, P1, R0, R19, RZ ;  /* 0x0000001300007210 */ /* 0x004fc60007f3e0ff */
        /* <DEDUP_REMOVED lines=1365> */
[----:B------:R-:W-:Y:S01]  /*25fa0*/  IADD3 R22, P3, R22, UR8, RZ ;  /* 0x0000000816167c10 */ /* 0x000fe2000ff7e0ff */
[--C-:B------:R-:W-:Y:S01]  /*25fb0*/  IMAD.X R23, R23, 0x1, R0.reuse, P4 ;  /* 0x0000000117177824 */ /* 0x100fe200020e0600 */
[----:B------:R-:W-:Y:S01]  /*25fc0*/  IADD3 R14, P4, R14, UR8, RZ ;  /* 0x000000080e0e7c10 */ /* 0x000fe2000ff9e0ff */
[--C-:B------:R-:W-:Y:S01]  /*25fd0*/  IMAD.X R18, R18, 0x1, R0.reuse, P5 ;  /* 0x0000000112127824 */ /* 0x100fe200028e0600 */
[----:B------:R-:W-:Y:S01]  /*25fe0*/  IADD3 R13, P5, R13, UR8, RZ ;  /* 0x000000080d0d7c10 */ /* 0x000fe2000ffbe0ff */
[--C-:B------:R-:W-:Y:S01]  /*25ff0*/  IMAD.X R17, R17, 0x1, R0.reuse, P6 ;  /* 0x0000000111117824 */ /* 0x100fe200030e0600 */
[----:B------:R-:W-:Y:S01]  /*26000*/  IADD3 R12, P6, R12, UR8, RZ ;  /* 0x000000080c0c7c10 */ /* 0x000fe2000ffde0ff */
[----:B--2---:R-:W-:Y:S01]  /*26010*/  IMAD.X R6, R6, 0x1, R0, P1 ;  /* 0x0000000106067824 */ /* 0x004fe200008e0600 */
[----:B---3--:R-:W-:-:S04]  /*26020*/  IADD3 R8, P1, R8, R19, RZ ;  /* 0x0000001308087210 */ /* 0x008fc80007f3e0ff */
[----:B------:R0:W-:Y:S01]  /*26030*/  STL [R1+0x520], R6 ;  /* 0x0005200601007387 */ /* 0x0001e20000100800 */
        /* <DEDUP_REMOVED lines=25> */
[----:B0-----:R-:W2:Y:S02]  /*261d0*/  LDL.LU R6, [R1+0xdb0] ;  /* 0x000db00001067983 */ /* 0x001ea40000300800 */
[----:B------:R-:W-:Y:S01]  /*261e0*/  IMAD.X R16, R16, 0x1, R0, P1 ;  /* 0x0000000110107824 */ /* 0x000fe200008e0600 */
[----:B------:R-:W-:-:S04]  /*261f0*/  IADD3 R29, P1, R29, UR8, RZ ;  /* 0x000000081d1d7c10 */ /* 0x000fc8000ff3e0ff */
[----:B------:R-:W-:Y:S01]  /*26200*/  STL [R1+0xcc4], R16 ;  /* 0x000cc41001007387 */ /* 0x000fe20000100800 */
[----:B------:R-:W-:-:S03]  /*26210*/  IMAD.X R28, R28, 0x1, R0, P2 ;  /* 0x000000011c1c7824 */ /* 0x000fc600010e0600 */
[----:B--2---:R0:W-:Y:S01]  /*26220*/  STL [R1+0xfbc], R6 ;  /* 0x000fbc0601007387 */ /* 0x0041e20000100800 */
[----:B------:R1:W-:Y:S03]  /*26230*/  STL [R1+0xdc0], R29 ;  /* 0x000dc01d01007387 */ /* 0x0003e60000100800 */
[----:B0-----:R-:W2:Y:S01]  /*26240*/  LDL.LU R6, [R1+0xdb8] ;  /* 0x000db80001067983 */ /* 0x001ea20000300800 */
[----:B------:R0:W-:Y:S02]  /*26250*/  STL [R1+0xccc], R28 ;  /* 0x000ccc1c01007387 */ /* 0x0001e40000100800 */
[----:B------:R-:W3:Y:S02]  /*26260*/  LDL.LU R8, [R1+0xdd4] ;  /* 0x000dd40001087983 */ /* 0x000ee40000300800 */
[----:B------:R-:W4:Y:S01]  /*26270*/  LDL.LU R24, [R1+0xda8] ;  /* 0x000da80001187983 */ /* 0x000f220000300800 */
        /* <DEDUP_REMOVED lines=23> */
[----:B-1----:R-:W4:Y:S01]  /*263f0*/  LDL.LU R29, [R1+0xd48] ;  /* 0x000d4800011d7983 */ /* 0x002f220000300800 */
[----:B0-----:R-:W4:Y:S01]  /*26400*/  LDL.LU R28, [R1+0xd6c] ;  /* 0x000d6c00011c7983 */ /* 0x001f220000300800 */
[----:B------:R0:W-:Y:S03]  /*26410*/  STL [R1+0xfa0], R0 ;  /* 0x000fa00001007387 */ /* 0x0001e60000100800 */
[----:B0-----:R-:W4:Y:S01]  /*26420*/  LDL.LU R0, [R1+0xddc] ;  /* 0x000ddc0001007983 */ /* 0x001f220000300800 */
[----:B--2---:R-:W-:-:S05]  /*26430*/  IADD3 R6, P2, R6, UR8, RZ ;  /* 0x0000000806067c10 */ /* 0x004fca000ff5e0ff */
[----:B------:R0:W-:Y:S04]  /*26440*/  STL [R1+0xdb8], R6 ;  /* 0x000db80601007387 */ /* 0x0001e80000100800 */
[----:B0-----:R-:W2:Y:S01]  /*26450*/  LDL.LU R6, [R1+0xfbc] ;  /* 0x000fbc0001067983 */ /* 0x001ea20000300800 */
[----:B---3--:R-:W-:Y:S01]  /*26460*/  IADD3.X R8, R8, UR5, RZ, P4, !PT ;  /* 0x0000000508087c10 */ /* 0x008fe2000a7fe4ff */
[----:B----4-:R-:W-:Y:S01]  /*26470*/  IADD3 R24, P4, R24, UR8, RZ ;  /* 0x0000000818187c10 */ /* 0x010fe2000ff9e0ff */
[----:B------:R-:W-:Y:S01]  /*26480*/  IADD3.X R25, R25, UR5, RZ, P5, !PT ;  /* 0x0000000519197c10 */ /* 0x000fe2000affe4ff */
[----:B------:R-:W-:Y:S01]  /*26490*/  IADD3 R26, P5, R26, UR8, RZ ;  /* 0x000000081a1a7c10 */ /* 0x000fe2000ffbe0ff */
[----:B------:R-:W-:Y:S01]  /*264a0*/  IADD3.X R27, R27, UR5, RZ, P6, !PT ;  /* 0x000000051b1b7c10 */ /* 0x000fe2000b7fe4ff */
[----:B------:R-:W-:Y:S01]  /*264b0*/  IADD3 R7, P6, R7, UR8, RZ ;  /* 0x0000000807077c10 */ /* 0x000fe2000ffde0ff */
[----:B------:R-:W-:Y:S01]  /*264c0*/  IADD3.X R9, R9, UR5, RZ, P1, !PT ;  /* 0x0000000509097c10 */ /* 0x000fe20008ffe4ff */
[----:B------:R-:W-:Y:S01]  /*264d0*/  IADD3 R10, P1, R10, UR8, RZ ;  /* 0x000000080a0a7c10 */ /* 0x000fe2000ff3e0ff */
[----:B------:R-:W-:Y:S01]  /*264e0*/  IADD3.X R11, R11, UR5, RZ, P2, !PT ;  /* 0x000000050b0b7c10 */ /* 0x000fe200097fe4ff */
[----:B------:R-:W-:Y:S01]  /*264f0*/  IADD3 R5, P2, R5, UR8, RZ ;  /* 0x0000000805057c10 */ /* 0x000fe2000ff5e0ff */
[----:B------:R-:W-:-:S05]  /*26500*/  IADD3.X R0, R0, UR5, RZ, P3, !PT ;  /* 0x0000000500007c10 */ /* 0x000fca0009ffe4ff */
[----:B------:R0:W-:Y:S01]  /*26510*/  STL [R1+0xddc], R0 ;  /* 0x000ddc0001007387 */ /* 0x0001e20000100800 */
        /* <DEDUP_REMOVED lines=10> */
[----:B--2---:R-:W-:-:S05]  /*265c0*/  IADD3 R6, P3, R6, UR8, RZ ;  /* 0x0000000806067c10 */ /* 0x004fca000ff7e0ff */
[----:B------:R-:W-:Y:S01]  /*265d0*/  STL [R1+0xdb0], R6 ;  /* 0x000db00601007387 */ /* 0x000fe20000100800 */
[----:B------:R-:W-:Y:S02]  /*265e0*/  STL [R1+0xdd4], R8 ;  /* 0x000dd40801007387 */ /* 0x000fe40000100800 */
[----:B------:R-:W-:Y:S02]  /*265f0*/  STL [R1+0xda8], R24 ;  /* 0x000da81801007387 */ /* 0x000fe40000100800 */
[----:B------:R-:W-:Y:S01]  /*26600*/  STL [R1+0xdcc], R25 ;  /* 0x000dcc1901007387 */ /* 0x000fe20000100800 */
[----:B------:R-:W-:Y:S01]  /*26610*/  STL [R1+0xda0], R26 ;  /* 0x000da01a01007387 */ /* 0x000fe20000100800 */
[----:B------:R-:W-:Y:S02]  /*26620*/  STL [R1+0xdc4], R27 ;  /* 0x000dc41b01007387 */ /* 0x000fe40000100800 */
[----:B------:R-:W-:Y:S01]  /*26630*/  STL [R1+0xd98], R7 ;  /* 0x000d980701007387 */ /* 0x000fe20000100800 */
[----:B------:R-:W-:Y:S01]  /*26640*/  IADD3.X R4, R4, UR5, RZ, P3, !PT ;  /* 0x0000000504047c10 */ /* 0x000fe20009ffe4ff */
[----:B------:R-:W-:Y:S01]  /*26650*/  STL [R1+0xdbc], R9 ;  /* 0x000dbc0901007387 */ /* 0x000fe20000100800 */
[----:B------:R-:W-:Y:S01]  /*26660*/  IADD3 R3, P3, R3, UR8, RZ ;  /* 0x0000000803037c10 */ /* 0x000fe2000ff7e0ff */
        /* <DEDUP_REMOVED lines=11> */
[----:B------:R-:W-:Y:S01]  /*26720*/  IADD3.X R17, R17, UR5, RZ, P3, !PT ;  /* 0x0000000511117c10 */ /* 0x000fe20009ffe4ff */
[----:B------:R-:W-:Y:S01]  /*26730*/  STL [R1+0xd8c], R23 ;  /* 0x000d8c1701007387 */ /* 0x000fe20000100800 */
[----:B------:R-:W-:Y:S01]  /*26740*/  IADD3 R12, P3, R12, UR8, RZ ;  /* 0x000000080c0c7c10 */ /* 0x000fe2000ff7e0ff */
[----:B------:R-:W-:Y:S01]  /*26750*/  STL [R1+0xd60], R14 ;  /* 0x000d600e01007387 */ /* 0x000fe20000100800 */
[----:B------:R-:W-:Y:S02]  /*26760*/  STL [R1+0xd84], R18 ;  /* 0x000d841201007387 */ /* 0x000fe40000100800 */
[----:B------:R-:W-:Y:S02]  /*26770*/  STL [R1+0xd58], R13 ;  /* 0x000d580d01007387 */ /* 0x000fe40000100800 */
[----:B------:R-:W-:Y:S01]  /*26780*/  STL [R1+0xd7c], R17 ;  /* 0x000d7c1101007387 */ /* 0x000fe20000100800 */
[----:B------:R-:W-:Y:S01]  /*26790*/  STL [R1+0xd50], R12 ;  /* 0x000d500c01007387 */ /* 0x000fe20000100800 */
[----:B0-----:R-:W2:Y:S01]  /*267a0*/  LDL.LU R0, [R1+0xd38] ;  /* 0x000d380001007983 */ /* 0x001ea20000300800 */
[----:B------:R-:W-:Y:S01]  /*267b0*/  IADD3.X R16, R16, UR5, RZ, P4, !PT ;  /* 0x0000000510107c10 */ /* 0x000fe2000a7fe4ff */
[----:B------:R-:W-:-:S04]  /*267c0*/  IADD3 R29, P4, R29, UR8, RZ ;  /* 0x000000081d1d7c10 */ /* 0x000fc8000ff9e0ff */
[----:B------:R-:W-:Y:S04]  /*267d0*/  STL [R1+0xd74], R16 ;  /* 0x000d741001007387 */ /* 0x000fe80000100800 */
[----:B--2---:R0:W-:Y:S01]  /*267e0*/  STL [R1+0xfb4], R0 ;  /* 0x000fb40001007387 */ /* 0x0041e20000100800 */
[----:B------:R-:W-:Y:S03]  /*267f0*/  STL [R1+0xd48], R29 ;  /* 0x000d481d01007387 */ /* 0x000fe60000100800 */
[----:B0-----:R-:W2:Y:S01]  /*26800*/  LDL.LU R0, [R1+0xd64] ;  /* 0x000d640001007983 */ /* 0x001ea20000300800 */
[----:B------:R-:W-:-:S05]  /*26810*/  IADD3.X R28, R28, UR5, RZ, P5, !PT ;  /* 0x000000051c1c7c10 */ /* 0x000fca000affe4ff */
[----:B------:R-:W-:Y:S04]  /*26820*/  STL [R1+0xd6c], R28 ;  /* 0x000d6c1c01007387 */ /* 0x000fe80000100800 */
[----:B--2---:R0:W-:Y:S04]  /*26830*/  STL [R1+0xfb8], R0 ;  /* 0x000fb80001007387 */ /* 0x0041e80000100800 */
[----:B0-----:R-:W2:Y:S01]  /*26840*/  LDL.LU R0, [R1+0xd40] ;  /* 0x000d400001007983 */ /* 0x001ea20000300800 */
[----:B------:R-:W3:Y:S02]  /*26850*/  LDL.LU R6, [R1+0xd5c] ;  /* 0x000d5c0001067983 */ /* 0x000ee40000300800 */
[----:B------:R-:W4:Y:S02]  /*26860*/  LDL.LU R8, [R1+0xd30] ;  /* 0x000d300001087983 */ /* 0x000f240000300800 */
        /* <DEDUP_REMOVED lines=26> */
[----:B--2---:R-:W-:-:S05]  /*26a10*/  IADD3 R0, P5, R0, UR8, RZ ;  /* 0x0000000800007c10 */ /* 0x004fca000ffbe0ff */
[----:B------:R0:W-:Y:S04]  /*26a20*/  STL [R1+0xd40], R0 ;  /* 0x000d400001007387 */ /* 0x0001e80000100800 */
[----:B0-----:R-:W2:Y:S02]  /*26a30*/  LDL.LU R0, [R1+0xfb8] ;  /* 0x000fb80001007983 */ /* 0x001ea40000300800 */
[----:B--2---:R-:W-:-:S05]  /*26a40*/  IADD3.X R0, R0, UR5, RZ, P6, !PT ;  /* 0x0000000500007c10 */ /* 0x004fca000b7fe4ff */
        /* <DEDUP_REMOVED lines=22> */
[----:B------:R-:W-:-:S02]  /*26bb0*/  IADD3.X R12, R12, UR5, RZ, P1, !PT ;  /* 0x000000050c0c7c10 */ /* 0x000fc40008ffe4ff */
[----:B--2---:R-:W-:-:S05]  /*26bc0*/  IADD3 R0, P6, R0, UR8, RZ ;  /* 0x0000000800007c10 */ /* 0x004fca000ffde0ff */
[----:B------:R0:W-:Y:S01]  /*26bd0*/  STL [R1+0xd38], R0 ;  /* 0x000d380001007387 */ /* 0x0001e20000100800 */
        /* <DEDUP_REMOVED lines=28> */
[----:B------:R-:W-:Y:S02]  /*26da0*/  STL [R1+0xcfc], R12 ;  /* 0x000cfc0c01007387 */ /* 0x000fe40000100800 */
[----:B0-----:R-:W2:Y:S01]  /*26db0*/  LDL.LU R0, [R1+0xce4] ;  /* 0x000ce40001007983 */ /* 0x001ea20000300800 */
[----:B------:R-:W-:-:S02]  /*26dc0*/  IADD3 R16, P1, R16, UR8, RZ ;  /* 0x0000000810107c10 */ /* 0x000fc4000ff3e0ff */
[----:B------:R-:W-:-:S03]  /*26dd0*/  IADD3.X R29, R29, UR5, RZ, P2, !PT ;  /* 0x000000051d1d7c10 */ /* 0x000fc600097fe4ff */
[----:B------:R-:W-:Y:S04]  /*26de0*/  STL [R1+0x4e4], R16 ;  /* 0x0004e41001007387 */ /* 0x000fe80000100800 */
[----:B--2---:R0:W-:Y:S01]  /*26df0*/  STL [R1+0xfac], R0 ;  /* 0x000fac0001007387 */ /* 0x0041e20000100800 */
[----:B------:R-:W-:Y:S03]  /*26e00*/  STL [R1+0xcf4], R29 ;  /* 0x000cf41d01007387 */ /* 0x000fe60000100800 */
[----:B0-----:R-:W2:Y:S01]  /*26e10*/  LDL.LU R0, [R1+0x4d4] ;  /* 0x0004d40001007983 */ /* 0x001ea20000300800 */
[----:B------:R-:W-:-:S05]  /*26e20*/  IADD3 R28, P2, R28, UR8, RZ ;  /* 0x000000081c1c7c10 */ /* 0x000fca000ff5e0ff */
        /* <DEDUP_REMOVED lines=31> */
[----:B--2---:R-:W-:-:S05]  /*27020*/  IADD3.X R0, R0, UR5, RZ, P3, !PT ;  /* 0x0000000500007c10 */ /* 0x004fca0009ffe4ff */
[----:B------:R0:W-:Y:S04]  /*27030*/  STL [R1+0xcec], R0 ;  /* 0x000cec0001007387 */ /* 0x0001e80000100800 */
[----:B0-----:R-:W2:Y:S02]  /*27040*/  LDL.LU R0, [R1+0xfb0] ;  /* 0x000fb00001007983 */ /* 0x001ea40000300800 */
[----:B--2---:R-:W-:-:S05]  /*27050*/  IADD3 R0, P3, R0, UR8, RZ ;  /* 0x0000000800007c10 */ /* 0x004fca000ff7e0ff */
[----:B------:R0:W-:Y:S04]  /*27060*/  STL [R1+0x4d4], R0 ;  /* 0x0004d40001007387 */ /* 0x0001e80000100800 */
[----:B0-----:R-:W2:Y:S01]  /*27070*/  LDL.LU R0, [R1+0xfac] ;  /* 0x000fac0001007983 */ /* 0x001ea20000300800 */
[----:B----4-:R-:W-:Y:S01]  /*27080*/  IADD3.X R8, R8, UR5, RZ, P5, !PT ;  /* 0x0000000508087c10 */ /* 0x010fe2000affe4ff */
[----:B---3--:R-:W-:Y:S01]  /*27090*/  IADD3 R24, P5, R24, UR8, RZ ;  /* 0x0000000818187c10 */ /* 0x008fe2000ffbe0ff */
        /* <DEDUP_REMOVED lines=18> */
[----:B--2---:R-:W-:Y:S01]  /*271c0*/  IADD3.X R0, R0, UR5, RZ, P4, !PT ;  /* 0x0000000500007c10 */ /* 0x004fe2000a7fe4ff */
[----:B------:R-:W-:-:S04]  /*271d0*/  IADD3 R6, P4, R6, UR8, RZ ;  /* 0x0000000806067c10 */ /* 0x000fc8000ff9e0ff */
[----:B------:R0:W-:Y:S01]  /*271e0*/  STL [R1+0xce4], R0 ;  /* 0x000ce40001007387 */ /* 0x0001e20000100800 */
[----:B------:R-:W-:Y:S02]  /*271f0*/  STL [R1+0x4cc], R6 ;  /* 0x0004cc0601007387 */ /* 0x000fe40000100800 */
[----:B------:R-:W-:Y:S02]  /*27200*/  STL [R1+0xcdc], R8 ;  /* 0x000cdc0801007387 */ /* 0x000fe40000100800 */
[----:B------:R-:W-:Y:S01]  /*27210*/  STL [R1+0xdf4], R24 ;  /* 0x000df41801007387 */ /* 0x000fe20000100800 */
[----:B------:R-:W-:Y:S01]  /*27220*/  STL [R1+0xcd4], R25 ;  /* 0x000cd41901007387 */ /* 0x000fe20000100800 */
[----:B------:R-:W-:Y:S02]  /*27230*/  STL [R1+0xdf0], R26 ;  /* 0x000df01a01007387 */ /* 0x000fe40000100800 */
        /* <DEDUP_REMOVED lines=79> */
[----:B------:R0:W-:Y:S04]  /*27730*/  STL [R1+0xe5c], R0 ;  /* 0x000e5c0001007387 */ /* 0x0001e80000100800 */
[----:B0-----:R0:W5:Y:S01]  /*27740*/  LDL.LU R0, [R1+0xfa0] ;  /* 0x000fa00001007983 */ /* 0x0011620000300800 */
[----:B------:R1:W-:Y:S03]  /*27750*/  STL [R1+0xe28], R8 ;  /* 0x000e280801007387 */ /* 0x0003e60000100800 */
[----:B-1----:R0:W5:Y:S01]  /*27760*/  LDL.LU R8, [R1+0xf9c] ;  /* 0x000f9c0001087983 */ /* 0x0021620000300800 */
[----:B------:R1:W-:Y:S03]  /*27770*/  STL [R1+0xe64], R6 ;  /* 0x000e640601007387 */ /* 0x0003e60000100800 */
[----:B-1----:R0:W5:Y:S01]  /*27780*/  LDL.LU R6, [R1+0xf98] ;  /* 0x000f980001067983 */ /* 0x0021620000300800 */
[----:B------:R1:W-:Y:S03]  /*27790*/  STL [R1+0xe30], R5 ;  /* 0x000e300501007387 */ /* 0x0003e60000100800 */
[----:B-1----:R-:W2:Y:S01]  /*277a0*/  LDL.LU R5, [R1+0xf94] ;  /* 0x000f940001057983 */ /* 0x002ea20000300800 */
[----:B------:R1:W-:Y:S03]  /*277b0*/  STL [R1+0xe6c], R4 ;  /* 0x000e6c0401007387 */ /* 0x0003e60000100800 */
[----:B-1----:R-:W3:Y:S01]  /*277c0*/  LDL.LU R4, [R1+0xf90] ;  /* 0x000f900001047983 */ /* 0x002ee20000300800 */
[----:B------:R1:W-:Y:S03]  /*277d0*/  STL [R1+0xe38], R3 ;  /* 0x000e380301007387 */ /* 0x0003e60000100800 */
[----:B-1----:R-:W4:Y:S01]  /*277e0*/  LDL.LU R3, [R1+0xf8c] ;  /* 0x000f8c0001037983 */ /* 0x002f220000300800 */
[----:B------:R1:W-:Y:S03]  /*277f0*/  STL [R1+0xe74], R2 ;  /* 0x000e740201007387 */ /* 0x0003e60000100800 */
[----:B-1----:R-:W2:Y:S01]  /*27800*/  LDL.LU R2, [R1+0xf88] ;  /* 0x000f880001027983 */ /* 0x002ea20000300800 */
[----:B------:R1:W-:Y:S01]  /*27810*/  STL [R1+0xe40], R19 ;  /* 0x000e401301007387 */ /* 0x0003e20000100800 */
[----:B------:R-:W-:-:S02]  /*27820*/  IADD3 R14, P6, R14, UR8, RZ ;  /* 0x000000080e0e7c10 */ /* 0x000fc4000ffde0ff */
[----:B------:R-:W-:Y:S01]  /*27830*/  IADD3.X R17, R17, UR5, RZ, P1, !PT ;  /* 0x0000000511117c10 */ /* 0x000fe20008ffe4ff */
[----:B------:R-:W-:Y:S01]  /*27840*/  IADD3 R13, P1, R13, UR8, RZ ;  /* 0x000000080d0d7c10 */ /* 0x000fe2000ff3e0ff */
[----:B------:R-:W-:Y:S01]  /*27850*/  IADD3.X R16, R16, UR5, RZ, P2, !PT ;  /* 0x0000000510107c10 */ /* 0x000fe200097fe4ff */
[----:B-1----:R0:W5:Y:S01]  /*27860*/  LDL.LU R19, [R1+0xf84] ;  /* 0x000f840001137983 */ /* 0x0021620000300800 */
[----:B------:R1:W-:Y:S01]  /*27870*/  STL [R1+0xe7c], R15 ;  /* 0x000e7c0f01007387 */ /* 0x0003e20000100800 */
[----:B------:R-:W-:Y:S02]  /*27880*/  IADD3 R12, P2, R12, UR8, RZ ;  /* 0x000000080c0c7c10 */ /* 0x000fe4000ff5e0ff */
[----:B------:R-:W-:Y:S01]  /*27890*/  IADD3.X R29, R29, UR5, RZ, P3, !PT ;  /* 0x000000051d1d7c10 */ /* 0x000fe20009ffe4ff */
[----:B-1----:R0:W5:Y:S01]  /*278a0*/  LDL.LU R15, [R1+0xf80] ;  /* 0x000f8000010f7983 */ /* 0x0021620000300800 */
[----:B------:R1:W-:Y:S01]  /*278b0*/  STL [R1+0xe48], R18 ;  /* 0x000e481201007387 */ /* 0x0003e20000100800 */
[----:B------:R-:W-:-:S02]  /*278c0*/  IADD3 R28, P3, R28, UR8, RZ ;  /* 0x000000081c1c7c10 */ /* 0x000fc4000ff7e0ff */
[----:B-1----:R0:W5:Y:S01]  /*278d0*/  LDL.LU R18, [R1+0xf7c] ;  /* 0x000f7c0001127983 */ /* 0x0021620000300800 */
[----:B------:R1:W-:Y:S01]  /*278e0*/  STL [R1+0xe84], R14 ;  /* 0x000e840e01007387 */ /* 0x0003e20000100800 */
[----:B------:R-:W-:Y:S01]  /*278f0*/  IADD3.X R24, R24, UR5, RZ, P4, !PT ;  /* 0x0000000518187c10 */ /* 0x000fe2000a7fe4ff */
[----:B------:R-:W-:Y:S01]  /*27900*/  IADD3 R25, P4, R25, UR8, RZ ;  /* 0x0000000819197c10 */ /* 0x000fe2000ff9e0ff */
        /* <DEDUP_REMOVED lines=10> */
[----:B------:R-:W-:-:S02]  /*279b0*/  IADD3.X R10, R10, UR5, RZ, P1, !PT ;  /* 0x000000050a0a7c10 */ /* 0x000fc40008ffe4ff */
[----:B-1----:R0:W5:Y:S01]  /*279c0*/  LDL.LU R16, [R1+0xf6c] ;  /* 0x000f6c0001107983 */ /* 0x0021620000300800 */
[----:B------:R1:W-:Y:S01]  /*279d0*/  STL [R1+0xe94], R12 ;  /* 0x000e940c01007387 */ /* 0x0003e20000100800 */
[----:B------:R-:W-:Y:S02]  /*279e0*/  IADD3.X R11, R11, UR5, RZ, P2, !PT ;  /* 0x000000050b0b7c10 */ /* 0x000fe400097fe4ff */
[----:B-1----:R0:W5:Y:S01]  /*279f0*/  LDL.LU R12, [R1+0xf68] ;  /* 0x000f6800010c7983 */ /* 0x0021620000300800 */
[----:B------:R1:W-:Y:S01]  /*27a00*/  STL [R1+0xe60], R29 ;  /* 0x000e601d01007387 */ /* 0x0003e20000100800 */
[----:B------:R-:W-:Y:S02]  /*27a10*/  IADD3.X R20, R20, UR5, RZ, P3, !PT ;  /* 0x0000000514147c10 */ /* 0x000fe40009ffe4ff */
[----:B-1----:R0:W5:Y:S01]  /*27a20*/  LDL.LU R29, [R1+0xf64] ;  /* 0x000f6400011d7983 */ /* 0x0021620000300800 */
[----:B------:R1:W-:Y:S02]  /*27a30*/  STL [R1+0xe9c], R28 ;  /* 0x000e9c1c01007387 */ /* 0x0003e40000100800 */
[----:B------:R-:W-:Y:S02]  /*27a40*/  STL [R1+0xe68], R24 ;  /* 0x000e681801007387 */ /* 0x000fe40000100800 */
[----:B------:R-:W-:Y:S01]  /*27a50*/  STL [R1+0xea4], R25 ;  /* 0x000ea41901007387 */ /* 0x000fe20000100800 */
[----:B------:R-:W-:Y:S01]  /*27a60*/  STL [R1+0xe70], R26 ;  /* 0x000e701a01007387 */ /* 0x000fe20000100800 */
[----:B------:R-:W-:Y:S02]  /*27a70*/  STL [R1+0xeac], R27 ;  /* 0x000eac1b01007387 */ /* 0x000fe40000100800 */
[----:B------:R-:W-:Y:S02]  /*27a80*/  STL [R1+0xe78], R7 ;  /* 0x000e780701007387 */ /* 0x000fe40000100800 */
[----:B------:R-:W-:Y:S01]  /*27a90*/  STL [R1+0xeb0], R9 ;  /* 0x000eb00901007387 */ /* 0x000fe20000100800 */
[----:B------:R-:W-:Y:S04]  /*27aa0*/  STL [R1+0xe80], R10 ;  /* 0x000e800a01007387 */ /* 0x000fe80000100800 */
[----:B-1----:R-:W1:Y:S01]  /*27ab0*/  S2R R28, SR_TID.X ;  /* 0x00000000001c7919 */ /* 0x002e620000002100 */
[----:B------:R-:W-:-:S02]  /*27ac0*/  IADD3.X R21, R21, UR5, RZ, P4, !PT ;  /* 0x0000000515157c10 */ /* 0x000fc4000a7fe4ff */
[----:B------:R-:W-:Y:S01]  /*27ad0*/  IADD3.X R22, R22, UR5, RZ, P5, !PT ;  /* 0x0000000516167c10 */ /* 0x000fe2000affe4ff */
[----:B------:R3:W-:Y:S01]  /*27ae0*/  STL [R1+0xe88], R11 ;  /* 0x000e880b01007387 */ /* 0x0007e20000100800 */
[----:B------:R-:W-:Y:S01]  /*27af0*/  IADD3.X R23, R23, UR5, RZ, P6, !PT ;  /* 0x0000000517177c10 */ /* 0x000fe2000b7fe4ff */
[----:B------:R0:W-:Y:S01]  /*27b00*/  STL [R1+0xe90], R20 ;  /* 0x000e901401007387 */ /* 0x0001e20000100800 */
[----:B------:R0:W-:Y:S02]  /*27b10*/  STL [R1+0xe98], R21 ;  /* 0x000e981501007387 */ /* 0x0001e40000100800 */
[----:B------:R0:W-:Y:S01]  /*27b20*/  STL [R1+0xea0], R22 ;  /* 0x000ea01601007387 */ /* 0x0001e20000100800 */
[----:B-1----:R-:W-:-:S05]  /*27b30*/  LOP3.LUT R28, R28, 0x3f, RZ, 0xc0, !PT ;  /* 0x0000003f1c1c7812 */ /* 0x002fca00078ec0ff */
[----:B------:R-:W-:Y:S02]  /*27b40*/  IMAD.SHL.U32 R28, R28, 0x2, RZ ;  /* 0x000000021c1c7824 */ /* 0x000fe400078e00ff */
[----:B---3--:R-:W-:Y:S02]  /*27b50*/  IMAD.MOV.U32 R11, RZ, RZ, R4 ;  /* 0x000000ffff0b7224 */ /* 0x008fe400078e0004 */
[----:B--2---:R-:W-:Y:S02]  /*27b60*/  IMAD.MOV.U32 R10, RZ, RZ, R2 ;  /* 0x000000ffff0a7224 */ /* 0x004fe400078e0002 */
[----:B----4-:R-:W-:Y:S02]  /*27b70*/  IMAD.MOV.U32 R2, RZ, RZ, R3 ;  /* 0x000000ffff027224 */ /* 0x010fe400078e0003 */
[----:B------:R-:W-:-:S05]  /*27b80*/  IMAD.MOV.U32 R3, RZ, RZ, R5 ;  /* 0x000000ffff037224 */ /* 0x000fca00078e0005 */
[----:B------:R0:W-:Y:S01]  /*27b90*/  STL.64 [R1+0x1f8], R2 ;  /* 0x0001f80201007387 */ /* 0x0001e20000100a00 */
[----:B------:R0:W-:Y:S02]  /*27ba0*/  STL [R1+0xea8], R23 ;  /* 0x000ea81701007387 */ /* 0x0001e40000100800 */
[----:B------:R0:W-:Y:S01]  /*27bb0*/  STL.64 [R1+0x200], R10 ;  /* 0x0002000a01007387 */ /* 0x0001e20000100a00 */
[----:B------:R-:W-:Y:S01]  /*27bc0*/  @!P0 CALL.REL.NOINC `(.L_x_2) ;  /* 0x0000001000008944 */ /* 0x000fe20003c00000 */
[----:B------:R-:W-:Y:S05]  /*27bd0*/  BRA `(.L_x_3) ;  /* 0xfffe149000007947 */ /* 0x000fea000383ffff */
.L_x_2:
[----:B------:R-:W2:Y:S04]  /*27be0*/  LDL.LU R7, [R1+0x158] ;  /* 0x0001580001077983 */ /* 0x000ea80000300800 */
[----:B--2---:R1:W-:Y:S04]  /*27bf0*/  STL [R1+0xfb0], R7 ;  /* 0x000fb00701007387 */ /* 0x0043e80000100800 */
[----:B-1----:R-:W2:Y:S04]  /*27c00*/  LDL.LU R7, [R1+0x140] ;  /* 0x0001400001077983 */ /* 0x002ea80000300800 */
        /* <DEDUP_REMOVED lines=12> */
[----:B--2---:R1:W-:Y:S02]  /*27cd0*/  STL [R1+0xfe8], R7 ;  /* 0x000fe80701007387 */ /* 0x0043e40000100800 */
[----:B-1---5:R-:W-:-:S02]  /*27ce0*/  IMAD.MOV.U32 R7, RZ, RZ, R6 ;  /* 0x000000ffff077224 */ /* 0x022fc400078e0006 */
        /* <DEDUP_REMOVED lines=18> */
[----:B------:R-:W2:Y:S01]  /*27e10*/  LDL.LU R5, [R1+0x178] ;  /* 0x0001780001057983 */ /* 0x000ea20000300800 */
[----:B-1----:R-:W-:-:S03]  /*27e20*/  IMAD.MOV.U32 R6, RZ, RZ, R8 ;  /* 0x000000ffff067224 */ /* 0x002fc600078e0008 */
[----:B--2---:R1:W-:Y:S04]  /*27e30*/  STL [R1+0xfa8], R5 ;  /* 0x000fa80501007387 */ /* 0x0043e80000100800 */
[----:B-1----:R-:W2:Y:S04]  /*27e40*/  LDL.LU R5, [R1+0x16c] ;  /* 0x00016c0001057983 */ /* 0x002ea80000300800 */
[----:B------:R-:W3:Y:S04]  /*27e50*/  LDL.LU R4, [R1+0x198] ;  /* 0x0001980001047983 */ /* 0x000ee80000300800 */
[----:B---3--:R1:W-:Y:S04]  /*27e60*/  STL [R1+0xfa4], R4 ;  /* 0x000fa40401007387 */ /* 0x0083e80000100800 */
[----:B-1----:R-:W3:Y:S04]  /*27e70*/  LDL.LU R4, [R1+0x17c] ;  /* 0x00017c0001047983 */ /* 0x002ee80000300800 */
[----:B0-----:R-:W4:Y:S04]  /*27e80*/  LDL.LU R11, [R1+0x150] ;  /* 0x00015000010b7983 */ /* 0x001f280000300800 */
[----:B----4-:R0:W-:Y:S04]  /*27e90*/  STL [R1+0xfa0], R11 ;  /* 0x000fa00b01007387 */ /* 0x0101e80000100800 */
[----:B0-----:R-:W4:Y:S04]  /*27ea0*/  LDL.LU R11, [R1+0x19c] ;  /* 0x00019c00010b7983 */ /* 0x001f280000300800 */
[----:B------:R-:W2:Y:S04]  /*27eb0*/  LDL.LU R10, [R1+0x160] ;  /* 0x00016000010a7983 */ /* 0x000ea80000300800 */
[----:B--2---:R0:W-:Y:S04]  /*27ec0*/  STL [R1+0xf9c], R10 ;  /* 0x000f9c0a01007387 */ /* 0x0041e80000100800 */
[----:B0-----:R-:W2:Y:S04]  /*27ed0*/  LDL.LU R10, [R1+0x154] ;  /* 0x00015400010a7983 */ /* 0x001ea80000300800 */
[----:B------:R-:W2:Y:S04]  /*27ee0*/  LDL.LU R9, [R1+0x170] ;  /* 0x0001700001097983 */ /* 0x000ea80000300800 */
[----:B--2---:R0:W-:Y:S04]  /*27ef0*/  STL [R1+0xf98], R9 ;  /* 0x000f980901007387 */ /* 0x0041e80000100800 */
[----:B0-----:R-:W2:Y:S04]  /*27f00*/  LDL.LU R9, [R1+0x164] ;  /* 0x0001640001097983 */ /* 0x001ea80000300800 */
[----:B------:R0:W-:Y:S04]  /*27f10*/  STL [R1+0xf90], R15 ;  /* 0x000f900f01007387 */ /* 0x0001e80000100800 */
[----:B0-----:R-:W2:Y:S04]  /*27f20*/  LDL.LU R15, [R1+0x194] ;  /* 0x00019400010f7983 */ /* 0x001ea80000300800 */
[----:B--2---:R0:W-:Y:S04]  /*27f30*/  STL [R1+0xf94], R15 ;  /* 0x000f940f01007387 */ /* 0x0041e80000100800 */
[----:B0-----:R-:W2:Y:S04]  /*27f40*/  LDL.LU R15, [R1+0x174] ;  /* 0x00017400010f7983 */ /* 0x001ea80000300800 */
[----:B------:R-:W2:Y:S04]  /*27f50*/  LDL.LU R8, [R1+0x190] ;  /* 0x0001900001087983 */ /* 0x000ea80000300800 */
[----:B------:R0:W-:Y:S04]  /*27f60*/  STL [R1+0xf8c], R14 ;  /* 0x000f8c0e01007387 */ /* 0x0001e80000100800 */
[----:B0-----:R-:W2:Y:S04]  /*27f70*/  LDL.LU R14, [R1+0x18c] ;  /* 0x00018c00010e7983 */ /* 0x001ea80000300800 */
        /* <DEDUP_REMOVED lines=12> */
[----:B------:R-:W2:Y:S04]  /*28040*/  LDL.LU R23, [R1+0x1d8] ;  /* 0x0001d80001177983 */ /* 0x000ea80000300800 */
[----:B--2---:R0:W-:Y:S04]  /*28050*/  STL [R1+0xf70], R23 ;  /* 0x000f701701007387 */ /* 0x0041e80000100800 */
[----:B0-----:R-:W2:Y:S04]  /*28060*/  LDL.LU R23, [R1+0x1c4] ;  /* 0x0001c40001177983 */ /* 0x001ea80000300800 */
[----:B------:R-:W2:Y:S04]  /*28070*/  LDL.LU R22, [R1+0x1e8] ;  /* 0x0001e80001167983 */ /* 0x000ea80000300800 */
[----:B--2---:R0:W-:Y:S04]  /*28080*/  STL [R1+0xf6c], R22 ;  /* 0x000f6c1601007387 */ /* 0x0041e80000100800 */
[----:B0-----:R-:W2:Y:S04]  /*28090*/  LDL.LU R22, [R1+0x1dc] ;  /* 0x0001dc0001167983 */ /* 0x001ea80000300800 */
[----:B------:R0:W-:Y:S04]  /*280a0*/  STL [R1+0xf64], R29 ;  /* 0x000f641d01007387 */ /* 0x0001e80000100800 */
[----:B0-----:R-:W2:Y:S01]  /*280b0*/  LDL.LU R29, [R1+0x21c] ;  /* 0x00021c00011d7983 */ /* 0x001ea20000300800 */
[----:B------:R-:W-:-:S03]  /*280c0*/  F2FP.PACK_AB R7, R6, R7 ;  /* 0x000000070607723e */ /* 0x000fc600000000ff */
[----:B--2---:R0:W-:Y:S04]  /*280d0*/  STL [R1+0xf68], R29 ;  /* 0x000f681d01007387 */ /* 0x0041e80000100800 */
[----:B0-----:R-:W2:Y:S04]  /*280e0*/  LDL.LU R29, [R1+0x1ec] ;  /* 0x0001ec00011d7983 */ /* 0x001ea80000300800 */
[----:B------:R-:W2:Y:S04]  /*280f0*/  LDL.LU R21, [R1+0x218] ;  /* 0x0002180001157983 */ /* 0x000ea80000300800 */
        /* <DEDUP_REMOVED lines=10> */
[----:B------:R0:W-:Y:S04]  /*281a0*/  STL [R1+0x1c], R7 ;  /* 0x00001c0701007387 */ /* 0x0001e80000100800 */
[----:B0-----:R-:W2:Y:S02]  /*281b0*/  LDL.LU R7, [R1+0xfe8] ;  /* 0x000fe80001077983 */ /* 0x001ea40000300800 */
[----:B--2---:R-:W-:-:S02]  /*281c0*/  F2FP.PACK_AB R7, R6, R7 ;  /* 0x000000070607723e */ /* 0x004fc400000000ff */
        /* <DEDUP_REMOVED lines=25> */
[----:B------:R0:W-:Y:S04]  /*28360*/  STL [R1], R7 ;  /* 0x0000000701007387 */ /* 0x0001e80000100800 */
[----:B0-----:R-:W2:Y:S02]  /*28370*/  LDL.LU R7, [R1+0xfb0] ;  /* 0x000fb00001077983 */ /* 0x001ea40000300800 */
[----:B--2---:R-:W-:-:S02]  /*28380*/  F2FP.PACK_AB R7, R6, R7 ;  /* 0x000000070607723e */ /* 0x004fc400000000ff */
[----:B------:R-:W2:Y:S02]  /*28390*/  LDL.LU R6, [R1+0xfac] ;  /* 0x000fac0001067983 */ /* 0x000ea40000300800 */
[----:B--2---:R-:W-:Y:S02]  /*283a0*/  F2FP.PACK_AB R6, R5, R6 ;  /* 0x000000060506723e */ /* 0x004fe400000000ff */
[----:B------:R-:W3:Y:S02]  /*283b0*/  LDL.LU R5, [R1+0xfa8] ;  /* 0x000fa80001057983 */ /* 0x000ee40000300800 */
[----:B---3--:R-:W-:Y:S02]  /*283c0*/  F2FP.PACK_AB R5, R4, R5 ;  /* 0x000000050405723e */ /* 0x008fe400000000ff */
[----:B------:R-:W4:Y:S02]  /*283d0*/  LDL.LU R4, [R1+0xfa4] ;  /* 0x000fa40001047983 */ /* 0x000f240000300800 */
[----:B----4-:R-:W-:-:S02]  /*283e0*/  F2FP.PACK_AB R4, R11, R4 ;  /* 0x000000040b04723e */ /* 0x010fc400000000ff */
[----:B------:R-:W2:Y:S02]  /*283f0*/  LDL.LU R11, [R1+0xfa0] ;  /* 0x000fa000010b7983 */ /* 0x000ea40000300800 */
[----:B--2---:R-:W-:Y:S02]  /*28400*/  F2FP.PACK_AB R11, R10, R11 ;  /* 0x0000000b0a0b723e */ /* 0x004fe400000000ff */
[----:B------:R-:W2:Y:S02]  /*28410*/  LDL.LU R10, [R1+0xf9c] ;  /* 0x000f9c00010a7983 */ /* 0x000ea40000300800 */
[----:B--2---:R-:W-:Y:S02]  /*28420*/  F2FP.PACK_AB R10, R9, R10 ;  /* 0x0000000a090a723e */ /* 0x004fe400000000ff */
[----:B------:R-:W2:Y:S02]  /*28430*/  LDL.LU R9, [R1+0xf98] ;  /* 0x000f980001097983 */ /* 0x000ea40000300800 */
[----:B--2---:R-:W-:-:S02]  /*28440*/  F2FP.PACK_AB R9, R15, R9 ;  /* 0x000000090f09723e */ /* 0x004fc400000000ff */
        /* <DEDUP_REMOVED lines=24> */
[----:B------:R-:W2:Y:S01]  /*285d0*/  LDL.LU R29, [R1+0xf64] ;  /* 0x000f6400011d7983 */ /* 0x000ea20000300800 */
[----:B------:R-:W-:Y:S02]  /*285e0*/  F2FP.PACK_AB R20, R28, R20 ;  /* 0x000000141c14723e */ /* 0x000fe400000000ff */
[----:B------:R-:W-:Y:S02]  /*285f0*/  F2FP.PACK_AB R27, R0, R27 ;  /* 0x0000001b001b723e */ /* 0x000fe400000000ff */
[----:B------:R-:W-:Y:S02]  /*28600*/  F2FP.PACK_AB R26, R3, R26 ;  /* 0x0000001a031a723e */ /* 0x000fe400000000ff */
[----:B------:R-:W-:Y:S02]  /*28610*/  F2FP.PACK_AB R25, R2, R25 ;  /* 0x000000190219723e */ /* 0x000fe400000000ff */
[----:B--2---:R-:W-:Y:S02]  /*28620*/  F2FP.PACK_AB R24, R24, R29 ;  /* 0x0000001d1818723e */ /* 0x004fe400000000ff */
.L_x_1:
[----:B0-----:R-:W2:Y:S04]  /*28630*/  LDL.LU R0, [R1+0xee4] ;  /* 0x000ee40001007983 */ /* 0x001ea80000300800 */
[----:B------:R-:W0:Y:S02]  /*28640*/  S2R R29, SR_TID.X ;  /* 0x00000000001d7919 */ /* 0x000e240000002100 */
[----:B0-----:R-:W-:-:S02]  /*28650*/  IMAD.SHL.U32 R2, R29, 0x20, RZ ;  /* 0x000000201d027824 */ /* 0x001fc400078e00ff */
[C---:B------:R-:W-:Y:S02]  /*28660*/  IMAD.SHL.U32 R28, R29.reuse, 0x4, RZ ;  /* 0x000000041d1c7824 */ /* 0x040fe400078e00ff */
[----:B------:R-:W-:-:S05]  /*28670*/  IMAD.SHL.U32 R3, R29, 0x8, RZ ;  /* 0x000000081d037824 */ /* 0x000fca00078e00ff */
[----:B------:R-:W-:Y:S01]  /*28680*/  LOP3.LUT R3, R3, 0x100, RZ, 0xc0, !PT ;  /* 0x0000010003037812 */ /* 0x000fe200078ec0ff */
[----:B------:R-:W-:Y:S01]  /*28690*/  BAR.SYNC.DEFER_BLOCKING 0x0 ;  /* 0x0000000000007b1d */ /* 0x000fe20000010000 */
[----:B--2---:R-:W-:-:S04]  /*286a0*/  LOP3.LUT R0, R0, 0xc00, RZ, 0xc0, !PT ;  /* 0x00000c0000007812 */ /* 0x004fc800078ec0ff */
[----:B------:R-:W-:Y:S01]  /*286b0*/  LOP3.LUT R0, R0, 0x60, R2, 0xf8, !PT ;  /* 0x0000006000007812 */ /* 0x000fe200078ef802 */
[C---:B------:R-:W-:Y:S01]  /*286c0*/  IMAD.SHL.U32 R2, R29.reuse, 0x200, RZ ;  /* 0x000002001d027824 */ /* 0x040fe200078e00ff */
[----:B------:R-:W-:Y:S02]  /*286d0*/  LOP3.LUT R29, R29, 0x3f, RZ, 0xc0, !PT ;  /* 0x0000003f1d1d7812 */ /* 0x000fe400078ec0ff */
[----:B------:R-:W-:Y:S02]  /*286e0*/  LOP3.LUT R0, R0, 0x70, R28, 0x78, !PT ;  /* 0x0000007000007812 */ /* 0x000fe400078e781c */
[----:B------:R-:W-:-:S03]  /*286f0*/  LOP3.LUT R2, R2, 0xc00, RZ, 0xc0, !PT ;  /* 0x00000c0002027812 */ /* 0x000fc600078ec0ff */
[----:B------:R-:W-:Y:S02]  /*28700*/  IMAD.IADD R0, R3, 0x1, R0 ;  /* 0x0000000103007824 */ /* 0x000fe400078e0200 */
[----:B------:R-:W-:-:S03]  /*28710*/  IMAD R2, R29, 0x10, R2 ;  /* 0x000000101d027824 */ /* 0x000fc600078e0202 */
[----:B------:R-:W-:Y:S04]  /*28720*/  STS.128 [R0], R24 ;  /* 0x0000001800007388 */ /* 0x000fe80000000c00 */
[----:B------:R0:W-:Y:S04]  /*28730*/  STS.128 [R0+0x80], R20 ;  /* 0x0000801400007388 */ /* 0x0001e80000000c00 */
[----:B------:R-:W-:Y:S04]  /*28740*/  STS.128 [R0+0x200], R16 ;  /* 0x0002001000007388 */ /* 0x000fe80000000c00 */
[----:B------:R-:W-:Y:S04]  /*28750*/  STS.128 [R0+0x280], R12 ;  /* 0x0002800c00007388 */ /* 0x000fe80000000c00 */
[----:B------:R-:W-:Y:S01]  /*28760*/  BAR.SYNC.DEFER_BLOCKING 0x0 ;  /* 0x0000000000007b1d */ /* 0x000fe20000010000 */
[----:B0-----:R-:W-:-:S02]  /*28770*/  LOP3.LUT R20, R2, 0x20, RZ, 0x3c, !PT ;  /* 0x0000002002147812 */ /* 0x001fc400078e3cff */
[----:B------:R-:W-:-:S03]  /*28780*/  LOP3.LUT R23, R2, 0x40, RZ, 0x3c, !PT ;  /* 0x0000004002177812 */ /* 0x000fc600078e3cff */
[----:B------:R-:W0:Y:S04]  /*28790*/  LDS.128 R12, [R2] ;  /* 0x00000000020c7984 */ /* 0x000e280000000c00 */
[----:B------:R-:W-:Y:S04]  /*287a0*/  LDS.128 R16, [R23] ;  /* 0x0000000017107984 */ /* 0x000fe80000000c00 */
[----:B0-----:R-:W-:Y:S01]  /*287b0*/  STL [R1+0x34], R13 ;  /* 0x0000340d01007387 */ /* 0x001fe20000100800 */
[----:B------:R-:W-:-:S03]  /*287c0*/  IMAD.MOV.U32 R24, RZ, RZ, R12 ;  /* 0x000000ffff187224 */ /* 0x000fc600078e000c */
[----:B------:R-:W-:Y:S04]  /*287d0*/  STL.64 [R1+0x38], R14 ;  /* 0x0000380e01007387 */ /* 0x000fe80000100a00 */
[----:B------:R-:W0:Y:S04]  /*287e0*/  LDS.128 R12, [R20] ;  /* 0x00000000140c7984 */ /* 0x000e280000000c00 */
[----:B------:R-:W2:Y:S04]  /*287f0*/  LDL.LU R22, [R1+0xee8] ;  /* 0x000ee80001167983 */ /* 0x000ea80000300800 */
[----:B------:R-:W3:Y:S04]  /*28800*/  LDL.LU R21, [R1+0xeb4] ;  /* 0x000eb40001157983 */ /* 0x000ee80000300800 */
[----:B0-----:R-:W-:Y:S04]  /*28810*/  STL.64 [R1+0x20], R12 ;  /* 0x0000200c01007387 */ /* 0x001fe80000100a00 */
[----:B------:R-:W-:Y:S04]  /*28820*/  STL.64 [R1+0x28], R14 ;  /* 0x0000280e01007387 */ /* 0x000fe80000100a00 */
[----:B------:R0:W-:Y:S02]  /*28830*/  STL.64 [R1+0xf70], R18 ;  /* 0x000f701201007387 */ /* 0x0001e40000100a00 */
[----:B0-----:R-:W-:-:S05]  /*28840*/  LOP3.LUT R19, R2, 0x60, RZ, 0x3c, !PT ;  /* 0x0000006002137812 */ /* 0x001fca00078e3cff */
[----:B------:R-:W0:Y:S04]  /*28850*/  LDS.128 R12, [R19] ;  /* 0x00000000130c7984 */ /* 0x000e280000000c00 */
[----:B------:R-:W-:Y:S06]  /*28860*/  BAR.SYNC.DEFER_BLOCKING 0x0 ;  /* 0x0000000000007b1d */ /* 0x000fec0000010000 */
[----:B------:R-:W-:Y:S04]  /*28870*/  STS.128 [R0], R8 ;  /* 0x0000000800007388 */ /* 0x000fe80000000c00 */
[----:B------:R-:W-:Y:S04]  /*28880*/  STS.128 [R0+0x80], R4 ;  /* 0x0000800400007388 */ /* 0x000fe80000000c00 */
[----:B0-----:R0:W-:Y:S04]  /*28890*/  STL.64 [R1+0xfa8], R12 ;  /* 0x000fa80c01007387 */ /* 0x0011e80000100a00 */
[----:B0-----:R-:W4:Y:S04]  /*288a0*/  LDL R13, [R1+0xeb8] ;  /* 0x000eb800010d7983 */ /* 0x001f280000100800 */
[----:B------:R0:W-:Y:S04]  /*288b0*/  STL [R1+0xf64], R15 ;  /* 0x000f640f01007387 */ /* 0x0001e80000100800 */
[----:B0-----:R-:W5:Y:S04]  /*288c0*/  LDL.LU R15, [R1+0xebc] ;  /* 0x000ebc00010f7983 */ /* 0x001f680000300800 */
[----:B------:R-:W2:Y:S04]  /*288d0*/  LDL.LU R8, [R1+0x10] ;  /* 0x0000100001087983 */ /* 0x000ea80000300800 */
[----:B------:R-:W2:Y:S04]  /*288e0*/  LDL.LU R9, [R1+0x14] ;  /* 0x0000140001097983 */ /* 0x000ea80000300800 */
[----:B------:R-:W2:Y:S04]  /*288f0*/  LDL.LU R10, [R1+0x18] ;  /* 0x00001800010a7983 */ /* 0x000ea80000300800 */
[----:B------:R-:W2:Y:S04]  /*28900*/  LDL.LU R11, [R1+0x1c] ;  /* 0x00001c00010b7983 */ /* 0x000ea80000300800 */
[----:B------:R-:W3:Y:S04]  /*28910*/  LDL.LU R4, [R1] ;  /* 0x0000000001047983 */ /* 0x000ee80000300800 */
[----:B------:R-:W3:Y:S04]  /*28920*/  LDL.LU R5, [R1+0x4] ;  /* 0x0000040001057983 */ /* 0x000ee80000300800 */
[----:B------:R-:W3:Y:S04]  /*28930*/  LDL.LU R6, [R1+0x8] ;  /* 0x0000080001067983 */ /* 0x000ee80000300800 */
[----:B------:R-:W3:Y:S04]  /*28940*/  LDL.LU R7, [R1+0xc] ;  /* 0x00000c0001077983 */ /* 0x000ee80000300800 */
[----:B------:R-:W4:Y:S04]  /*28950*/  LDL.LU R26, [R1+0xef4] ;  /* 0x000ef400011a7983 */ /* 0x000f280000300800 */
[----:B------:R-:W4:Y:S04]  /*28960*/  LDL.LU R25, [R1+0xef0] ;  /* 0x000ef00001197983 */ /* 0x000f280000300800 */
[----:B------:R-:W4:Y:S04]  /*28970*/  LDL.LU R12, [R1+0xeec] ;  /* 0x000eec00010c7983 */ /* 0x000f280000300800 */
[----:B--2---:R-:W-:Y:S04]  /*28980*/  STS.128 [R0+0x280], R8 ;  /* 0x0002800800007388 */ /* 0x004fe80000000c00 */
[----:B---3--:R-:W-:Y:S04]  /*28990*/  STS.128 [R0+0x200], R4 ;  /* 0x0002000400007388 */ /* 0x008fe80000000c00 */
[----:B------:R-:W-:Y:S06]  /*289a0*/  BAR.SYNC.DEFER_BLOCKING 0x0 ;  /* 0x0000000000007b1d */ /* 0x000fec0000010000 */
[----:B------:R-:W0:Y:S04]  /*289b0*/  LDS.128 R4, [R2] ;  /* 0x0000000002047984 */ /* 0x000e280000000c00 */
[----:B------:R-:W1:Y:S04]  /*289c0*/  LDS.128 R8, [R20] ;  /* 0x0000000014087984 */ /* 0x000e680000000c00 */
[----:B0-----:R0:W-:Y:S04]  /*289d0*/  STL.64 [R1+0xf78], R6 ;  /* 0x000f780601007387 */ /* 0x0011e80000100a00 */
[----:B------:R-:W2:Y:S04]  /*289e0*/  LDL.LU R18, [R1+0x20] ;  /* 0x0000200001127983 */ /* 0x000ea80000300800 */
[----:B-1----:R-:W-:Y:S04]  /*289f0*/  STL.64 [R1+0xf80], R10 ;  /* 0x000f800a01007387 */ /* 0x002fe80000100a00 */
[----:B0-----:R-:W3:Y:S01]  /*28a00*/  LDL.LU R7, [R1+0xefc] ;  /* 0x000efc0001077983 */ /* 0x001ee20000300800 */
[C---:B----4-:R-:W-:Y:S01]  /*28a10*/  IMAD R3, R13.reuse, c[0x0][0x194], RZ ;  /* 0x000065000d037a24 */ /* 0x050fe200078e02ff */
[----:B------:R-:W-:Y:S01]  /*28a20*/  ISETP.GE.AND P0, PT, R13, c[0x0][0x178], PT ;  /* 0x00005e000d007a0c */ /* 0x000fe20003f06270 */
[C---:B-----5:R-:W-:Y:S01]  /*28a30*/  IMAD R0, R15.reuse, c[0x0][0x194], RZ ;  /* 0x000065000f007a24 */ /* 0x060fe200078e02ff */
[----:B------:R-:W-:Y:S01]  /*28a40*/  ISETP.GE.AND P4, PT, R15, c[0x0][0x178], PT ;  /* 0x00005e000f007a0c */ /* 0x000fe20003f86270 */
[----:B------:R-:W4:Y:S01]  /*28a50*/  LDL.LU R6, [R1+0xef8] ;  /* 0x000ef80001067983 */ /* 0x000f220000300800 */
[----:B------:R-:W-:-:S02]  /*28a60*/  LEA R2, P1, R3, c[0x0][0x170], 0x1 ;  /* 0x00005c0003027a11 */ /* 0x000fc400078208ff */
[C---:B------:R-:W-:Y:S02]  /*28a70*/  ISETP.LT.AND P0, PT, R21.reuse, c[0x0][0x17c], !P0 ;  /* 0x00005f0015007a0c */ /* 0x040fe40004701270 */
[----:B------:R-:W-:Y:S01]  /*28a80*/  ISETP.GE.AND P5, PT, R22, c[0x0][0x17c], PT ;  /* 0x00005f0016007a0c */ /* 0x000fe20003fa6270 */
[----:B------:R-:W-:Y:S01]  /*28a90*/  IMAD R22, R21, c[0x0][0x198], RZ ;  /* 0x0000660015167a24 */ /* 0x000fe200078e02ff */
[----:B------:R-:W-:Y:S02]  /*28aa0*/  LEA.HI.X.SX32 R3, R3, c[0x0][0x174], 0x1, P1 ;  /* 0x00005d0003037a11 */ /* 0x000fe400008f0eff */
[----:B------:R-:W-:Y:S02]  /*28ab0*/  LEA R28, P1, R0, c[0x0][0x170], 0x1 ;  /* 0x00005c00001c7a11 */ /* 0x000fe400078208ff */
[----:B------:R-:W-:Y:S01]  /*28ac0*/  ISETP.LT.AND P4, PT, R21, c[0x0][0x17c], !P4 ;  /* 0x00005f0015007a0c */ /* 0x000fe20006781270 */
[----:B------:R-:W-:Y:S01]  /*28ad0*/  IMAD.WIDE R20, R22, 0x2, R2 ;  /* 0x0000000216147825 */ /* 0x000fe200078e0202 */
[----:B------:R-:W-:-:S04]  /*28ae0*/  LEA.HI.X.SX32 R29, R0, c[0x0][0x174], 0x1, P1 ;  /* 0x00005d00001d7a11 */ /* 0x000fc800008f0eff */
[----:B------:R0:W-:Y:S01]  /*28af0*/  @P0 STG.E.U16 [R20.64], R24 ;  /* 0x0000001814000986 */ /* 0x0001e2000c101506 */
[----:B------:R-:W-:Y:S02]  /*28b00*/  ISETP.GE.AND P1, PT, R26, c[0x0][0x17c], PT ;  /* 0x00005f001a007a0c */ /* 0x000fe40003f26270 */
[C---:B------:R-:W-:Y:S01]  /*28b10*/  IADD3 R26, R22.reuse, c[0x0][0x198], RZ ;  /* 0x00006600161a7a10 */ /* 0x040fe20007ffe0ff */
[----:B0-----:R-:W-:-:S05]  /*28b20*/  IMAD.WIDE R20, R22, 0x2, R28 ;  /* 0x0000000216147825 */ /* 0x001fca00078e021c */
[----:B------:R-:W-:Y:S04]  /*28b30*/  @P4 STG.E.U16 [R20.64], R4 ;  /* 0x0000000414004986 */ /* 0x000fe8000c101506 */
[----:B------:R-:W0:Y:S04]  /*28b40*/  LDS.128 R20, [R23] ;  /* 0x0000000017147984 */ /* 0x000e280000000c00 */
[----:B0-----:R0:W-:Y:S01]  /*28b50*/  STL.64 [R1+0xf88], R22 ;  /* 0x000f881601007387 */ /* 0x0011e20000100a00 */
[----:B---3--:R-:W-:-:S03]  /*28b60*/  ISETP.GE.AND P4, PT, R7, c[0x0][0x17c], PT ;  /* 0x00005f0007007a0c */ /* 0x008fc60003f86270 */
[----:B------:R-:W3:Y:S01]  /*28b70*/  LDL.LU R7, [R1+0xf00] ;  /* 0x000f000001077983 */ /* 0x000ee20000300800 */
[----:B------:R-:W-:Y:S02]  /*28b80*/  ISETP.LT.AND P0, PT, R13, c[0x0][0x178], !P5 ;  /* 0x00005e000d007a0c */ /* 0x000fe40006f01270 */
[----:B------:R-:W-:Y:S02]  /*28b90*/  ISETP.LT.AND P5, PT, R15, c[0x0][0x178], !P5 ;  /* 0x00005e000f007a0c */ /* 0x000fe40006fa1270 */
[----:B------:R-:W-:Y:S02]  /*28ba0*/  ISETP.LT.AND P6, PT, R13, c[0x0][0x178], !P1 ;  /* 0x00005e000d007a0c */ /* 0x000fe40004fc1270 */
[C---:B------:R-:W-:Y:S01]  /*28bb0*/  IADD3 R11, R26.reuse, c[0x0][0x198], RZ ;  /* 0x000066001a0b7a10 */ /* 0x040fe20007ffe0ff */
[----:B0-----:R-:W-:Y:S01]  /*28bc0*/  IMAD.WIDE R22, R26, 0x2, R2 ;  /* 0x000000021a167825 */ /* 0x001fe200078e0202 */
[----:B------:R-:W-:Y:S01]  /*28bd0*/  PRMT R0, R24, 0x7632, R0 ;  /* 0x0000763218007816 */ /* 0x000fe20000000000 */
[----:B------:R-:W5:Y:S01]  /*28be0*/  LDL.LU R10, [R1+0xf04] ;  /* 0x000f0400010a7983 */ /* 0x000f620000300800 */
[----:B------:R-:W-:Y:S01]  /*28bf0*/  ISETP.GE.AND P3, PT, R25, c[0x0][0x17c], PT ;  /* 0x00005f0019007a0c */ /* 0x000fe20003f66270 */
[----:B------:R-:W-:Y:S01]  /*28c00*/  IMAD.WIDE R26, R26, 0x2, R28 ;  /* 0x000000021a1a7825 */ /* 0x000fe200078e021c */
[----:B------:R-:W-:-:S03]  /*28c10*/  PRMT R4, R4, 0x7632, R4 ;  /* 0x0000763204047816 */ /* 0x000fc60000000004 */
[----:B------:R-:W-:Y:S01]  /*28c20*/  IMAD.WIDE R24, R11, 0x2, R2 ;  /* 0x000000020b187825 */ /* 0x000fe200078e0202 */
[----:B------:R0:W-:Y:S04]  /*28c30*/  @P0 STG.E.U16 [R22.64], R0 ;  /* 0x0000000016000986 */ /* 0x0001e8000c101506 */
[----:B------:R1:W-:Y:S04]  /*28c40*/  @P5 STG.E.U16 [R26.64], R4 ;  /* 0x000000041a005986 */ /* 0x0003e8000c101506 */
[----:B--2---:R-:W-:Y:S04]  /*28c50*/  @P6 STG.E.U16 [R24.64], R18 ;  /* 0x0000001218006986 */ /* 0x004fe8000c101506 */
[----:B------:R2:W2:Y:S01]  /*28c60*/  LDS.128 R24, [R19] ;  /* 0x0000000013187984 */ /* 0x0004a20000000c00 */
[----:B------:R-:W-:-:S02]  /*28c70*/  ISETP.GE.AND P2, PT, R12, c[0x0][0x17c], PT ;  /* 0x00005f000c007a0c */ /* 0x000fc40003f46270 */
[----:B------:R-:W-:Y:S02]  /*28c80*/  ISETP.LT.AND P1, PT, R15, c[0x0][0x178], !P1 ;  /* 0x00005e000f007a0c */ /* 0x000fe40004f21270 */
[----:B------:R-:W-:Y:S02]  /*28c90*/  ISETP.LT.AND P5, PT, R13, c[0x0][0x178], !P3 ;  /* 0x00005e000d007a0c */ /* 0x000fe40005fa1270 */
[----:B0-----:R-:W-:Y:S02]  /*28ca0*/  IADD3 R0, R11, c[0x0][0x198], RZ ;  /* 0x000066000b007a10 */ /* 0x001fe40007ffe0ff */
[----:B------:R-:W-:Y:S02]  /*28cb0*/  ISETP.LT.AND P3, PT, R15, c[0x0][0x178], !P3 ;  /* 0x00005e000f007a0c */ /* 0x000fe40005f61270 */
[----:B------:R-:W-:Y:S02]  /*28cc0*/  ISETP.LT.AND P6, PT, R13, c[0x0][0x178], !P2 ;  /* 0x00005e000d007a0c */ /* 0x000fe400057c1270 */
[----:B----4-:R-:W-:-:S02]  /*28cd0*/  ISETP.GE.AND P0, PT, R6, c[0x0][0x17c], PT ;  /* 0x00005f0006007a0c */ /* 0x010fc40003f06270 */
[C---:B------:R-:W-:Y:S01]  /*28ce0*/  IADD3 R6, R0.reuse, c[0x0][0x198], RZ ;  /* 0x0000660000067a10 */ /* 0x040fe20007ffe0ff */
[----:B------:R-:W-:Y:S01]  /*28cf0*/  IMAD.WIDE R22, R0, 0x2, R2 ;  /* 0x0000000200167825 */ /* 0x000fe200078e0202 */
[----:B-1----:R-:W-:-:S03]  /*28d00*/  PRMT R4, R18, 0x7632, R4 ;  /* 0x0000763212047816 */ /* 0x002fc60000000004 */
[----:B--2---:R-:W-:Y:S01]  /*28d10*/  IMAD.WIDE R18, R0, 0x2, R28 ;  /* 0x0000000200127825 */ /* 0x004fe200078e021c */
[----:B------:R-:W-:-:S03]  /*28d20*/  PRMT R0, R8, 0x7632, R0 ;  /* 0x0000763208007816 */ /* 0x000fc60000000000 */
[----:B------:R-:W-:Y:S01]  /*28d30*/  IMAD.WIDE R12, R6, 0x2, R2 ;  /* 0x00000002060c7825 */ /* 0x000fe200078e0202 */
[----:B------:R-:W-:Y:S04]  /*28d40*/  STL.64 [R1+0xfa0], R24 ;  /* 0x000fa01801007387 */ /* 0x000fe80000100a00 */
[----:B------:R0:W-:Y:S04]  /*28d50*/  STL [R1+0xf68], R27 ;  /* 0x000f681b01007387 */ /* 0x0001e80000100800 */
[----:B0-----:R-:W2:Y:S01]  /*28d60*/  LDL.LU R27, [R1+0xeb8] ;  /* 0x000eb800011b7983 */ /* 0x001ea20000300800 */
[----:B------:R-:W-:-:S05]  /*28d70*/  IMAD.WIDE R24, R11, 0x2, R28 ;  /* 0x000000020b187825 */ /* 0x000fca00078e021c */
[----:B------:R-:W-:Y:S04]  /*28d80*/  @P1 STG.E.U16 [R24.64], R8 ;  /* 0x0000000818001986 */ /* 0x000fe8000c101506 */
[----:B------:R-:W-:Y:S04]  /*28d90*/  @P5 STG.E.U16 [R22.64], R4 ;  /* 0x0000000416005986 */ /* 0x000fe8000c101506 */
[----:B------:R0:W-:Y:S04]  /*28da0*/  @P3 STG.E.U16 [R18.64], R0 ;  /* 0x0000000012003986 */ /* 0x0001e8000c101506 */
[----:B------:R1:W-:Y:S01]  /*28db0*/  @P6 STG.E.U16 [R12.64], R16 ;  /* 0x000000100c006986 */ /* 0x0003e2000c101506 */
[C---:B0-----:R-:W-:Y:S01]  /*28dc0*/  IADD3 R0, R6.reuse, c[0x0][0x198], RZ ;  /* 0x0000660006007a10 */ /* 0x041fe20007ffe0ff */
[----:B-1----:R-:W-:Y:S01]  /*28dd0*/  IMAD.WIDE R12, R6, 0x2, R28 ;  /* 0x00000002060c7825 */ /* 0x002fe200078e021c */
[----:B---3--:R-:W-:-:S02]  /*28de0*/  ISETP.GE.AND P1, PT, R7, c[0x0][0x17c], PT ;  /* 0x00005f0007007a0c */ /* 0x008fc40003f26270 */
[----:B------:R-:W3:Y:S04]  /*28df0*/  LDL.LU R7, [R1+0xf08] ;  /* 0x000f080001077983 */ /* 0x000ee80000300800 */
[----:B------:R-:W4:Y:S01]  /*28e00*/  LDL.LU R6, [R1+0xf0c] ;  /* 0x000f0c0001067983 */ /* 0x000f220000300800 */
[----:B------:R-:W-:Y:S01]  /*28e10*/  ISETP.LT.AND P2, PT, R15, c[0x0][0x178], !P2 ;  /* 0x00005e000f007a0c */ /* 0x000fe20005741270 */
[----:B------:R-:W-:Y:S01]  /*28e20*/  IMAD.WIDE R24, R0, 0x2, R2 ;  /* 0x0000000200187825 */ /* 0x000fe200078e0202 */
[----:B------:R-:W-:Y:S01]  /*28e30*/  PRMT R16, R16, 0x7632, R16 ;  /* 0x0000763210107816 */ /* 0x000fe20000000010 */
[----:B------:R-:W5:Y:S01]  /*28e40*/  LDL.LU R18, [R1+0x34] ;  /* 0x0000340001127983 */ /* 0x000f620000300800 */
[C---:B------:R-:W-:Y:S01]  /*28e50*/  IADD3 R4, R0.reuse, c[0x0][0x198], RZ ;  /* 0x0000660000047a10 */ /* 0x040fe20007ffe0ff */
[----:B------:R-:W-:Y:S01]  /*28e60*/  IMAD.WIDE R22, R0, 0x2, R28 ;  /* 0x0000000200167825 */ /* 0x000fe200078e021c */
[----:B------:R-:W-:-:S07]  /*28e70*/  PRMT R0, R20, 0x7632, R0 ;  /* 0x0000763214007816 */ /* 0x000fce0000000000 */
[----:B------:R0:W-:Y:S04]  /*28e80*/  @P2 STG.E.U16 [R12.64], R20 ;  /* 0x000000140c002986 */ /* 0x0001e8000c101506 */
[----:B0-----:R-:W5:Y:S04]  /*28e90*/  LDL.LU.64 R12, [R1+0xfa8] ;  /* 0x000fa800010c7983 */ /* 0x001f680000300a00 */
[----:B------:R-:W-:Y:S01]  /*28ea0*/  STL.64 [R1+0xf90], R20 ;  /* 0x000f901401007387 */ /* 0x000fe20000100a00 */
[----:B--2---:R-:W-:Y:S02]  /*28eb0*/  ISETP.LT.AND P5, PT, R27, c[0x0][0x178], !P4 ;  /* 0x00005e001b007a0c */ /* 0x004fe400067a1270 */
[----:B------:R-:W-:-:S11]  /*28ec0*/  ISETP.LT.AND P4, PT, R15, c[0x0][0x178], !P4 ;  /* 0x00005e000f007a0c */ /* 0x000fd60006781270 */
[----:B------:R0:W-:Y:S04]  /*28ed0*/  @P5 STG.E.U16 [R24.64], R16 ;  /* 0x0000001018005986 */ /* 0x0001e8000c101506 */
[----:B------:R1:W-:Y:S04]  /*28ee0*/  @P4 STG.E.U16 [R22.64], R0 ;  /* 0x0000000016004986 */ /* 0x0003e8000c101506 */
[----:B0-----:R-:W2:Y:S04]  /*28ef0*/  LDL.LU.64 R24, [R1+0xfa0] ;  /* 0x000fa00001187983 */ /* 0x001ea80000300a00 */
[----:B------:R0:W-:Y:S01]  /*28f00*/  STL [R1+0xf98], R17 ;  /* 0x000f981101007387 */ /* 0x0001e20000100800 */
[----:B---3--:R-:W-:-:S03]  /*28f10*/  ISETP.GE.AND P2, PT, R7, c[0x0][0x17c], PT ;  /* 0x00005f0007007a0c */ /* 0x008fc60003f46270 */
[----:B------:R-:W3:Y:S01]  /*28f20*/  LDL.LU R7, [R1+0xf10] ;  /* 0x000f100001077983 */ /* 0x000ee20000300800 */
[----:B----4-:R-:W-:-:S03]  /*28f30*/  ISETP.GE.AND P4, PT, R6, c[0x0][0x17c], PT ;  /* 0x00005f0006007a0c */ /* 0x010fc60003f86270 */
[----:B------:R-:W4:Y:S01]  /*28f40*/  LDL.LU R6, [R1+0xf14] ;  /* 0x000f140001067983 */ /* 0x000f220000300800 */
[----:B------:R-:W-:Y:S02]  /*28f50*/  ISETP.LT.AND P6, PT, R27, c[0x0][0x178], !P0 ;  /* 0x00005e001b007a0c */ /* 0x000fe400047c1270 */
[----:B------:R-:W-:Y:S02]  /*28f60*/  ISETP.LT.AND P0, PT, R15, c[0x0][0x178], !P0 ;  /* 0x00005e000f007a0c */ /* 0x000fe40004701270 */
[----:B------:R-:W-:Y:S02]  /*28f70*/  ISETP.LT.AND P5, PT, R27, c[0x0][0x178], !P1 ;  /* 0x00005e001b007a0c */ /* 0x000fe40004fa1270 */
[----:B-----5:R-:W-:Y:S01]  /*28f80*/  ISETP.GE.AND P3, PT, R10, c[0x0][0x17c], PT ;  /* 0x00005f000a007a0c */ /* 0x020fe20003f66270 */
[C---:B------:R-:W-:Y:S01]  /*28f90*/  IMAD.WIDE R10, R4.reuse, 0x2, R2 ;  /* 0x00000002040a7825 */ /* 0x040fe200078e0202 */
[----:B------:R-:W-:Y:S01]  /*28fa0*/  ISETP.LT.AND P1, PT, R15, c[0x0][0x178], !P1 ;  /* 0x00005e000f007a0c */ /* 0x000fe20004f21270 */
[----:B------:R-:W5:Y:S01]  /*28fb0*/  LDL.LU R19, [R1+0x24] ;  /* 0x0000240001137983 */ /* 0x000f620000300800 */
[C---:B-1----:R-:W-:Y:S01]  /*28fc0*/  IADD3 R0, R4.reuse, c[0x0][0x198], RZ ;  /* 0x0000660004007a10 */ /* 0x042fe20007ffe0ff */
[----:B------:R-:W-:-:S03]  /*28fd0*/  IMAD.WIDE R22, R4, 0x2, R28 ;  /* 0x0000000204167825 */ /* 0x000fc600078e021c */
[C---:B------:R-:W-:Y:S01]  /*28fe0*/  IADD3 R8, R0.reuse, c[0x0][0x198], RZ ;  /* 0x0000660000087a10 */ /* 0x040fe20007ffe0ff */
[----:B------:R-:W-:-:S04]  /*28ff0*/  IMAD.WIDE R20, R0, 0x2, R2 ;  /* 0x0000000200147825 */ /* 0x000fc800078e0202 */
[----:B0-----:R-:W-:Y:S01]  /*29000*/  IMAD.WIDE R16, R0, 0x2, R28 ;  /* 0x0000000200107825 */ /* 0x001fe200078e021c */
[----:B------:R0:W-:Y:S02]  /*29010*/  @P6 STG.E.U16 [R10.64], R12 ;  /* 0x0000000c0a006986 */ /* 0x0001e4000c101506 */
[----:B0-----:R-:W-:Y:S02]  /*29020*/  PRMT R12, R12, 0x7632, R12 ;  /* 0x000076320c0c7816 */ /* 0x001fe4000000000c */
[----:B--2---:R-:W-:Y:S01]  /*29030*/  PRMT R0, R24, 0x7632, R0 ;  /* 0x0000763218007816 */ /* 0x004fe20000000000 */
[----:B------:R-:W-:Y:S04]  /*29040*/  @P0 STG.E.U16 [R22.64], R24 ;  /* 0x0000001816000986 */ /* 0x000fe8000c101506 */
[----:B------:R-:W-:Y:S04]  /*29050*/  @P5 STG.E.U16 [R20.64], R12 ;  /* 0x0000000c14005986 */ /* 0x000fe8000c101506 */
[----:B------:R0:W-:Y:S01]  /*29060*/  @P1 STG.E.U16 [R16.64], R0 ;  /* 0x0000000010001986 */ /* 0x0001e2000c101506 */
[----:B---3--:R-:W-:-:S03]  /*29070*/  ISETP.GE.AND P0, PT, R7, c[0x0][0x17c], PT ;  /* 0x00005f0007007a0c */ /* 0x008fc60003f06270 */
[----:B------:R-:W2:Y:S01]  /*29080*/  LDL.LU R7, [R1+0xf18] ;  /* 0x000f180001077983 */ /* 0x000ea20000300800 */
[----:B----4-:R-:W-:-:S03]  /*29090*/  ISETP.GE.AND P1, PT, R6, c[0x0][0x17c], PT ;  /* 0x00005f0006007a0c */ /* 0x010fc60003f26270 */
[----:B------:R-:W3:Y:S01]  /*290a0*/  LDL.LU R6, [R1+0xf1c] ;  /* 0x000f1c0001067983 */ /* 0x000ee20000300800 */
[----:B------:R-:W-:Y:S02]  /*290b0*/  ISETP.LT.AND P6, PT, R27, c[0x0][0x178], !P3 ;  /* 0x00005e001b007a0c */ /* 0x000fe40005fc1270 */
[----:B------:R-:W-:Y:S02]  /*290c0*/  ISETP.LT.AND P3, PT, R15, c[0x0][0x178], !P3 ;  /* 0x00005e000f007a0c */ /* 0x000fe40005f61270 */
[----:B------:R-:W-:Y:S01]  /*290d0*/  ISETP.LT.AND P5, PT, R27, c[0x0][0x178], !P2 ;  /* 0x00005e001b007a0c */ /* 0x000fe200057a1270 */
[C---:B------:R-:W-:Y:S01]  /*290e0*/  IMAD.WIDE R10, R8.reuse, 0x2, R2 ;  /* 0x00000002080a7825 */ /* 0x040fe200078e0202 */
[C---:B0-----:R-:W-:Y:S02]  /*290f0*/  IADD3 R0, R8.reuse, c[0x0][0x198], RZ ;  /* 0x0000660008007a10 */ /* 0x041fe40007ffe0ff */
[----:B------:R-:W-:Y:S01]  /*29100*/  ISETP.LT.AND P2, PT, R15, c[0x0][0x178], !P2 ;  /* 0x00005e000f007a0c */ /* 0x000fe20005741270 */
[----:B------:R-:W-:Y:S01]  /*29110*/  IMAD.WIDE R16, R8, 0x2, R28 ;  /* 0x0000000208107825 */ /* 0x000fe200078e021c */
[----:B------:R-:W-:-:S03]  /*29120*/  PRMT R12, R18, 0x7632, R12 ;  /* 0x00007632120c7816 */ /* 0x000fc6000000000c */
[----:B------:R0:W-:Y:S01]  /*29130*/  @P6 STG.E.U16 [R10.64], R18 ;  /* 0x000000120a006986 */ /* 0x0001e2000c101506 */
[----:B------:R-:W-:Y:S01]  /*29140*/  ISETP.LT.AND P6, PT, R27, c[0x0][0x178], !P4 ;  /* 0x00005e001b007a0c */ /* 0x000fe200067c1270 */
[C---:B------:R-:W-:Y:S01]  /*29150*/  IMAD.WIDE R20, R0.reuse, 0x2, R2 ;  /* 0x0000000200147825 */ /* 0x040fe200078e0202 */
[C---:B------:R-:W-:Y:S01]  /*29160*/  IADD3 R4, R0.reuse, c[0x0][0x198], RZ ;  /* 0x0000660000047a10 */ /* 0x040fe20007ffe0ff */
[----:B------:R1:W-:Y:S01]  /*29170*/  @P3 STG.E.U16 [R16.64], R5 ;  /* 0x0000000510003986 */ /* 0x0003e2000c101506 */
[----:B------:R-:W-:Y:S01]  /*29180*/  ISETP.LT.AND P4, PT, R15, c[0x0][0x178], !P4 ;  /* 0x00005e000f007a0c */ /* 0x000fe20006781270 */
[----:B------:R-:W-:Y:S01]  /*29190*/  IMAD.WIDE R22, R0, 0x2, R28 ;  /* 0x0000000200167825 */ /* 0x000fe200078e021c */
[----:B------:R-:W-:Y:S01]  /*291a0*/  PRMT R0, R5, 0x7632, R0 ;  /* 0x0000763205007816 */ /* 0x000fe20000000000 */
[----:B------:R4:W-:Y:S01]  /*291b0*/  @P5 STG.E.U16 [R20.64], R12 ;  /* 0x0000000c14005986 */ /* 0x0009e2000c101506 */
[----:B------:R-:W-:Y:S01]  /*291c0*/  ISETP.LT.AND P5, PT, R27, c[0x0][0x178], !P0 ;  /* 0x00005e001b007a0c */ /* 0x000fe200047a1270 */
[----:B0-----:R-:W-:-:S02]  /*291d0*/  IMAD.WIDE R10, R4, 0x2, R2 ;  /* 0x00000002040a7825 */ /* 0x001fc400078e0202 */
[----:B------:R0:W-:Y:S01]  /*291e0*/  @P2 STG.E.U16 [R22.64], R0 ;  /* 0x0000000016002986 */ /* 0x0001e2000c101506 */
[----:B-1----:R-:W-:-:S03]  /*291f0*/  IADD3 R5, R4, c[0x0][0x198], RZ ;  /* 0x0000660004057a10 */ /* 0x002fc60007ffe0ff */
[----:B------:R-:W3:Y:S04]  /*29200*/  LDL.LU R17, [R1+0xf98] ;  /* 0x000f980001117983 */ /* 0x000ee80000300800 */
[----:B----4-:R-:W4:Y:S01]  /*29210*/  LDL.LU.64 R20, [R1+0xf90] ;  /* 0x000f900001147983 */ /* 0x010f220000300a00 */
[----:B-----5:R-:W-:-:S03]  /*29220*/  PRMT R12, R19, 0x7632, R12 ;  /* 0x00007632130c7816 */ /* 0x020fc6000000000c */
[----:B------:R1:W-:Y:S01]  /*29230*/  @P6 STG.E.U16 [R10.64], R19 ;  /* 0x000000130a006986 */ /* 0x0003e2000c101506 */
[----:B0-----:R-:W-:-:S05]  /*29240*/  IMAD.WIDE R22, R4, 0x2, R28 ;  /* 0x0000000204167825 */ /* 0x001fca00078e021c */
[----:B------:R0:W-:Y:S01]  /*29250*/  @P4 STG.E.U16 [R22.64], R9 ;  /* 0x0000000916004986 */ /* 0x0001e2000c101506 */
[----:B-1----:R-:W-:-:S05]  /*29260*/  IMAD.WIDE R10, R5, 0x2, R2 ;  /* 0x00000002050a7825 */ /* 0x002fca00078e0202 */
[----:B------:R1:W-:Y:S01]  /*29270*/  @P5 STG.E.U16 [R10.64], R12 ;  /* 0x0000000c0a005986 */ /* 0x0003e2000c101506 */
[----:B--2---:R-:W-:-:S03]  /*29280*/  ISETP.GE.AND P3, PT, R7, c[0x0][0x17c], PT ;  /* 0x00005f0007007a0c */ /* 0x004fc60003f66270 */
[----:B------:R-:W2:Y:S01]  /*29290*/  LDL.LU R7, [R1+0xf20] ;  /* 0x000f200001077983 */ /* 0x000ea20000300800 */
[----:B---3--:R-:W-:-:S03]  /*292a0*/  ISETP.GE.AND P2, PT, R6, c[0x0][0x17c], PT ;  /* 0x00005f0006007a0c */ /* 0x008fc60003f46270 */
[----:B------:R-:W3:Y:S04]  /*292b0*/  LDL.LU R6, [R1+0xf24] ;  /* 0x000f240001067983 */ /* 0x000ee80000300800 */
[----:B0-----:R-:W5:Y:S04]  /*292c0*/  LDL.LU.64 R22, [R1+0xf88] ;  /* 0x000f880001167983 */ /* 0x001f680000300a00 */
[----:B-1----:R-:W5:Y:S04]  /*292d0*/  LDL.LU.64 R10, [R1+0xf80] ;  /* 0x000f8000010a7983 */ /* 0x002f680000300a00 */
[----:B------:R-:W5:Y:S01]  /*292e0*/  LDL.LU R24, [R1+0xf28] ;  /* 0x000f280001187983 */ /* 0x000f620000300800 */
[----:B------:R-:W-:-:S02]  /*292f0*/  ISETP.LT.AND P0, PT, R15, c[0x0][0x178], !P0 ;  /* 0x00005e000f007a0c */ /* 0x000fc40004701270 */
[----:B------:R-:W-:Y:S01]  /*29300*/  ISETP.LT.AND P6, PT, R27, c[0x0][0x178], !P1 ;  /* 0x00005e001b007a0c */ /* 0x000fe20004fc1270 */
[C---:B------:R-:W-:Y:S01]  /*29310*/  IMAD.WIDE R18, R5.reuse, 0x2, R28 ;  /* 0x0000000205127825 */ /* 0x040fe200078e021c */
[----:B------:R-:W-:Y:S01]  /*29320*/  IADD3 R0, R5, c[0x0][0x198], RZ ;  /* 0x0000660005007a10 */ /* 0x000fe20007ffe0ff */
[----:B------:R-:W5:Y:S01]  /*29330*/  LDL.LU R12, [R1+0xf2c] ;  /* 0x000f2c00010c7983 */ /* 0x000f620000300800 */
[----:B------:R-:W-:Y:S02]  /*29340*/  PRMT R8, R9, 0x7632, R8 ;  /* 0x0000763209087816 */ /* 0x000fe40000000008 */
[----:B------:R-:W-:Y:S02]  /*29350*/  ISETP.LT.AND P1, PT, R15, c[0x0][0x178], !P1 ;  /* 0x00005e000f007a0c */ /* 0x000fe40004f21270 */
[----:B------:R-:W-:Y:S01]  /*29360*/  ISETP.LT.AND P5, PT, R27, c[0x0][0x178], !P3 ;  /* 0x00005e001b007a0c */ /* 0x000fe20005fa1270 */
[C---:B------:R-:W-:Y:S02]  /*29370*/  IMAD.WIDE R4, R0.reuse, 0x2, R2 ;  /* 0x0000000200047825 */ /* 0x040fe400078e0202 */
[----:B------:R0:W-:Y:S04]  /*29380*/  @P0 STG.E.U16 [R18.64], R8 ;  /* 0x0000000812000986 */ /* 0x0001e8000c101506 */
[----:B------:R1:W-:Y:S01]  /*29390*/  @P6 STG.E.U16 [R4.64], R17 ;  /* 0x0000001104006986 */ /* 0x0003e2000c101506 */
[----:B0-----:R-:W-:-:S02]  /*293a0*/  IADD3 R8, R0, c[0x0][0x198], RZ ;  /* 0x0000660000087a10 */ /* 0x001fc40007ffe0ff */
[----:B-1----:R-:W-:-:S03]  /*293b0*/  PRMT R17, R17, 0x7632, R17 ;  /* 0x0000763211117816 */ /* 0x002fc60000000011 */
[----:B------:R-:W-:Y:S01]  /*293c0*/  IMAD.WIDE R18, R8, 0x2, R2 ;  /* 0x0000000208127825 */ /* 0x000fe200078e0202 */
[----:B--2---:R-:W-:Y:S02]  /*293d0*/  ISETP.GE.AND P4, PT, R7, c[0x0][0x17c], PT ;  /* 0x00005f0007007a0c */ /* 0x004fe40003f86270 */
[----:B---3--:R-:W-:Y:S01]  /*293e0*/  ISETP.GE.AND P0, PT, R6, c[0x0][0x17c], PT ;  /* 0x00005f0006007a0c */ /* 0x008fe20003f06270 */
[----:B------:R-:W-:-:S05]  /*293f0*/  IMAD.WIDE R6, R0, 0x2, R28 ;  /* 0x0000000200067825 */ /* 0x000fca00078e021c */
[----:B----4-:R0:W-:Y:S04]  /*29400*/  @P1 STG.E.U16 [R6.64], R21 ;  /* 0x0000001506001986 */ /* 0x0101e8000c101506 */
[----:B------:R1:W-:Y:S01]  /*29410*/  @P5 STG.E.U16 [R18.64], R17 ;  /* 0x0000001112005986 */ /* 0x0003e2000c101506 */
[----:B-----5:R-:W-:-:S03]  /*29420*/  ISETP.GE.AND P1, PT, R24, c[0x0][0x17c], PT ;  /* 0x00005f0018007a0c */ /* 0x020fc60003f26270 */
[----:B0-----:R-:W2:Y:S04]  /*29430*/  LDL.LU.64 R6, [R1+0xf78] ;  /* 0x000f780001067983 */ /* 0x001ea80000300a00 */
[----:B-1----:R-:W3:Y:S04]  /*29440*/  LDL.LU.64 R18, [R1+0xf70] ;  /* 0x000f700001127983 */ /* 0x002ee80000300a00 */
[----:B------:R-:W4:Y:S01]  /*29450*/  LDL.LU R24, [R1+0xf30] ;  /* 0x000f300001187983 */ /* 0x000f220000300800 */
[----:B------:R-:W-:Y:S02]  /*29460*/  ISETP.LT.AND P3, PT, R15, c[0x0][0x178], !P3 ;  /* 0x00005e000f007a0c */ /* 0x000fe40005f61270 */
[----:B------:R-:W-:-:S02]  /*29470*/  ISETP.LT.AND P6, PT, R27, c[0x0][0x178], !P2 ;  /* 0x00005e001b007a0c */ /* 0x000fc400057c1270 */
[C---:B------:R-:W-:Y:S01]  /*29480*/  IADD3 R16, R8.reuse, c[0x0][0x198], RZ ;  /* 0x0000660008107a10 */ /* 0x040fe20007ffe0ff */
[----:B------:R-:W-:Y:S01]  /*29490*/  IMAD.WIDE R8, R8, 0x2, R28 ;  /* 0x0000000208087825 */ /* 0x000fe200078e021c */
[----:B------:R-:W-:Y:S02]  /*294a0*/  ISETP.LT.AND P2, PT, R15, c[0x0][0x178], !P2 ;  /* 0x00005e000f007a0c */ /* 0x000fe40005741270 */
[----:B------:R-:W-:Y:S01]  /*294b0*/  PRMT R0, R21, 0x7632, R0 ;  /* 0x0000763215007816 */ /* 0x000fe20000000000 */
[----:B------:R-:W-:-:S04]  /*294c0*/  IMAD.WIDE R4, R16, 0x2, R2 ;  /* 0x0000000210047825 */ /* 0x000fc800078e0202 */
[----:B------:R0:W-:Y:S04]  /*294d0*/  @P3 STG.E.U16 [R8.64], R0 ;  /* 0x0000000008003986 */ /* 0x0001e8000c101506 */
[----:B------:R-:W-:Y:S01]  /*294e0*/  @P6 STG.E.U16 [R4.64], R13 ;  /* 0x0000000d04006986 */ /* 0x000fe2000c101506 */
[C---:B0-----:R-:W-:Y:S01]  /*294f0*/  IADD3 R8, R16.reuse, c[0x0][0x198], RZ ;  /* 0x0000660010087a10 */ /* 0x041fe20007ffe0ff */
[----:B------:R-:W-:-:S05]  /*29500*/  IMAD.WIDE R16, R16, 0x2, R28 ;  /* 0x0000000210107825 */ /* 0x000fca00078e021c */
[----:B------:R0:W-:Y:S01]  /*29510*/  @P2 STG.E.U16 [R16.64], R25 ;  /* 0x0000001910002986 */ /* 0x0001e2000c101506 */
[----:B------:R-:W-:-:S03]  /*29520*/  PRMT R20, R25, 0x7632, R20 ;  /* 0x0000763219147816 */ /* 0x000fc60000000014 */
[----:B0-----:R-:W5:Y:S04]  /*29530*/  LDL.LU R16, [R1+0xf34] ;  /* 0x000f340001107983 */ /* 0x001f680000300800 */
[----:B------:R-:W2:Y:S04]  /*29540*/  LDL.LU R17, [R1+0x38] ;  /* 0x0000380001117983 */ /* 0x000ea80000300800 */
[----:B------:R-:W3:Y:S01]  /*29550*/  LDL.LU R25, [R1+0x28] ;  /* 0x0000280001197983 */ /* 0x000ee20000300800 */
[----:B----4-:R-:W-:-:S03]  /*29560*/  ISETP.GE.AND P2, PT, R24, c[0x0][0x17c], PT ;  /* 0x00005f0018007a0c */ /* 0x010fc60003f46270 */
[----:B------:R-:W4:Y:S01]  /*29570*/  LDL.LU R24, [R1+0xf38] ;  /* 0x000f380001187983 */ /* 0x000f220000300800 */
[----:B------:R-:W-:Y:S02]  /*29580*/  ISETP.LT.AND P5, PT, R27, c[0x0][0x178], !P4 ;  /* 0x00005e001b007a0c */ /* 0x000fe400067a1270 */
[----:B------:R-:W-:Y:S02]  /*29590*/  ISETP.LT.AND P4, PT, R15, c[0x0][0x178], !P4 ;  /* 0x00005e000f007a0c */ /* 0x000fe40006781270 */
[----:B------:R-:W-:Y:S02]  /*295a0*/  ISETP.LT.AND P6, PT, R27, c[0x0][0x178], !P0 ;  /* 0x00005e001b007a0c */ /* 0x000fe400047c1270 */
[----:B------:R-:W-:Y:S01]  /*295b0*/  ISETP.LT.AND P0, PT, R15, c[0x0][0x178], !P0 ;  /* 0x00005e000f007a0c */ /* 0x000fe20004701270 */
[C---:B------:R-:W-:Y:S01]  /*295c0*/  IMAD.WIDE R4, R8.reuse, 0x2, R2 ;  /* 0x0000000208047825 */ /* 0x040fe200078e0202 */
[----:B------:R-:W-:Y:S02]  /*295d0*/  PRMT R21, R13, 0x7632, R21 ;  /* 0x000076320d157816 */ /* 0x000fe40000000015 */
[C---:B------:R-:W-:Y:S01]  /*295e0*/  IADD3 R0, R8.reuse, c[0x0][0x198], RZ ;  /* 0x0000660008007a10 */ /* 0x040fe20007ffe0ff */
[----:B------:R-:W-:Y:S01]  /*295f0*/  IMAD.WIDE R8, R8, 0x2, R28 ;  /* 0x0000000208087825 */ /* 0x000fe200078e021c */
[----:B------:R-:W-:Y:S01]  /*29600*/  ISETP.GE.AND P3, PT, R12, c[0x0][0x17c], PT ;  /* 0x00005f000c007a0c */ /* 0x000fe20003f66270 */
[----:B------:R0:W-:Y:S02]  /*29610*/  @P5 STG.E.U16 [R4.64], R21 ;  /* 0x0000001504005986 */ /* 0x0001e4000c101506 */
[----:B------:R-:W-:-:S02]  /*29620*/  IMAD.WIDE R12, R0, 0x2, R2 ;  /* 0x00000002000c7825 */ /* 0x000fc400078e0202 */
[----:B------:R-:W-:Y:S02]  /*29630*/  @P4 STG.E.U16 [R8.64], R20 ;  /* 0x0000001408004986 */ /* 0x000fe4000c101506 */
[----:B0-----:R-:W-:Y:S02]  /*29640*/  IMAD.WIDE R4, R0, 0x2, R28 ;  /* 0x0000000200047825 */ /* 0x001fe400078e021c */
[----:B--2---:R-:W-:Y:S04]  /*29650*/  @P6 STG.E.U16 [R12.64], R17 ;  /* 0x000000110c006986 */ /* 0x004fe8000c101506 */
[----:B------:R0:W-:Y:S04]  /*29660*/  @P0 STG.E.U16 [R4.64], R6 ;  /* 0x0000000604000986 */ /* 0x0001e8000c101506 */
[----:B0-----:R-:W2:Y:S01]  /*29670*/  LDL.LU R5, [R1+0xf3c] ;  /* 0x000f3c0001057983 */ /* 0x001ea20000300800 */
[----:B----4-:R-:W-:-:S03]  /*29680*/  ISETP.GE.AND P0, PT, R24, c[0x0][0x17c], PT ;  /* 0x00005f0018007a0c */ /* 0x010fc60003f06270 */
[----:B------:R-:W4:Y:S01]  /*29690*/  LDL.LU R24, [R1+0xf44] ;  /* 0x000f440001187983 */ /* 0x000f220000300800 */
[----:B------:R-:W-:Y:S02]  /*296a0*/  ISETP.LT.AND P5, PT, R27, c[0x0][0x178], !P1 ;  /* 0x00005e001b007a0c */ /* 0x000fe40004fa1270 */
[----:B------:R-:W-:Y:S02]  /*296b0*/  ISETP.LT.AND P4, PT, R15, c[0x0][0x178], !P1 ;  /* 0x00005e000f007a0c */ /* 0x000fe40004f81270 */
[----:B------:R-:W-:Y:S02]  /*296c0*/  IADD3 R12, R0, c[0x0][0x198], RZ ;  /* 0x00006600000c7a10 */ /* 0x000fe40007ffe0ff */
[----:B------:R-:W-:Y:S02]  /*296d0*/  ISETP.LT.AND P6, PT, R27, c[0x0][0x178], !P3 ;  /* 0x00005e001b007a0c */ /* 0x000fe40005fc1270 */
[C---:B------:R-:W-:Y:S01]  /*296e0*/  IADD3 R20, R12.reuse, c[0x0][0x198], RZ ;  /* 0x000066000c147a10 */ /* 0x040fe20007ffe0ff */
[----:B------:R-:W-:Y:S01]  /*296f0*/  IMAD.WIDE R8, R12, 0x2, R2 ;  /* 0x000000020c087825 */ /* 0x000fe200078e0202 */
[----:B------:R-:W-:-:S02]  /*29700*/  PRMT R21, R17, 0x7632, R21 ;  /* 0x0000763211157816 */ /* 0x000fc40000000015 */
[----:B-----5:R-:W-:Y:S01]  /*29710*/  ISETP.GE.AND P1, PT, R16, c[0x0][0x17c], PT ;  /* 0x00005f0010007a0c */ /* 0x020fe20003f26270 */
[----:B------:R-:W-:Y:S01]  /*29720*/  IMAD.WIDE R12, R12, 0x2, R28 ;  /* 0x000000020c0c7825 */ /* 0x000fe200078e021c */
[----:B------:R-:W-:Y:S01]  /*29730*/  PRMT R0, R6, 0x7632, R0 ;  /* 0x0000763206007816 */ /* 0x000fe20000000000 */
[----:B------:R0:W-:Y:S02]  /*29740*/  @P5 STG.E.U16 [R8.64], R21 ;  /* 0x0000001508005986 */ /* 0x0001e4000c101506 */
[----:B------:R-:W-:Y:S01]  /*29750*/  IMAD.WIDE R16, R20, 0x2, R2 ;  /* 0x0000000214107825 */ /* 0x000fe200078e0202 */
[----:B------:R-:W-:Y:S01]  /*29760*/  ISETP.LT.AND P3, PT, R15, c[0x0][0x178], !P3 ;  /* 0x00005e000f007a0c */ /* 0x000fe20005f61270 */
[----:B------:R1:W-:Y:S01]  /*29770*/  @P4 STG.E.U16 [R12.64], R0 ;  /* 0x000000000c004986 */ /* 0x0003e2000c101506 */
[----:B------:R-:W-:Y:S02]  /*29780*/  ISETP.LT.AND P5, PT, R27, c[0x0][0x178], !P2 ;  /* 0x00005e001b007a0c */ /* 0x000fe400057a1270 */
[----:B------:R-:W-:Y:S01]  /*29790*/  ISETP.LT.AND P4, PT, R15, c[0x0][0x178], !P2 ;  /* 0x00005e000f007a0c */ /* 0x000fe20005781270 */
[----:B---3--:R3:W-:Y:S01]  /*297a0*/  @P6 STG.E.U16 [R16.64], R25 ;  /* 0x0000001910006986 */ /* 0x0087e2000c101506 */
[----:B------:R-:W-:-:S02]  /*297b0*/  ISETP.LT.AND P6, PT, R27, c[0x0][0x178], !P1 ;  /* 0x00005e001b007a0c */ /* 0x000fc40004fc1270 */
[C---:B0-----:R-:W-:Y:S01]  /*297c0*/  IADD3 R8, R20.reuse, c[0x0][0x198], RZ ;  /* 0x0000660014087a10 */ /* 0x041fe20007ffe0ff */
[----:B------:R-:W-:Y:S01]  /*297d0*/  IMAD.WIDE R20, R20, 0x2, R28 ;  /* 0x0000000214147825 */ /* 0x000fe200078e021c */
[----:B------:R-:W-:Y:S02]  /*297e0*/  PRMT R6, R25, 0x7632, R6 ;  /* 0x0000763219067816 */ /* 0x000fe40000000006 */
[----:B-1----:R-:W-:Y:S02]  /*297f0*/  IADD3 R0, R8, c[0x0][0x198], RZ ;  /* 0x0000660008007a10 */ /* 0x002fe40007ffe0ff */
[----:B------:R-:W-:Y:S01]  /*29800*/  @P3 STG.E.U16 [R20.64], R10 ;  /* 0x0000000a14003986 */ /* 0x000fe2000c101506 */
[----:B---3--:R-:W-:Y:S02]  /*29810*/  PRMT R16, R10, 0x7632, R16 ;  /* 0x000076320a107816 */ /* 0x008fe40000000010 */
[----:B------:R-:W-:Y:S01]  /*29820*/  IMAD.WIDE R12, R0, 0x2, R2 ;  /* 0x00000002000c7825 */ /* 0x000fe200078e0202 */
[----:B------:R-:W3:Y:S01]  /*29830*/  LDL.LU R17, [R1+0xf40] ;  /* 0x000f400001117983 */ /* 0x000ee20000300800 */
[----:B------:R-:W-:-:S03]  /*29840*/  ISETP.LT.AND P1, PT, R15, c[0x0][0x178], !P1 ;  /* 0x00005e000f007a0c */ /* 0x000fc60004f21270 */
[----:B------:R-:W5:Y:S01]  /*29850*/  LDL.LU R25, [R1+0xf4c] ;  /* 0x000f4c0001197983 */ /* 0x000f620000300800 */
[----:B--2---:R-:W-:Y:S01]  /*29860*/  ISETP.GE.AND P2, PT, R5, c[0x0][0x17c], PT ;  /* 0x00005f0005007a0c */ /* 0x004fe20003f46270 */
[----:B------:R-:W-:-:S04]  /*29870*/  IMAD.WIDE R4, R8, 0x2, R2 ;  /* 0x0000000208047825 */ /* 0x000fc800078e0202 */
[----:B------:R-:W-:Y:S01]  /*29880*/  IMAD.WIDE R8, R8, 0x2, R28 ;  /* 0x0000000208087825 */ /* 0x000fe200078e021c */
[----:B------:R0:W-:Y:S01]  /*29890*/  @P5 STG.E.U16 [R4.64], R6 ;  /* 0x0000000604005986 */ /* 0x0001e2000c101506 */
[----:B------:R-:W-:-:S03]  /*298a0*/  ISETP.LT.AND P5, PT, R27, c[0x0][0x178], !P0 ;  /* 0x00005e001b007a0c */ /* 0x000fc600047a1270 */
[----:B------:R-:W-:Y:S04]  /*298b0*/  @P4 STG.E.U16 [R8.64], R16 ;  /* 0x0000001008004986 */ /* 0x000fe8000c101506 */
[----:B------:R1:W-:Y:S01]  /*298c0*/  @P6 STG.E.U16 [R12.64], R18 ;  /* 0x000000120c006986 */ /* 0x0003e2000c101506 */
[C---:B0-----:R-:W-:Y:S01]  /*298d0*/  IMAD.WIDE R4, R0.reuse, 0x2, R28 ;  /* 0x0000000200047825 */ /* 0x041fe200078e021c */
[----:B-1----:R-:W-:Y:S02]  /*298e0*/  IADD3 R12, R0, c[0x0][0x198], RZ ;  /* 0x00006600000c7a10 */ /* 0x002fe40007ffe0ff */
[----:B------:R-:W-:-:S03]  /*298f0*/  PRMT R18, R18, 0x7632, R18 ;  /* 0x0000763212127816 */ /* 0x000fc60000000012 */
[----:B------:R-:W-:Y:S01]  /*29900*/  IMAD.WIDE R8, R12, 0x2, R2 ;  /* 0x000000020c087825 */ /* 0x000fe200078e0202 */
[----:B------:R-:W-:Y:S04]  /*29910*/  @P1 STG.E.U16 [R4.64], R22 ;  /* 0x0000001604001986 */ /* 0x000fe8000c101506 */
[----:B------:R0:W-:Y:S01]  /*29920*/  @P5 STG.E.U16 [R8.64], R18 ;  /* 0x0000001208005986 */ /* 0x0001e2000c101506 */
[----:B----4-:R-:W-:-:S03]  /*29930*/  ISETP.GE.AND P3, PT, R24, c[0x0][0x17c], PT ;  /* 0x00005f0018007a0c */ /* 0x010fc60003f66270 */
[----:B------:R-:W2:Y:S04]  /*29940*/  LDL.LU R24, [R1+0xf48] ;  /* 0x000f480001187983 */ /* 0x000ea80000300800 */
[----:B------:R-:W4:Y:S04]  /*29950*/  LDL.LU R20, [R1+0xf54] ;  /* 0x000f540001147983 */ /* 0x000f280000300800 */
[----:B------:R-:W4:Y:S04]  /*29960*/  LDL.LU R21, [R1+0x3c] ;  /* 0x00003c0001157983 */ /* 0x000f280000300800 */
[----:B0-----:R-:W4:Y:S01]  /*29970*/  LDL.LU R18, [R1+0xf50] ;  /* 0x000f500001127983 */ /* 0x001f220000300800 */
[----:B------:R-:W-:-:S02]  /*29980*/  ISETP.LT.AND P4, PT, R15, c[0x0][0x178], !P0 ;  /* 0x00005e000f007a0c */ /* 0x000fc40004781270 */
[----:B------:R-:W-:Y:S02]  /*29990*/  ISETP.LT.AND P6, PT, R27, c[0x0][0x178], !P2 ;  /* 0x00005e001b007a0c */ /* 0x000fe400057c1270 */
[C---:B------:R-:W-:Y:S01]  /*299a0*/  IADD3 R6, R12.reuse, c[0x0][0x198], RZ ;  /* 0x000066000c067a10 */ /* 0x040fe20007ffe0ff */
[----:B------:R-:W-:Y:S01]  /*299b0*/  IMAD.WIDE R12, R12, 0x2, R28 ;  /* 0x000000020c0c7825 */ /* 0x000fe200078e021c */
[----:B------:R-:W-:Y:S02]  /*299c0*/  PRMT R0, R22, 0x7632, R0 ;  /* 0x0000763216007816 */ /* 0x000fe40000000000 */
[----:B------:R-:W-:Y:S02]  /*299d0*/  ISETP.LT.AND P2, PT, R15, c[0x0][0x178], !P2 ;  /* 0x00005e000f007a0c */ /* 0x000fe40005741270 */
[----:B------:R-:W-:-:S03]  /*299e0*/  ISETP.LT.AND P5, PT, R27, c[0x0][0x178], !P3 ;  /* 0x00005e001b007a0c */ /* 0x000fc60005fa1270 */
[----:B------:R0:W-:Y:S01]  /*299f0*/  @P4 STG.E.U16 [R12.64], R0 ;  /* 0x000000000c004986 */ /* 0x0001e2000c101506 */
[----:B------:R-:W-:Y:S01]  /*29a00*/  ISETP.LT.AND P4, PT, R15, c[0x0][0x178], !P3 ;  /* 0x00005e000f007a0c */ /* 0x000fe20005f81270 */
[----:B------:R-:W-:Y:S01]  /*29a10*/  IMAD.WIDE R4, R6, 0x2, R28 ;  /* 0x0000000206047825 */ /* 0x000fe200078e021c */
[----:B---3--:R-:W-:-:S03]  /*29a20*/  ISETP.GE.AND P0, PT, R17, c[0x0][0x17c], PT ;  /* 0x00005f0011007a0c */ /* 0x008fc60003f06270 */
[C---:B------:R-:W-:Y:S01]  /*29a30*/  IMAD.WIDE R16, R6.reuse, 0x2, R2 ;  /* 0x0000000206107825 */ /* 0x040fe200078e0202 */
[----:B0-----:R-:W-:Y:S02]  /*29a40*/  IADD3 R12, R6, c[0x0][0x198], RZ ;  /* 0x00006600060c7a10 */ /* 0x001fe40007ffe0ff */
[----:B------:R-:W-:Y:S02]  /*29a50*/  PRMT R6, R26, 0x7632, R6 ;  /* 0x000076321a067816 */ /* 0x000fe40000000006 */
[----:B------:R0:W-:Y:S01]  /*29a60*/  @P6 STG.E.U16 [R16.64], R14 ;  /* 0x0000000e10006986 */ /* 0x0001e2000c101506 */
[C---:B------:R-:W-:Y:S01]  /*29a70*/  IADD3 R0, R12.reuse, c[0x0][0x198], RZ ;  /* 0x000066000c007a10 */ /* 0x040fe20007ffe0ff */
[----:B------:R-:W-:Y:S01]  /*29a80*/  IMAD.WIDE R8, R12, 0x2, R2 ;  /* 0x000000020c087825 */ /* 0x000fe200078e0202 */
[----:B-----5:R-:W-:-:S03]  /*29a90*/  ISETP.GE.AND P1, PT, R25, c[0x0][0x17c], PT ;  /* 0x00005f0019007a0c */ /* 0x020fc60003f26270 */
[----:B------:R-:W-:Y:S01]  /*29aa0*/  IMAD.WIDE R12, R12, 0x2, R28 ;  /* 0x000000020c0c7825 */ /* 0x000fe200078e021c */
[----:B------:R1:W-:Y:S01]  /*29ab0*/  @P2 STG.E.U16 [R4.64], R26 ;  /* 0x0000001a04002986 */ /* 0x0003e2000c101506 */
[----:B0-----:R-:W-:-:S05]  /*29ac0*/  PRMT R14, R14, 0x7632, R14 ;  /* 0x000076320e0e7816 */ /* 0x001fca000000000e */
[----:B------:R0:W-:Y:S01]  /*29ad0*/  @P5 STG.E.U16 [R8.64], R14 ;  /* 0x0000000e08005986 */ /* 0x0001e2000c101506 */
[----:B------:R-:W-:-:S03]  /*29ae0*/  ISETP.LT.AND P5, PT, R27, c[0x0][0x178], !P1 ;  /* 0x00005e001b007a0c */ /* 0x000fc60004fa1270 */
[----:B------:R3:W-:Y:S01]  /*29af0*/  @P4 STG.E.U16 [R12.64], R6 ;  /* 0x000000060c004986 */ /* 0x0007e2000c101506 */
[----:B------:R-:W-:Y:S02]  /*29b00*/  ISETP.LT.AND P4, PT, R15, c[0x0][0x178], !P1 ;  /* 0x00005e000f007a0c */ /* 0x000fe40004f81270 */
[----:B--2---:R-:W-:Y:S02]  /*29b10*/  ISETP.GE.AND P3, PT, R24, c[0x0][0x17c], PT ;  /* 0x00005f0018007a0c */ /* 0x004fe40003f66270 */
[----:B------:R-:W2:Y:S01]  /*29b20*/  LDL.LU R24, [R1+0x2c] ;  /* 0x00002c0001187983 */ /* 0x000ea20000300800 */
[----:B----4-:R-:W-:-:S03]  /*29b30*/  ISETP.GE.AND P2, PT, R20, c[0x0][0x17c], PT ;  /* 0x00005f0014007a0c */ /* 0x010fc60003f46270 */
[----:B------:R-:W4:Y:S04]  /*29b40*/  LDL.LU R22, [R1+0xf60] ;  /* 0x000f600001167983 */ /* 0x000f280000300800 */
[----:B------:R-:W5:Y:S01]  /*29b50*/  LDL.LU R20, [R1+0xf5c] ;  /* 0x000f5c0001147983 */ /* 0x000f620000300800 */
[----:B------:R-:W-:-:S03]  /*29b60*/  ISETP.GE.AND P1, PT, R18, c[0x0][0x17c], PT ;  /* 0x00005f0012007a0c */ /* 0x000fc60003f26270 */
[----:B------:R-:W5:Y:S01]  /*29b70*/  LDL.LU R18, [R1+0xf58] ;  /* 0x000f580001127983 */ /* 0x000f620000300800 */
[----:B------:R-:W-:Y:S01]  /*29b80*/  ISETP.LT.AND P6, PT, R27, c[0x0][0x178], !P0 ;  /* 0x00005e001b007a0c */ /* 0x000fe200047c1270 */
[C---:B------:R-:W-:Y:S01]  /*29b90*/  IMAD.WIDE R16, R0.reuse, 0x2, R2 ;  /* 0x0000000200107825 */ /* 0x040fe200078e0202 */
[----:B------:R-:W-:Y:S02]  /*29ba0*/  ISETP.LT.AND P0, PT, R15, c[0x0][0x178], !P0 ;  /* 0x00005e000f007a0c */ /* 0x000fe40004701270 */
[C---:B------:R-:W-:Y:S02]  /*29bb0*/  IADD3 R25, R0.reuse, c[0x0][0x198], RZ ;  /* 0x0000660000197a10 */ /* 0x040fe40007ffe0ff */
[----:B------:R-:W-:Y:S01]  /*29bc0*/  PRMT R10, R21, 0x7632, R10 ;  /* 0x00007632150a7816 */ /* 0x000fe2000000000a */
[----:B-1----:R-:W-:-:S06]  /*29bd0*/  IMAD.WIDE R4, R0, 0x2, R28 ;  /* 0x0000000200047825 */ /* 0x002fcc00078e021c */
[----:B------:R1:W-:Y:S01]  /*29be0*/  @P6 STG.E.U16 [R16.64], R21 ;  /* 0x0000001510006986 */ /* 0x0003e2000c101506 */
[----:B------:R-:W-:Y:S01]  /*29bf0*/  ISETP.LT.AND P6, PT, R27, c[0x0][0x178], !P3 ;  /* 0x00005e001b007a0c */ /* 0x000fe20005fc1270 */
[----:B0-----:R-:W-:Y:S01]  /*29c00*/  IMAD.WIDE R8, R25, 0x2, R2 ;  /* 0x0000000219087825 */ /* 0x001fe200078e0202 */
[----:B---3--:R-:W-:-:S03]  /*29c10*/  PRMT R6, R7, 0x7632, R6 ;  /* 0x0000763207067816 */ /* 0x008fc60000000006 */
[C---:B------:R-:W-:Y:S01]  /*29c20*/  IMAD.WIDE R12, R25.reuse, 0x2, R28 ;  /* 0x00000002190c7825 */ /* 0x040fe200078e021c */
[----:B-1----:R-:W-:Y:S01]  /*29c30*/  IADD3 R21, R25, c[0x0][0x198], RZ ;  /* 0x0000660019157a10 */ /* 0x002fe20007ffe0ff */
[----:B------:R0:W-:Y:S01]  /*29c40*/  @P0 STG.E.U16 [R4.64], R7 ;  /* 0x0000000704000986 */ /* 0x0001e2000c101506 */
[----:B------:R-:W-:-:S03]  /*29c50*/  ISETP.LT.AND P3, PT, R15, c[0x0][0x178], !P3 ;  /* 0x00005e000f007a0c */ /* 0x000fc60005f61270 */
[----:B------:R-:W-:Y:S01]  /*29c60*/  IMAD.WIDE R16, R21, 0x2, R2 ;  /* 0x0000000215107825 */ /* 0x000fe200078e0202 */
[----:B------:R1:W-:Y:S01]  /*29c70*/  @P5 STG.E.U16 [R8.64], R10 ;  /* 0x0000000a08005986 */ /* 0x0003e2000c101506 */
[----:B------:R-:W-:Y:S02]  /*29c80*/  ISETP.LT.AND P5, PT, R27, c[0x0][0x178], !P2 ;  /* 0x00005e001b007a0c */ /* 0x000fe400057a1270 */
[----:B------:R-:W-:Y:S01]  /*29c90*/  IADD3 R25, R21, c[0x0][0x198], RZ ;  /* 0x0000660015197a10 */ /* 0x000fe20007ffe0ff */
[----:B------:R3:W-:Y:S01]  /*29ca0*/  @P4 STG.E.U16 [R12.64], R6 ;  /* 0x000000060c004986 */ /* 0x0007e2000c101506 */
[----:B------:R-:W-:Y:S02]  /*29cb0*/  ISETP.LT.AND P4, PT, R15, c[0x0][0x178], !P2 ;  /* 0x00005e000f007a0c */ /* 0x000fe40005781270 */
[----:B------:R-:W-:Y:S01]  /*29cc0*/  IADD3 R0, R25, c[0x0][0x198], RZ ;  /* 0x0000660019007a10 */ /* 0x000fe20007ffe0ff */
[----:B0-----:R-:W-:Y:S01]  /*29cd0*/  IMAD.WIDE R4, R21, 0x2, R28 ;  /* 0x0000000215047825 */ /* 0x001fe200078e021c */
[----:B-1----:R-:W-:-:S03]  /*29ce0*/  PRMT R10, R11, 0x7632, R10 ;  /* 0x000076320b0a7816 */ /* 0x002fc6000000000a */
[----:B------:R-:W-:-:S04]  /*29cf0*/  IMAD.WIDE R8, R25, 0x2, R28 ;  /* 0x0000000219087825 */ /* 0x000fc800078e021c */
[----:B---3--:R-:W-:-:S04]  /*29d00*/  IMAD.WIDE R6, R25, 0x2, R2 ;  /* 0x0000000219067825 */ /* 0x008fc800078e0202 */
[----:B------:R-:W-:Y:S01]  /*29d10*/  IMAD.WIDE R12, R0, 0x2, R2 ;  /* 0x00000002000c7825 */ /* 0x000fe200078e0202 */
[----:B--2---:R0:W-:Y:S01]  /*29d20*/  @P6 STG.E.U16 [R16.64], R24 ;  /* 0x0000001810006986 */ /* 0x0041e2000c101506 */
[----:B------:R-:W-:Y:S02]  /*29d30*/  ISETP.LT.AND P6, PT, R27, c[0x0][0x178], !P1 ;  /* 0x00005e001b007a0c */ /* 0x000fe40004fc1270 */
[----:B------:R-:W-:Y:S01]  /*29d40*/  PRMT R14, R24, 0x7632, R14 ;  /* 0x00007632180e7816 */ /* 0x000fe2000000000e */
[----:B------:R1:W-:Y:S01]  /*29d50*/  @P3 STG.E.U16 [R4.64], R11 ;  /* 0x0000000b04003986 */ /* 0x0003e2000c101506 */
[----:B----4-:R-:W-:Y:S02]  /*29d60*/  ISETP.GE.AND P0, PT, R22, c[0x0][0x17c], PT ;  /* 0x00005f0016007a0c */ /* 0x010fe40003f06270 */
[----:B-----5:R-:W-:Y:S01]  /*29d70*/  ISETP.GE.AND P2, PT, R20, c[0x0][0x17c], PT ;  /* 0x00005f0014007a0c */ /* 0x020fe20003f46270 */
[----:B------:R2:W-:Y:S01]  /*29d80*/  @P5 STG.E.U16 [R6.64], R14 ;  /* 0x0000000e06005986 */ /* 0x0005e2000c101506 */
[----:B------:R-:W-:-:S03]  /*29d90*/  ISETP.GE.AND P3, PT, R18, c[0x0][0x17c], PT ;  /* 0x00005f0012007a0c */ /* 0x000fc60003f66270 */
[----:B------:R-:W-:Y:S01]  /*29da0*/  @P4 STG.E.U16 [R8.64], R10 ;  /* 0x0000000a08004986 */ /* 0x000fe2000c101506 */
[C---:B------:R-:W-:Y:S02]  /*29db0*/  ISETP.LT.AND P5, PT, R27.reuse, c[0x0][0x178], !P2 ;  /* 0x00005e001b007a0c */ /* 0x040fe400057a1270 */
[C---:B------:R-:W-:Y:S01]  /*29dc0*/  ISETP.LT.AND P4, PT, R27.reuse, c[0x0][0x178], !P3 ;  /* 0x00005e001b007a0c */ /* 0x040fe20005f81270 */
[----:B------:R3:W-:Y:S01]  /*29dd0*/  @P6 STG.E.U16 [R12.64], R19 ;  /* 0x000000130c006986 */ /* 0x0007e2000c101506 */
[----:B------:R-:W-:Y:S02]  /*29de0*/  ISETP.LT.AND P6, PT, R27, c[0x0][0x178], !P0 ;  /* 0x00005e001b007a0c */ /* 0x000fe400047c1270 */
[C---:B------:R-:W-:Y:S01]  /*29df0*/  ISETP.LT.AND P1, PT, R15.reuse, c[0x0][0x178], !P1 ;  /* 0x00005e000f007a0c */ /* 0x040fe20004f21270 */
[----:B------:R-:W4:Y:S01]  /*29e00*/  LDL.LU R27, [R1+0xf68] ;  /* 0x000f6800011b7983 */ /* 0x000f220000300800 */
[C---:B------:R-:W-:Y:S02]  /*29e10*/  ISETP.LT.AND P0, PT, R15.reuse, c[0x0][0x178], !P0 ;  /* 0x00005e000f007a0c */ /* 0x040fe40004701270 */
[----:B------:R-:W-:-:S02]  /*29e20*/  ISETP.LT.AND P2, PT, R15, c[0x0][0x178], !P2 ;  /* 0x00005e000f007a0c */ /* 0x000fc40005741270 */
[----:B------:R-:W-:Y:S02]  /*29e30*/  ISETP.LT.AND P3, PT, R15, c[0x0][0x178], !P3 ;  /* 0x00005e000f007a0c */ /* 0x000fe40005f61270 */
[----:B------:R-:W5:Y:S01]  /*29e40*/  LDL.LU R15, [R1+0xf64] ;  /* 0x000f6400010f7983 */ /* 0x000f620000300800 */
[----:B0-----:R-:W-:-:S04]  /*29e50*/  IADD3 R17, R0, c[0x0][0x198], RZ ;  /* 0x0000660000117a10 */ /* 0x001fc80007ffe0ff */
[----:B------:R-:W-:Y:S01]  /*29e60*/  IADD3 R21, R17, c[0x0][0x198], RZ ;  /* 0x0000660011157a10 */ /* 0x000fe20007ffe0ff */
[----:B-1----:R-:W-:Y:S01]  /*29e70*/  IMAD.WIDE R4, R0, 0x2, R28 ;  /* 0x0000000200047825 */ /* 0x002fe200078e021c */
[----:B--2---:R-:W-:Y:S02]  /*29e80*/  PRMT R14, R19, 0x7632, R14 ;  /* 0x00007632130e7816 */ /* 0x004fe4000000000e */
[----:B---3--:R-:W-:Y:S01]  /*29e90*/  IADD3 R19, R21, c[0x0][0x198], RZ ;  /* 0x0000660015137a10 */ /* 0x008fe20007ffe0ff */
[----:B------:R-:W-:Y:S01]  /*29ea0*/  IMAD.WIDE R6, R17, 0x2, R2 ;  /* 0x0000000211067825 */ /* 0x000fe200078e0202 */
[----:B------:R-:W-:-:S03]  /*29eb0*/  PRMT R16, R23, 0x7632, R16 ;  /* 0x0000763217107816 */ /* 0x000fc60000000010 */
[----:B------:R-:W-:Y:S01]  /*29ec0*/  IMAD.WIDE R8, R17, 0x2, R28 ;  /* 0x0000000211087825 */ /* 0x000fe200078e021c */
[----:B------:R0:W-:Y:S03]  /*29ed0*/  @P1 STG.E.U16 [R4.64], R23 ;  /* 0x0000001704001986 */ /* 0x0001e6000c101506 */
[C---:B------:R-:W-:Y:S01]  /*29ee0*/  IMAD.WIDE R10, R21.reuse, 0x2, R2 ;  /* 0x00000002150a7825 */ /* 0x040fe200078e0202 */
[----:B------:R0:W-:Y:S03]  /*29ef0*/  @P6 STG.E.U16 [R6.64], R14 ;  /* 0x0000000e06006986 */ /* 0x0001e6000c101506 */
[----:B------:R-:W-:Y:S01]  /*29f00*/  IMAD.WIDE R12, R21, 0x2, R28 ;  /* 0x00000002150c7825 */ /* 0x000fe200078e021c */
[----:B------:R0:W-:Y:S03]  /*29f10*/  @P0 STG.E.U16 [R8.64], R16 ;  /* 0x0000001008000986 */ /* 0x0001e6000c101506 */
[----:B------:R-:W-:-:S04]  /*29f20*/  IMAD.WIDE R2, R19, 0x2, R2 ;  /* 0x0000000213027825 */ /* 0x000fc800078e0202 */
[----:B------:R-:W-:Y:S01]  /*29f30*/  IMAD.WIDE R28, R19, 0x2, R28 ;  /* 0x00000002131c7825 */ /* 0x000fe200078e021c */
[----:B-----5:R-:W-:Y:S01]  /*29f40*/  PRMT R0, R15, 0x7632, R0 ;  /* 0x000076320f007816 */ /* 0x020fe20000000000 */
[----:B------:R0:W-:Y:S04]  /*29f50*/  @P5 STG.E.U16 [R10.64], R15 ;  /* 0x0000000f0a005986 */ /* 0x0001e8000c101506 */
[----:B----4-:R0:W-:Y:S04]  /*29f60*/  @P2 STG.E.U16 [R12.64], R27 ;  /* 0x0000001b0c002986 */ /* 0x0101e8000c101506 */
[----:B------:R0:W-:Y:S01]  /*29f70*/  @P4 STG.E.U16 [R2.64], R0 ;  /* 0x0000000002004986 */ /* 0x0001e2000c101506 */
[----:B------:R-:W-:Y:S05]  /*29f80*/  @!P3 EXIT ;  /* 0x000000000000b94d */ /* 0x000fea0003800000 */
[----:B0-----:R-:W-:-:S05]  /*29f90*/  PRMT R14, R27, 0x7632, R14 ;  /* 0x000076321b0e7816 */ /* 0x001fca000000000e */
[----:B------:R-:W-:Y:S01]  /*29fa0*/  STG.E.U16 [R28.64], R14 ;  /* 0x0000000e1c007986 */ /* 0x000fe2000c101506 */
[----:B------:R-:W-:Y:S05]  /*29fb0*/  EXIT ;  /* 0x000000000000794d */ /* 0x000fea0003800000 */
.L_x_4:
[----:B------:R-:W-:-:S00]  /*29fc0*/  BRA `(.L_x_4) ;  /* 0xfffffff000007947 */ /* 0x000fc0000383ffff */
[----:B------:R-:W-:-:S00]  /*29fd0*/  NOP ;  /* 0x0000000000007918 */ /* 0x000fc00000000000 */
        /* <DEDUP_REMOVED lines=10> */
.L_x_5:


//--------------------- .nv.shared.matmul_kernel  --------------------------
	.section	.nv.shared.matmul_kernel,"aw",@nobits
	.sectionflags	@""
	.align	16
